def matmul_kernel(
    a_ptr,
    b_ptr,
    c_ptr,
    M,
    N,
    K,
    stride_am,
    stride_ak,
    stride_bk,
    stride_bn,
    stride_cm,
    stride_cn,
    BLOCK_M: tl.constexpr,
    BLOCK_N: tl.constexpr,
    BLOCK_K: tl.constexpr,
    GROUP_M: tl.constexpr,
):
    pid = tl.program_id(axis=0)
    num_pid_m = tl.cdiv(M, BLOCK_M)
    num_pid_n = tl.cdiv(N, BLOCK_N)
    num_pid_in_group = GROUP_M * num_pid_n
    group_id = pid // num_pid_in_group
    first_pid_m = group_id * GROUP_M
    group_size_m = min(num_pid_m - first_pid_m, GROUP_M)
    pid_m = first_pid_m + ((pid % num_pid_in_group) % group_size_m)
    pid_n = (pid % num_pid_in_group) // group_size_m

    offs_am = (pid_m * BLOCK_M + tl.arange(0, BLOCK_M)) % M
    offs_bn = (pid_n * BLOCK_N + tl.arange(0, BLOCK_N)) % N
    offs_k = tl.arange(0, BLOCK_K)
    a_ptrs = a_ptr + offs_am[:, None] * stride_am + offs_k[None, :] * stride_ak
    b_ptrs = b_ptr + offs_k[:, None] * stride_bk + offs_bn[None, :] * stride_bn

    acc = tl.zeros((BLOCK_M, BLOCK_N), dtype=tl.float32)
    for kk in range(0, tl.cdiv(K, BLOCK_K)):
        a = tl.load(a_ptrs, mask=offs_k[None, :] < K - kk * BLOCK_K, other=0.0)
        b = tl.load(b_ptrs, mask=offs_k[:, None] < K - kk * BLOCK_K, other=0.0)
        acc = tl.dot(a, b, acc)
        a_ptrs += BLOCK_K * stride_ak
        b_ptrs += BLOCK_K * stride_bk

    c = acc.to(c_ptr.dtype.element_ty)
    offs_cm = pid_m * BLOCK_M + tl.arange(0, BLOCK_M)
    offs_cn = pid_n * BLOCK_N + tl.arange(0, BLOCK_N)
    c_ptrs = c_ptr + offs_cm[:, None] * stride_cm + offs_cn[None, :] * stride_cn
    mask = (offs_cm[:, None] < M) & (offs_cn[None, :] < N)
    tl.store(c_ptrs, c, mask=mask)

# config = {"BLOCK_K": 128, "BLOCK_M": 128, "BLOCK_N": 64, "GROUP_M": 1, "arch": "sm_100", "dtype": "fp8e4m3", "num_ctas": 1, "num_stages": 3, "num_warps": 4}
# arch = sm_100


// ===== COMPILED SASS (sm_100a) =====

	.target	sm_100a

	.elftype	@"ET_EXEC"


//--------------------- .note.nv.tkinfo           --------------------------
	.section	.note.nv.tkinfo,"",@"SHT_NOTE"
	.sectionflags	@"SHF_NOTE_NV_TKINFO"
	.tkinfo
        /*0018*/ 	.word	0x00000081
        /*0030*/ 	.string	""
        /*0030*/ 	.string	"ptxas-blackwell"
        /*0030*/ 	.string	"Cuda compilation tools, release 12.9, V12.9.86"
        /*0030*/ 	.string	"Build cuda_12.9.r12.9/compiler.36037853_0"
        /*0030*/ 	.string	"-v  -suppress-debug-info  -lineinfo  -arch sm_100a "



//--------------------- .note.nv.cuver            --------------------------
	.section	.note.nv.cuver,"",@"SHT_NOTE"
	.sectionflags	@"SHF_NOTE_NV_CUVER"
        /*0018*/ 	.short	0x0001
        /*001a*/ 	.short	0x0064
        /*001c*/ 	.short	0x0001
        /*001e*/ 	.short	0x0000
        /*0020*/ 	.short	0x0001
        /*0022*/ 	.short	0x0000


//--------------------- .nv.info                  --------------------------
	.section	.nv.info,"",@"SHT_CUDA_INFO"
	.align	4


	//----- nvinfo : EIATTR_REGCOUNT
	.align		4
        /*0000*/ 	.byte	0x04, 0x2f
        /*0002*/ 	.short	(.L_4 - .L_3)
	.align		4
.L_3:
        /*0004*/ 	.word	index@(matmul_kernel)
        /*0008*/ 	.word	0x00000060


	//----- nvinfo : EIATTR_FRAME_SIZE
	.align		4
.L_4:
        /*000c*/ 	.byte	0x04, 0x11
        /*000e*/ 	.short	(.L_6 - .L_5)
	.align		4
.L_5:
        /*0010*/ 	.word	index@($__internal_2_$__cuda_sm10x_tcgen05_guardrail_trap_unallocated_columns_being_dealloced)
        /*0014*/ 	.word	0x000009e0


	//----- nvinfo : EIATTR_FRAME_SIZE
	.align		4
.L_6:
        /*0018*/ 	.byte	0x04, 0x11
        /*001a*/ 	.short	(.L_8 - .L_7)
	.align		4
.L_7:
        /*001c*/ 	.word	index@($__internal_1_$__cuda_sm10x_tcgen05_guardrail_trap_phase_invalid_during_alloc)
        /*0020*/ 	.word	0x000009e0


	//----- nvinfo : EIATTR_FRAME_SIZE
	.align		4
.L_8:
        /*0024*/ 	.byte	0x04, 0x11
        /*0026*/ 	.short	(.L_10 - .L_9)
	.align		4
.L_9:
        /*0028*/ 	.word	index@($__internal_0_$__cuda_sm10x_tcgen05_guardrail_trap_col_being_dealloced_not_returned_by_alloc)
        /*002c*/ 	.word	0x000009e0


	//----- nvinfo : EIATTR_FRAME_SIZE
	.align		4
.L_10:
        /*0030*/ 	.byte	0x04, 0x11
        /*0032*/ 	.short	(.L_12 - .L_11)
	.align		4
.L_11:
        /*0034*/ 	.word	index@(matmul_kernel)
        /*0038*/ 	.word	0x000009e0


	//----- nvinfo : EIATTR_MIN_STACK_SIZE
	.align		4
.L_12:
        /*003c*/ 	.byte	0x04, 0x12
        /*003e*/ 	.short	(.L_14 - .L_13)
	.align		4
.L_13:
        /*0040*/ 	.word	index@(matmul_kernel)
        /*0044*/ 	.word	0x000009e0
.L_14:


//--------------------- .nv.info.matmul_kernel    --------------------------
	.section	.nv.info.matmul_kernel,"",@"SHT_CUDA_INFO"
	.sectionflags	@""
	.align	4


	//----- nvinfo : EIATTR_CUDA_API_VERSION
	.align		4
        /*0000*/ 	.byte	0x04, 0x37
        /*0002*/ 	.short	(.L_16 - .L_15)
.L_15:
        /*0004*/ 	.word	0x00000081


	//----- nvinfo : EIATTR_KPARAM_INFO
	.align		4
.L_16:
        /*0008*/ 	.byte	0x04, 0x17
        /*000a*/ 	.short	(.L_18 - .L_17)
.L_17:
        /*000c*/ 	.word	0x00000000
        /*0010*/ 	.short	0x000d
        /*0012*/ 	.short	0x0048
        /*0014*/ 	.byte	0x00, 0xf4, 0x21, 0x00


	//----- nvinfo : EIATTR_KPARAM_INFO
	.align		4
.L_18:
        /*0018*/ 	.byte	0x04, 0x17
        /*001a*/ 	.short	(.L_20 - .L_19)
.L_19:
        /*001c*/ 	.word	0x00000000
        /*0020*/ 	.short	0x000c
        /*0022*/ 	.short	0x0040
        /*0024*/ 	.byte	0x00, 0xf4, 0x21, 0x00


	//----- nvinfo : EIATTR_KPARAM_INFO
	.align		4
.L_20:
        /*0028*/ 	.byte	0x04, 0x17
        /*002a*/ 	.short	(.L_22 - .L_21)
.L_21:
        /*002c*/ 	.word	0x00000000
        /*0030*/ 	.short	0x000b
        /*0032*/ 	.short	0x0038
        /*0034*/ 	.byte	0x00, 0xf0, 0x11, 0x00


	//----- nvinfo : EIATTR_KPARAM_INFO
	.align		4
.L_22:
        /*0038*/ 	.byte	0x04, 0x17
        /*003a*/ 	.short	(.L_24 - .L_23)
.L_23:
        /*003c*/ 	.word	0x00000000
        /*0040*/ 	.short	0x000a
        /*0042*/ 	.short	0x0034
        /*0044*/ 	.byte	0x00, 0xf0, 0x11, 0x00


	//----- nvinfo : EIATTR_KPARAM_INFO
	.align		4
.L_24:
        /*0048*/ 	.byte	0x04, 0x17
        /*004a*/ 	.short	(.L_26 - .L_25)
.L_25:
        /*004c*/ 	.word	0x00000000
        /*0050*/ 	.short	0x0009
        /*0052*/ 	.short	0x0030
        /*0054*/ 	.byte	0x00, 0xf0, 0x11, 0x00


	//----- nvinfo : EIATTR_KPARAM_INFO
	.align		4
.L_26:
        /*0058*/ 	.byte	0x04, 0x17
        /*005a*/ 	.short	(.L_28 - .L_27)
.L_27:
        /*005c*/ 	.word	0x00000000
        /*0060*/ 	.short	0x0008
        /*0062*/ 	.short	0x002c
        /*0064*/ 	.byte	0x00, 0xf0, 0x11, 0x00


	//----- nvinfo : EIATTR_KPARAM_INFO
	.align		4
.L_28:
        /*0068*/ 	.byte	0x04, 0x17
        /*006a*/ 	.short	(.L_30 - .L_29)
.L_29:
        /*006c*/ 	.word	0x00000000
        /*0070*/ 	.short	0x0007
        /*0072*/ 	.short	0x0028
        /*0074*/ 	.byte	0x00, 0xf0, 0x11, 0x00


	//----- nvinfo : EIATTR_KPARAM_INFO
	.align		4
.L_30:
        /*0078*/ 	.byte	0x04, 0x17
        /*007a*/ 	.short	(.L_32 - .L_31)
.L_31:
        /*007c*/ 	.word	0x00000000
        /*0080*/ 	.short	0x0006
        /*0082*/ 	.short	0x0024
        /*0084*/ 	.byte	0x00, 0xf0, 0x11, 0x00


	//----- nvinfo : EIATTR_KPARAM_INFO
	.align		4
.L_32:
        /*0088*/ 	.byte	0x04, 0x17
        /*008a*/ 	.short	(.L_34 - .L_33)
.L_33:
        /*008c*/ 	.word	0x00000000
        /*0090*/ 	.short	0x0005
        /*0092*/ 	.short	0x0020
        /*0094*/ 	.byte	0x00, 0xf0, 0x11, 0x00


	//----- nvinfo : EIATTR_KPARAM_INFO
	.align		4
.L_34:
        /*0098*/ 	.byte	0x04, 0x17
        /*009a*/ 	.short	(.L_36 - .L_35)
.L_35:
        /*009c*/ 	.word	0x00000000
        /*00a0*/ 	.short	0x0004
        /*00a2*/ 	.short	0x001c
        /*00a4*/ 	.byte	0x00, 0xf0, 0x11, 0x00


	//----- nvinfo : EIATTR_KPARAM_INFO
	.align		4
.L_36:
        /*00a8*/ 	.byte	0x04, 0x17
        /*00aa*/ 	.short	(.L_38 - .L_37)
.L_37:
        /*00ac*/ 	.word	0x00000000
        /*00b0*/ 	.short	0x0003
        /*00b2*/ 	.short	0x0018
        /*00b4*/ 	.byte	0x00, 0xf0, 0x11, 0x00


	//----- nvinfo : EIATTR_KPARAM_INFO
	.align		4
.L_38:
        /*00b8*/ 	.byte	0x04, 0x17
        /*00ba*/ 	.short	(.L_40 - .L_39)
.L_39:
        /*00bc*/ 	.word	0x00000000
        /*00c0*/ 	.short	0x0002
        /*00c2*/ 	.short	0x0010
        /*00c4*/ 	.byte	0x00, 0xf4, 0x21, 0x00


	//----- nvinfo : EIATTR_KPARAM_INFO
	.align		4
.L_40:
        /*00c8*/ 	.byte	0x04, 0x17
        /*00ca*/ 	.short	(.L_42 - .L_41)
.L_41:
        /*00cc*/ 	.word	0x00000000
        /*00d0*/ 	.short	0x0001
        /*00d2*/ 	.short	0x0008
        /*00d4*/ 	.byte	0x00, 0xf4, 0x21, 0x00


	//----- nvinfo : EIATTR_KPARAM_INFO
	.align		4
.L_42:
        /*00d8*/ 	.byte	0x04, 0x17
        /*00da*/ 	.short	(.L_44 - .L_43)
.L_43:
        /*00dc*/ 	.word	0x00000000
        /*00e0*/ 	.short	0x0000
        /*00e2*/ 	.short	0x0000
        /*00e4*/ 	.byte	0x00, 0xf4, 0x21, 0x00


	//----- nvinfo : EIATTR_AT_ENTRY_FRAGMENTS
	.align		4
.L_44:
        /*00e8*/ 	.byte	0x04, 0x4f
        /*00ea*/ 	.short	(.L_46 - .L_45)


	//   ....[0]....
.L_45:
        /*00ec*/ 	.word	0x00000004


	//----- nvinfo : EIATTR_RESERVED_SMEM_USED
	.align		4
.L_46:
        /*00f0*/ 	.byte	0x01, 0x41
	.zero		2


	//----- nvinfo : EIATTR_SPARSE_MMA_MASK
	.align		4
        /*00f4*/ 	.byte	0x03, 0x50
        /*00f6*/ 	.short	0x0000


	//----- nvinfo : EIATTR_TCGEN05_1CTA_USED
	.align		4
        /*00f8*/ 	.byte	0x01, 0x51
	.zero		2


	//----- nvinfo : EIATTR_MAXREG_COUNT
	.align		4
        /*00fc*/ 	.byte	0x03, 0x1b
        /*00fe*/ 	.short	0x00ff


	//----- nvinfo : EIATTR_NUM_BARRIERS
	.align		4
        /*0100*/ 	.byte	0x02, 0x4c
        /*0102*/ 	.byte	0x01
	.zero		1


	//----- nvinfo : EIATTR_ANNOTATIONS
	.align		4
        /*0104*/ 	.byte	0x04, 0x55
        /*0106*/ 	.short	(.L_48 - .L_47)


	//   ....[0]....
.L_47:
        /*0108*/ 	.word	0x00000001
        /*010c*/ 	.byte	0x40, 0x09, 0x00, 0x00, 0x01, 0x00, 0x00, 0x00, 0xe0, 0x09, 0x00, 0x00, 0x01, 0x00, 0x00, 0x00
        /* <DEDUP_REMOVED lines=1028> */
        /*415c*/ 	.byte	0xa0, 0xb6, 0x01, 0x00, 0x01, 0x00, 0x00, 0x00, 0xc0, 0xb6, 0x01, 0x00


	//----- nvinfo : EIATTR_INT_WARP_WIDE_INSTR_OFFSETS
	.align		4
.L_48:
        /*4168*/ 	.byte	0x04, 0x31
        /*416a*/ 	.short	(.L_50 - .L_49)


	//   ....[0]....
.L_49:
        /*416c*/ 	.word	0x00001d50


	//   ....[1]....
        /*4170*/ 	.word	0x00001d80


	//   ....[2]....
        /*4174*/ 	.word	0x0000a800


	//   ....[3]....
        /*4178*/ 	.word	0x0001bc10


	//   ....[4]....
        /*417c*/ 	.word	0x0001bc60


	//----- nvinfo : EIATTR_COOP_GROUP_MASK_REGIDS
	.align		4
.L_50:
        /*4180*/ 	.byte	0x04, 0x29
        /*4182*/ 	.short	(.L_52 - .L_51)


	//   ....[0]....
.L_51:
        /*4184*/ 	.word	0xffffffff


	//   ....[1]....
        /*4188*/ 	.word	0xffffffff


	//   ....[2]....
        /*418c*/ 	.word	0xffffffff


	//   ....[3]....
        /*4190*/ 	.word	0xffffffff


	//----- nvinfo : EIATTR_COOP_GROUP_INSTR_OFFSETS
	.align		4
.L_52:
        /*4194*/ 	.byte	0x04, 0x28
        /*4196*/ 	.short	(.L_54 - .L_53)


	//   ....[0]....
.L_53:
        /*4198*/ 	.word	0x00000070


	//   ....[1]....
        /*419c*/ 	.word	0x00000330


	//   ....[2]....
        /*41a0*/ 	.word	0x0001baa0


	//   ....[3]....
        /*41a4*/ 	.word	0x0001bd10


	//----- nvinfo : EIATTR_VRC_CTA_INIT_COUNT
	.align		4
.L_54:
        /*41a8*/ 	.byte	0x02, 0x4a
        /*41aa*/ 	.byte	0x80
	.zero		1


	//----- nvinfo : EIATTR_MBARRIER_INSTR_OFFSETS
	.align		4
        /*41ac*/ 	.byte	0x04, 0x39
        /*41ae*/ 	.short	(.L_56 - .L_55)


	//   ....[0]....
.L_55:
        /*41b0*/ 	.word	0x00001f40
        /*41b4*/ 	.word	0x000000ff
        /*41b8*/ 	.word	0x00000000
        /*41bc*/ 	.short	0x0100
        /*41be*/ 	.byte	0x06
	.zero		1


	//   ....[1]....
        /*41c0*/ 	.word	0x0000a880
        /*41c4*/ 	.word	0x000000ff
        /*41c8*/ 	.word	0x0000c008
        /*41cc*/ 	.short	0x0100
        /*41ce*/ 	.byte	0x09
	.zero		1


	//   ....[2]....
        /*41d0*/ 	.word	0x0000f9a0
        /*41d4*/ 	.word	0x000000ff
        /*41d8*/ 	.word	0x00000000
        /*41dc*/ 	.short	0x010a
        /*41de*/ 	.byte	0x06
	.zero		1


	//   ....[3]....
        /*41e0*/ 	.word	0x00019b50
        /*41e4*/ 	.word	0x000000ff
        /*41e8*/ 	.word	0x00000000
        /*41ec*/ 	.short	0x010a
        /*41ee*/ 	.byte	0x06
	.zero		1


	//   ....[4]....
        /*41f0*/ 	.word	0x00019bd0
        /*41f4*/ 	.word	0x000000ff
        /*41f8*/ 	.word	0x0000c000
        /*41fc*/ 	.short	0x0108
        /*41fe*/ 	.byte	0x09
	.zero		1


	//   ....[5]....
        /*4200*/ 	.word	0x00019c20
        /*4204*/ 	.word	0x000000ff
        /*4208*/ 	.word	0x0000c008
        /*420c*/ 	.short	0x0108
        /*420e*/ 	.byte	0x09
	.zero		1


	//   ....[6]....
        /*4210*/ 	.word	0x0001bd30
        /*4214*/ 	.word	0x000000ff
        /*4218*/ 	.word	0x00000000
        /*421c*/ 	.short	0x010a
        /*421e*/ 	.byte	0x06
	.zero		1


	//   ....[7]....
        /*4220*/ 	.word	0x0001bd60
        /*4224*/ 	.word	0x000000ff
        /*4228*/ 	.word	0x00000000
        /*422c*/ 	.short	0x010a
        /*422e*/ 	.byte	0x06
	.zero		1


	//----- nvinfo : EIATTR_NUM_MBARRIERS
	.align		4
.L_56:
        /*4230*/ 	.byte	0x03, 0x38
        /*4232*/ 	.short	0x0002


	//----- nvinfo : EIATTR_EXIT_INSTR_OFFSETS
	.align		4
        /*4234*/ 	.byte	0x04, 0x1c
        /*4236*/ 	.short	(.L_58 - .L_57)


	//   ....[0]....
.L_57:
        /*4238*/ 	.word	0x0001bd20


	//----- nvinfo : EIATTR_REQNTID
	.align		4
.L_58:
        /*423c*/ 	.byte	0x04, 0x10
        /*423e*/ 	.short	(.L_60 - .L_59)
.L_59:
        /*4240*/ 	.word	0x00000080
        /*4244*/ 	.word	0x00000001
        /*4248*/ 	.word	0x00000001


	//----- nvinfo : EIATTR_CRS_STACK_SIZE
	.align		4
.L_60:
        /*424c*/ 	.byte	0x04, 0x1e
        /*424e*/ 	.short	(.L_62 - .L_61)
.L_61:
        /*4250*/ 	.word	0x00000000


	//----- nvinfo : EIATTR_CBANK_PARAM_SIZE
	.align		4
.L_62:
        /*4254*/ 	.byte	0x03, 0x19
        /*4256*/ 	.short	0x0050


	//----- nvinfo : EIATTR_PARAM_CBANK
	.align		4
        /*4258*/ 	.byte	0x04, 0x0a
        /*425a*/ 	.short	(.L_64 - .L_63)
	.align		4
.L_63:
        /*425c*/ 	.word	index@(.nv.constant0.matmul_kernel)
        /*4260*/ 	.short	0x0380
        /*4262*/ 	.short	0x0050


	//----- nvinfo : EIATTR_SW_WAR
	.align		4
.L_64:
        /*4264*/ 	.byte	0x04, 0x36
        /*4266*/ 	.short	(.L_66 - .L_65)
.L_65:
        /*4268*/ 	.word	0x00000008
.L_66:


//--------------------- .nv.compat                --------------------------
	.section	.nv.compat,"",@"SHT_CUDA_COMPAT_INFO"
	.align	4
        /*0000*/ 	.byte	0x02, 0x02, 0x02, 0x00, 0x02, 0x05, 0x05, 0x00, 0x02, 0x03, 0x00, 0x00, 0x02, 0x06, 0x01, 0x00


//--------------------- .nv.callgraph             --------------------------
	.section	.nv.callgraph,"",@"SHT_CUDA_CALLGRAPH"
	.align	4
	.sectionentsize	8
	.align		4
        /*0000*/ 	.word	0x00000000
	.align		4
        /*0004*/ 	.word	0xffffffff
	.align		4
        /*0008*/ 	.word	0x00000000
	.align		4
        /*000c*/ 	.word	0xfffffffe
	.align		4
        /*0010*/ 	.word	0x00000000
	.align		4
        /*0014*/ 	.word	0xfffffffd
	.align		4
        /*0018*/ 	.word	0x00000000
	.align		4
        /*001c*/ 	.word	0xfffffffc


//--------------------- .text.matmul_kernel       --------------------------
	.section	.text.matmul_kernel,"ax",@progbits
	.align	128
        .global         matmul_kernel
        .type           matmul_kernel,@function
        .size           matmul_kernel,(.L_x_20 - matmul_kernel)
        .other          matmul_kernel,@"STO_CUDA_ENTRY STV_DEFAULT"
matmul_kernel:
.text.matmul_kernel:
[----:B------:R-:W0:Y:S01]  /*0000*/  LDC R1, c[0x0][0x37c] ;  /* 0x0000df00ff017b82 */ /* 0x000e220000000800 */
[----:B------:R-:W1:Y:S01]  /*0010*/  S2R R5, SR_TID.X ;  /* 0x0000000000057919 */ /* 0x000e620000002100 */
[----:B0-----:R-:W-:Y:S01]  /*0020*/  VIADD R1, R1, 0xfffff620 ;  /* 0xfffff62001017836 */ /* 0x001fe20000000000 */
[----:B-1----:R-:W-:-:S13]  /*0030*/  ISETP.GE.U32.AND P0, PT, R5, 0x20, PT ;  /* 0x000000200500780c */ /* 0x002fda0003f06070 */
[----:B------:R-:W-:Y:S02]  /*0040*/  VOTEU.ANY UP0, P0 ;  /* 0x0000000000ff7886 */ /* 0x000fe40000000100 */
[----:B------:R-:W-:Y:S05]  /*0050*/  BRA.U UP0, `(.L_x_0) ;  /* 0x0000000100b87547 */ /* 0x000fea000b800000 */
[----:B------:R-:W0:Y:S01]  /*0060*/  S2UR UR6, SR_CgaCtaId ;  /* 0x00000000000679c3 */ /* 0x000e220000008800 */
[----:B------:R-:W-:Y:S01]  /*0070*/  NOP ;  /* 0x0000000000007918 */ /* 0x000fe20000000000 */
[----:B------:R-:W-:Y:S02]  /*0080*/  UMOV UR4, 0x40 ;  /* 0x0000004000047882 */ /* 0x000fe40000000000 */
[----:B0-----:R-:W-:-:S09]  /*0090*/  ULEA UR4, UR6, UR4, 0x18 ;  /* 0x0000000406047291 */ /* 0x001fd2000f8ec0ff */
[----:B------:R-:W0:Y:S01]  /*00a0*/  LDS.U8 R0, [UR4] ;  /* 0x00000004ff007984 */ /* 0x000e220008000000 */
[----:B------:R-:W-:Y:S02]  /*00b0*/  UMOV UR4, 0x400 ;  /* 0x0000040000047882 */ /* 0x000fe40000000000 */
[----:B------:R-:W-:Y:S01]  /*00c0*/  ULEA UR4, UR6, UR4, 0x18 ;  /* 0x0000000406047291 */ /* 0x000fe2000f8ec0ff */
[----:B0-----:R-:W-:-:S13]  /*00d0*/  ISETP.NE.AND P0, PT, R0, RZ, PT ;  /* 0x000000ff0000720c */ /* 0x001fda0003f05270 */
[----:B------:R-:W-:Y:S05]  /*00e0*/  @P0 BRA `(.L_x_1) ;  /* 0x00000000007c0947 */ /* 0x000fea0003800000 */
[----:B------:R-:W-:-:S13]  /*00f0*/  ELECT P0, URZ, PT ;  /* 0x0000000000ff782f */ /* 0x000fda0003800000 */
[----:B------:R-:W-:Y:S05]  /*0100*/  @!P0 BRA `(.L_x_2) ;  /* 0x0000000000848947 */ /* 0x000fea0003800000 */
[----:B------:R-:W-:Y:S01]  /*0110*/  UMOV UR5, 0x2 ;  /* 0x0000000200057882 */ /* 0x000fe20000000000 */
[----:B------:R-:W-:Y:S02]  /*0120*/  IMAD.MOV.U32 R4, RZ, RZ, 0x1 ;  /* 0x00000001ff047424 */ /* 0x000fe400078e00ff */
[----:B------:R-:W-:Y:S02]  /*0130*/  IMAD.MOV.U32 R7, RZ, RZ, 0x3 ;  /* 0x00000003ff077424 */ /* 0x000fe400078e00ff */
[----:B------:R-:W-:Y:S04]  /*0140*/  DEPBAR.LE SB0, 0x36 ;  /* 0x00008d800000791a */ /* 0x000fe80000000000 */
[----:B------:R-:W0:Y:S02]  /*0150*/  UTCATOMSWS.FIND_AND_SET.ALIGN UP1, UR5, UR5 ;  /* 0x00000005000575e3 */ /* 0x000e240008020800 */
[----:B0-----:R-:W-:-:S04]  /*0160*/  PLOP3.LUT P0, PT, PT, PT, UP1, 0x80, 0x8 ;  /* 0x000000000008781c */ /* 0x001fc80003f0f018 */
[----:B------:R-:W-:-:S04]  /*0170*/  SEL R0, RZ, 0xffffffff, !P0 ;  /* 0xffffffffff007807 */ /* 0x000fc80004000000 */
[----:B------:R-:W-:Y:S01]  /*0180*/  ISETP.NE.AND P0, PT, R0, RZ, PT ;  /* 0x000000ff0000720c */ /* 0x000fe20003f05270 */
[----:B------:R-:W-:-:S12]  /*0190*/  IMAD.U32 R0, RZ, RZ, UR5 ;  /* 0x00000005ff007e24 */ /* 0x000fd8000f8e00ff */
[----:B------:R-:W-:Y:S05]  /*01a0*/  @P0 BRA `(.L_x_3) ;  /* 0x0000000000240947 */ /* 0x000fea0003800000 */
.L_x_4:
[----:B------:R-:W-:Y:S05]  /*01b0*/  NANOSLEEP 0x64 ;  /* 0x000000640000795d */ /* 0x000fea0003800000 */
[----:B------:R-:W-:-:S05]  /*01c0*/  UMOV UR5, 0x2 ;  /* 0x0000000200057882 */ /* 0x000fca0000000000 */
[----:B------:R-:W-:Y:S04]  /*01d0*/  DEPBAR.LE SB0, 0x36 ;  /* 0x00008d800000791a */ /* 0x000fe80000000000 */
[----:B------:R-:W0:Y:S02]  /*01e0*/  UTCATOMSWS.FIND_AND_SET.ALIGN UP1, UR5, UR5 ;  /* 0x00000005000575e3 */ /* 0x000e240008020800 */
[----:B0-----:R-:W-:-:S04]  /*01f0*/  PLOP3.LUT P0, PT, PT, PT, UP1, 0x80, 0x8 ;  /* 0x000000000008781c */ /* 0x001fc80003f0f018 */
[----:B------:R-:W-:-:S04]  /*0200*/  SEL R0, RZ, 0xffffffff, !P0 ;  /* 0xffffffffff007807 */ /* 0x000fc80004000000 */
[----:B------:R-:W-:Y:S01]  /*0210*/  ISETP.NE.AND P0, PT, R0, RZ, PT ;  /* 0x000000ff0000720c */ /* 0x000fe20003f05270 */
[----:B------:R-:W-:-:S12]  /*0220*/  IMAD.U32 R0, RZ, RZ, UR5 ;  /* 0x00000005ff007e24 */ /* 0x000fd8000f8e00ff */
[----:B------:R-:W-:Y:S05]  /*0230*/  @!P0 BRA `(.L_x_4) ;  /* 0xfffffffc00dc8947 */ /* 0x000fea000383ffff */
.L_x_3:
[C---:B------:R-:W-:Y:S01]  /*0240*/  VIADD R3, R0.reuse, 0x10 ;  /* 0x0000001000037836 */ /* 0x040fe20000000000 */
[----:B------:R-:W-:Y:S01]  /*0250*/  UMOV UR5, 0x50 ;  /* 0x0000005000057882 */ /* 0x000fe20000000000 */
[----:B------:R-:W-:Y:S01]  /*0260*/  SHF.L.U32 R2, R7, R0, RZ ;  /* 0x0000000007027219 */ /* 0x000fe200000006ff */
[----:B------:R-:W-:Y:S01]  /*0270*/  ULEA UR5, UR6, UR5, 0x18 ;  /* 0x0000000506057291 */ /* 0x000fe2000f8ec0ff */
[----:B------:R-:W-:Y:S01]  /*0280*/  IMAD.SHL.U32 R0, R0, 0x20, RZ ;  /* 0x0000002000007824 */ /* 0x000fe200078e00ff */
[----:B------:R-:W-:-:S04]  /*0290*/  SHF.L.U32 R3, R4, R3, RZ ;  /* 0x0000000304037219 */ /* 0x000fc800000006ff */
[----:B------:R-:W-:-:S05]  /*02a0*/  LOP3.LUT R2, R3, R2, RZ, 0xfc, !PT ;  /* 0x0000000203027212 */ /* 0x000fca00078efcff */
[----:B------:R0:W-:Y:S04]  /*02b0*/  ATOMS.OR RZ, [UR5], R2 ;  /* 0x00000002ffff798c */ /* 0x0001e8000b000005 */
[----:B------:R0:W-:Y:S01]  /*02c0*/  STS [UR4], R0 ;  /* 0x00000000ff007988 */ /* 0x0001e20008000804 */
[----:B------:R-:W-:Y:S05]  /*02d0*/  BRA `(.L_x_2) ;  /* 0x0000000000107947 */ /* 0x000fea0003800000 */
.L_x_1:
[----:B------:R-:W-:Y:S01]  /*02e0*/  IMAD.MOV.U32 R0, RZ, RZ, -0x1 ;  /* 0xffffffffff007424 */ /* 0x000fe200078e00ff */
[----:B------:R-:W-:-:S04]  /*02f0*/  MOV R2, 0x320 ;  /* 0x0000032000027802 */ /* 0x000fc80000000f00 */
[----:B------:R0:W-:Y:S03]  /*0300*/  STS [UR4], R0 ;  /* 0x00000000ff007988 */ /* 0x0001e60008000804 */
[----:B0-----:R-:W-:Y:S05]  /*0310*/  CALL.REL.NOINC `($__internal_1_$__cuda_sm10x_tcgen05_guardrail_trap_phase_invalid_during_alloc) ;  /* 0x000001b800a87944 */ /* 0x001fea0003c00000 */
.L_x_2:
[----:B------:R-:W-:Y:S05]  /*0320*/  WARPSYNC.ALL ;  /* 0x0000000000007948 */ /* 0x000fea0003800000 */
[----:B------:R-:W-:Y:S01]  /*0330*/  NOP ;  /* 0x0000000000007918 */ /* 0x000fe20000000000 */
.L_x_0:
[----:B0-----:R-:W0:Y:S01]  /*0340*/  LDC.64 R2, c[0x0][0x398] ;  /* 0x0000e600ff027b82 */ /* 0x001e220000000a00 */
[----:B------:R-:W1:Y:S01]  /*0350*/  S2R R9, SR_CTAID.X ;  /* 0x0000000000097919 */ /* 0x000e620000002500 */
[----:B------:R-:W-:Y:S01]  /*0360*/  UMOV UR9, 0x400 ;  /* 0x0000040000097882 */ /* 0x000fe20000000000 */
[----:B------:R-:W2:Y:S01]  /*0370*/  LDCU UR16, c[0x0][0x3a4] ;  /* 0x00007480ff1077ac */ /* 0x000ea20008000800 */
[----:B------:R-:W3:Y:S04]  /*0380*/  LDCU.64 UR18, c[0x0][0x358] ;  /* 0x00006b00ff1277ac */ /* 0x000ee80008000a00 */
[----:B------:R-:W4:Y:S01]  /*0390*/  S2UR UR5, SR_CgaCtaId ;  /* 0x00000000000579c3 */ /* 0x000f220000008800 */
[----:B------:R-:W0:Y:S01]  /*03a0*/  LDCU.128 UR12, c[0x0][0x380] ;  /* 0x00007000ff0c77ac */ /* 0x000e220008000c00 */
[----:B------:R-:W-:Y:S01]  /*03b0*/  UMOV UR7, 0x1 ;  /* 0x0000000100077882 */ /* 0x000fe20000000000 */
[----:B0-----:R-:W-:-:S05]  /*03c0*/  VIADD R0, R3, 0x3f ;  /* 0x0000003f03007836 */ /* 0x001fca0000000000 */
[----:B------:R-:W-:Y:S01]  /*03d0*/  SHF.R.S32.HI R7, RZ, 0x1f, R0 ;  /* 0x0000001fff077819 */ /* 0x000fe20000011400 */
[----:B----4-:R-:W-:-:S03]  /*03e0*/  ULEA UR9, UR5, UR9, 0x18 ;  /* 0x0000000905097291 */ /* 0x010fc6000f8ec0ff */
[----:B------:R-:W-:Y:S01]  /*03f0*/  LEA.HI R7, R7, R0, RZ, 0x6 ;  /* 0x0000000007077211 */ /* 0x000fe200078f30ff */
[----:B------:R-:W-:Y:S01]  /*0400*/  BAR.SYNC.DEFER_BLOCKING 0x0 ;  /* 0x0000000000007b1d */ /* 0x000fe20000010000 */
[----:B-1----:R-:W-:Y:S02]  /*0410*/  IABS R10, R9 ;  /* 0x00000009000a7213 */ /* 0x002fe40000000000 */
[----:B------:R-:W-:-:S04]  /*0420*/  SHF.R.S32.HI R4, RZ, 0x6, R7 ;  /* 0x00000006ff047819 */ /* 0x000fc80000011407 */
[-C--:B------:R-:W-:Y:S02]  /*0430*/  IABS R11, R4.reuse ;  /* 0x00000004000b7213 */ /* 0x080fe40000000000 */
[----:B------:R-:W-:Y:S02]  /*0440*/  IABS R12, R4 ;  /* 0x00000004000c7213 */ /* 0x000fe40000000000 */
[----:B------:R-:W0:Y:S01]  /*0450*/  I2F.RP R0, R11 ;  /* 0x0000000b00007306 */ /* 0x000e220000209400 */
[----:B------:R-:W1:Y:S07]  /*0460*/  LDS R14, [UR9] ;  /* 0x00000009ff0e7984 */ /* 0x000e6e0008000800 */
[----:B0-----:R-:W0:Y:S02]  /*0470*/  MUFU.RCP R0, R0 ;  /* 0x0000000000007308 */ /* 0x001e240000001000 */
[----:B0-----:R-:W-:-:S02]  /*0480*/  VIADD R6, R0, 0xffffffe ;  /* 0x0ffffffe00067836 */ /* 0x001fc40000000000 */
[----:B------:R-:W-:-:S04]  /*0490*/  IMAD.MOV R0, RZ, RZ, -R12 ;  /* 0x000000ffff007224 */ /* 0x000fc800078e0a0c */
[----:B------:R0:W4:Y:S02]  /*04a0*/  F2I.FTZ.U32.TRUNC.NTZ R7, R6 ;  /* 0x0000000600077305 */ /* 0x000124000021f000 */
[----:B0-----:R-:W-:Y:S02]  /*04b0*/  IMAD.MOV.U32 R6, RZ, RZ, RZ ;  /* 0x000000ffff067224 */ /* 0x001fe400078e00ff */
[----:B----4-:R-:W-:Y:S01]  /*04c0*/  IMAD.MOV R8, RZ, RZ, -R7 ;  /* 0x000000ffff087224 */ /* 0x010fe200078e0a07 */
[----:B-1----:R-:W-:-:S03]  /*04d0*/  R2UR UR8, R14 ;  /* 0x000000000e0872ca */ /* 0x002fc600000e0000 */
[----:B------:R-:W-:Y:S02]  /*04e0*/  IMAD R13, R8, R11, RZ ;  /* 0x0000000b080d7224 */ /* 0x000fe400078e02ff */
[----:B------:R-:W-:Y:S02]  /*04f0*/  IMAD.MOV.U32 R8, RZ, RZ, R10 ;  /* 0x000000ffff087224 */ /* 0x000fe400078e000a */
[----:B------:R-:W-:-:S06]  /*0500*/  IMAD.HI.U32 R7, R7, R13, R6 ;  /* 0x0000000d07077227 */ /* 0x000fcc00078e0006 */
[----:B------:R-:W-:-:S04]  /*0510*/  IMAD.HI.U32 R7, R7, R8, RZ ;  /* 0x0000000807077227 */ /* 0x000fc800078e00ff */
[----:B------:R-:W-:Y:S01]  /*0520*/  IMAD R0, R7, R0, R8 ;  /* 0x0000000007007224 */ /* 0x000fe200078e0208 */
[----:B------:R-:W-:Y:S04]  /*0530*/  BAR.SYNC.DEFER_BLOCKING 0x0 ;  /* 0x0000000000007b1d */ /* 0x000fe80000010000 */
[----:B------:R-:W-:-:S13]  /*0540*/  ISETP.GT.U32.AND P1, PT, R11, R0, PT ;  /* 0x000000000b00720c */ /* 0x000fda0003f24070 */
[----:B------:R-:W-:Y:S02]  /*0550*/  @!P1 IMAD.IADD R0, R0, 0x1, -R11 ;  /* 0x0000000100009824 */ /* 0x000fe400078e0a0b */
[----:B------:R-:W-:Y:S01]  /*0560*/  @!P1 VIADD R7, R7, 0x1 ;  /* 0x0000000107079836 */ /* 0x000fe20000000000 */
[----:B------:R-:W-:Y:S02]  /*0570*/  ISETP.NE.AND P1, PT, R4, RZ, PT ;  /* 0x000000ff0400720c */ /* 0x000fe40003f25270 */
[----:B------:R-:W-:Y:S02]  /*0580*/  ISETP.GE.U32.AND P0, PT, R0, R11, PT ;  /* 0x0000000b0000720c */ /* 0x000fe40003f06070 */
[----:B------:R-:W-:-:S04]  /*0590*/  LOP3.LUT R0, R9, R4, RZ, 0x3c, !PT ;  /* 0x0000000409007212 */ /* 0x000fc800078e3cff */
[----:B------:R-:W-:Y:S01]  /*05a0*/  ISETP.GE.AND P2, PT, R0, RZ, PT ;  /* 0x000000ff0000720c */ /* 0x000fe20003f46270 */
[----:B------:R-:W-:-:S06]  /*05b0*/  VIADD R0, R2, 0x7f ;  /* 0x0000007f02007836 */ /* 0x000fcc0000000000 */
[----:B------:R-:W-:-:S04]  /*05c0*/  @P0 VIADD R7, R7, 0x1 ;  /* 0x0000000107070836 */ /* 0x000fc80000000000 */
[----:B------:R-:W-:Y:S01]  /*05d0*/  IMAD.MOV.U32 R13, RZ, RZ, R7 ;  /* 0x000000ffff0d7224 */ /* 0x000fe200078e0007 */
[----:B------:R-:W-:-:S03]  /*05e0*/  SHF.R.S32.HI R7, RZ, 0x1f, R0 ;  /* 0x0000001fff077819 */ /* 0x000fc60000011400 */
[----:B------:R-:W-:Y:S01]  /*05f0*/  @!P2 IMAD.MOV R13, RZ, RZ, -R13 ;  /* 0x000000ffff0da224 */ /* 0x000fe200078e0a0d */
[----:B------:R-:W-:Y:S02]  /*0600*/  LEA.HI R7, R7, R0, RZ, 0x7 ;  /* 0x0000000007077211 */ /* 0x000fe400078f38ff */
[----:B------:R-:W-:-:S04]  /*0610*/  @!P1 LOP3.LUT R13, RZ, R4, RZ, 0x33, !PT ;  /* 0x00000004ff0d9212 */ /* 0x000fc800078e33ff */
[----:B------:R-:W-:Y:S01]  /*0620*/  LEA.HI.SX32 R7, R7, -R13, 0x19 ;  /* 0x8000000d07077211 */ /* 0x000fe200078fcaff */
[----:B------:R-:W-:-:S03]  /*0630*/  IMAD.MOV R8, RZ, RZ, -R13 ;  /* 0x000000ffff087224 */ /* 0x000fc600078e0a0d */
[----:B------:R-:W-:Y:S01]  /*0640*/  VIMNMX R15, PT, PT, R7, 0x1, PT ;  /* 0x00000001070f7848 */ /* 0x000fe20003fe0100 */
[----:B------:R-:W-:Y:S01]  /*0650*/  IMAD R12, R4, R8, R9 ;  /* 0x00000008040c7224 */ /* 0x000fe200078e0209 */
[----:B------:R-:W-:Y:S02]  /*0660*/  IABS R8, R3 ;  /* 0x0000000300087213 */ /* 0x000fe40000000000 */
[-C--:B------:R-:W-:Y:S02]  /*0670*/  IABS R11, R15.reuse ;  /* 0x0000000f000b7213 */ /* 0x080fe40000000000 */
[----:B------:R-:W-:Y:S02]  /*0680*/  IABS R4, R15 ;  /* 0x0000000f00047213 */ /* 0x000fe40000000000 */
[----:B------:R-:W0:Y:S03]  /*0690*/  I2F.RP R0, R11 ;  /* 0x0000000b00007306 */ /* 0x000e260000209400 */
[----:B------:R-:W-:-:S05]  /*06a0*/  IMAD.MOV R4, RZ, RZ, -R4 ;  /* 0x000000ffff047224 */ /* 0x000fca00078e0a04 */
[----:B0-----:R-:W0:Y:S02]  /*06b0*/  MUFU.RCP R0, R0 ;  /* 0x0000000000007308 */ /* 0x001e240000001000 */
[----:B0-----:R-:W-:Y:S01]  /*06c0*/  VIADD R6, R0, 0xffffffe ;  /* 0x0ffffffe00067836 */ /* 0x001fe20000000000 */
[----:B------:R-:W-:-:S05]  /*06d0*/  IABS R0, R12 ;  /* 0x0000000c00007213 */ /* 0x000fca0000000000 */
[----:B------:R0:W1:Y:S02]  /*06e0*/  F2I.FTZ.U32.TRUNC.NTZ R7, R6 ;  /* 0x0000000600077305 */ /* 0x000064000021f000 */
[----:B0-----:R-:W-:Y:S02]  /*06f0*/  IMAD.MOV.U32 R6, RZ, RZ, RZ ;  /* 0x000000ffff067224 */ /* 0x001fe400078e00ff */
[----:B-1----:R-:W-:-:S04]  /*0700*/  IMAD.MOV R10, RZ, RZ, -R7 ;  /* 0x000000ffff0a7224 */ /* 0x002fc800078e0a07 */
[----:B------:R-:W-:-:S04]  /*0710*/  IMAD R9, R10, R11, RZ ;  /* 0x0000000b0a097224 */ /* 0x000fc800078e02ff */
[----:B------:R-:W-:-:S04]  /*0720*/  IMAD.HI.U32 R7, R7, R9, R6 ;  /* 0x0000000907077227 */ /* 0x000fc800078e0006 */
[----:B------:R-:W-:Y:S01]  /*0730*/  IMAD.MOV.U32 R6, RZ, RZ, R8 ;  /* 0x000000ffff067224 */ /* 0x000fe200078e0008 */
[----:B------:R-:W-:Y:S01]  /*0740*/  IABS R8, R2 ;  /* 0x0000000200087213 */ /* 0x000fe20000000000 */
[----:B------:R-:W-:Y:S02]  /*0750*/  IMAD.HI.U32 R7, R7, R0, RZ ;  /* 0x0000000007077227 */ /* 0x000fe400078e00ff */
[----:B------:R-:W0:Y:S02]  /*0760*/  I2F.RP R9, R6 ;  /* 0x0000000600097306 */ /* 0x000e240000209400 */
[----:B------:R-:W-:Y:S02]  /*0770*/  IMAD R0, R7, R4, R0 ;  /* 0x0000000407007224 */ /* 0x000fe400078e0200 */
[----:B------:R-:W-:-:S03]  /*0780*/  IMAD.MOV.U32 R4, RZ, RZ, R8 ;  /* 0x000000ffff047224 */ /* 0x000fc600078e0008 */
[----:B------:R-:W-:Y:S01]  /*0790*/  ISETP.GT.U32.AND P1, PT, R11, R0, PT ;  /* 0x000000000b00720c */ /* 0x000fe20003f24070 */
[----:B------:R-:W1:Y:S08]  /*07a0*/  I2F.RP R8, R4 ;  /* 0x0000000400087306 */ /* 0x000e700000209400 */
[----:B0-----:R-:W0:Y:S04]  /*07b0*/  MUFU.RCP R9, R9 ;  /* 0x0000000900097308 */ /* 0x001e280000001000 */
[----:B------:R-:W-:-:S02]  /*07c0*/  @!P1 IMAD.IADD R0, R0, 0x1, -R11 ;  /* 0x0000000100009824 */ /* 0x000fc400078e0a0b */
[----:B------:R-:W-:Y:S01]  /*07d0*/  @!P1 VIADD R7, R7, 0x1 ;  /* 0x0000000107079836 */ /* 0x000fe20000000000 */
[----:B------:R-:W-:Y:S01]  /*07e0*/  ISETP.NE.AND P1, PT, R15, RZ, PT ;  /* 0x000000ff0f00720c */ /* 0x000fe20003f25270 */
[----:B-1----:R-:W1:Y:S01]  /*07f0*/  MUFU.RCP R8, R8 ;  /* 0x0000000800087308 */ /* 0x002e620000001000 */
[----:B------:R-:W-:Y:S02]  /*0800*/  ISETP.GE.U32.AND P0, PT, R0, R11, PT ;  /* 0x0000000b0000720c */ /* 0x000fe40003f06070 */
[----:B------:R-:W-:-:S04]  /*0810*/  LOP3.LUT R0, R12, R15, RZ, 0x3c, !PT ;  /* 0x0000000f0c007212 */ /* 0x000fc800078e3cff */
[----:B------:R-:W-:Y:S01]  /*0820*/  ISETP.GE.AND P2, PT, R0, RZ, PT ;  /* 0x000000ff0000720c */ /* 0x000fe20003f46270 */
[----:B0-----:R-:W-:-:S04]  /*0830*/  VIADD R10, R9, 0xffffffe ;  /* 0x0ffffffe090a7836 */ /* 0x001fc80000000000 */
[----:B------:R0:W4:Y:S02]  /*0840*/  F2I.FTZ.U32.TRUNC.NTZ R11, R10 ;  /* 0x0000000a000b7305 */ /* 0x000124000021f000 */
[----:B------:R-:W-:Y:S02]  /*0850*/  @P0 VIADD R7, R7, 0x1 ;  /* 0x0000000107070836 */ /* 0x000fe40000000000 */
[----:B-1----:R-:W-:Y:S02]  /*0860*/  VIADD R8, R8, 0xffffffe ;  /* 0x0ffffffe08087836 */ /* 0x002fe40000000000 */
[----:B------:R-:W-:Y:S02]  /*0870*/  IMAD.MOV.U32 R0, RZ, RZ, R7 ;  /* 0x000000ffff007224 */ /* 0x000fe400078e0007 */
[----:B------:R1:W5:Y:S01]  /*0880*/  F2I.FTZ.U32.TRUNC.NTZ R9, R8 ;  /* 0x0000000800097305 */ /* 0x000362000021f000 */
[----:B0-----:R-:W-:Y:S02]  /*0890*/  IMAD.MOV.U32 R10, RZ, RZ, RZ ;  /* 0x000000ffff0a7224 */ /* 0x001fe400078e00ff */
[----:B------:R-:W-:Y:S01]  /*08a0*/  @!P2 IMAD.MOV R0, RZ, RZ, -R0 ;  /* 0x000000ffff00a224 */ /* 0x000fe200078e0a00 */
[----:B------:R-:W-:Y:S01]  /*08b0*/  @!P1 LOP3.LUT R0, RZ, R15, RZ, 0x33, !PT ;  /* 0x0000000fff009212 */ /* 0x000fe200078e33ff */
[----:B----4-:R-:W-:-:S04]  /*08c0*/  IMAD.MOV R7, RZ, RZ, -R11 ;  /* 0x000000ffff077224 */ /* 0x010fc800078e0a0b */
[----:B------:R-:W-:Y:S01]  /*08d0*/  IMAD.SHL.U32 R68, R0, 0x40, RZ ;  /* 0x0000004000447824 */ /* 0x000fe200078e00ff */
[----:B-1----:R-:W-:Y:S01]  /*08e0*/  SHF.R.U32.HI R8, RZ, 0x5, R5 ;  /* 0x00000005ff087819 */ /* 0x002fe20000011605 */
[----:B------:R-:W-:Y:S02]  /*08f0*/  IMAD R7, R7, R6, RZ ;  /* 0x0000000607077224 */ /* 0x000fe400078e02ff */
[----:B------:R-:W-:Y:S01]  /*0900*/  VIADD R20, R68, 0x1 ;  /* 0x0000000144147836 */ /* 0x000fe20000000000 */
[----:B------:R-:W-:Y:S01]  /*0910*/  IABS R71, R68 ;  /* 0x0000004400477213 */ /* 0x000fe20000000000 */
[----:B------:R-:W-:Y:S01]  /*0920*/  IMAD.HI.U32 R7, R11, R7, R10 ;  /* 0x000000070b077227 */ /* 0x000fe200078e000a */
[----:B------:R-:W-:Y:S02]  /*0930*/  R2UR UR11, R8 ;  /* 0x00000000080b72ca */ /* 0x000fe400000e0000 */
[----:B------:R-:W-:Y:S01]  /*0940*/  STL [R1+0x744], R20 ;  /* 0x0007441401007387 */ /* 0x000fe20000100800 */
[----:B------:R-:W-:Y:S01]  /*0950*/  IMAD.MOV R10, RZ, RZ, -R0 ;  /* 0x000000ffff0a7224 */ /* 0x000fe200078e0a00 */
[----:B------:R-:W-:Y:S01]  /*0960*/  IABS R70, R20 ;  /* 0x0000001400467213 */ /* 0x000fe20000000000 */
[----:B------:R-:W-:-:S02]  /*0970*/  VIADD R17, R68, 0x4 ;  /* 0x0000000444117836 */ /* 0x000fc40000000000 */
[----:B------:R-:W-:-:S03]  /*0980*/  IMAD.HI.U32 R0, R7, R71, RZ ;  /* 0x0000004707007227 */ /* 0x000fc600078e00ff */
[----:B------:R-:W-:Y:S01]  /*0990*/  IABS R66, R17 ;  /* 0x0000001100427213 */ /* 0x000fe20000000000 */
[C---:B------:R-:W-:Y:S02]  /*09a0*/  VIADD R19, R68.reuse, 0x2 ;  /* 0x0000000244137836 */ /* 0x040fe40000000000 */
[C---:B------:R-:W-:Y:S01]  /*09b0*/  VIADD R18, R68.reuse, 0x3 ;  /* 0x0000000344127836 */ /* 0x040fe20000000000 */
[----:B------:R-:W-:Y:S01]  /*09c0*/  USHF.L.U32 UR4, UR11, 0x15, URZ ;  /* 0x000000150b047899 */ /* 0x000fe200080006ff */
[----:B-----5:R-:W-:Y:S01]  /*09d0*/  IMAD.MOV R11, RZ, RZ, -R9 ;  /* 0x000000ffff0b7224 */ /* 0x020fe200078e0a09 */
[----:B------:R-:W-:Y:S01]  /*09e0*/  STL [R1+0x740], R19 ;  /* 0x0007401301007387 */ /* 0x000fe20000100800 */
[----:B------:R-:W-:Y:S01]  /*09f0*/  IMAD R10, R15, R10, R12 ;  /* 0x0000000a0f0a7224 */ /* 0x000fe200078e020c */
[----:B------:R-:W-:Y:S01]  /*0a00*/  IABS R69, R19 ;  /* 0x0000001300457213 */ /* 0x000fe20000000000 */
[----:B------:R-:W-:Y:S01]  /*0a10*/  VIADD R16, R68, 0x5 ;  /* 0x0000000544107836 */ /* 0x000fe20000000000 */
[----:B------:R-:W-:Y:S01]  /*0a20*/  STL [R1+0x748], R18 ;  /* 0x0007481201007387 */ /* 0x000fe20000100800 */
[----:B------:R-:W-:Y:S01]  /*0a30*/  IMAD.MOV R12, RZ, RZ, -R0 ;  /* 0x000000ffff0c7224 */ /* 0x000fe200078e0a00 */
[----:B------:R-:W-:Y:S01]  /*0a40*/  IABS R67, R18 ;  /* 0x0000001200437213 */ /* 0x000fe20000000000 */
[----:B------:R-:W-:Y:S01]  /*0a50*/  IMAD R11, R11, R4, RZ ;  /* 0x000000040b0b7224 */ /* 0x000fe200078e02ff */
[----:B------:R-:W-:Y:S01]  /*0a60*/  STL [R1+0x750], R17 ;  /* 0x0007501101007387 */ /* 0x000fe20000100800 */
[----:B------:R-:W-:Y:S01]  /*0a70*/  IMAD.MOV.U32 R8, RZ, RZ, RZ ;  /* 0x000000ffff087224 */ /* 0x000fe200078e00ff */
[----:B------:R-:W-:Y:S01]  /*0a80*/  IABS R65, R16 ;  /* 0x0000001000417213 */ /* 0x000fe20000000000 */
[----:B------:R-:W-:Y:S01]  /*0a90*/  IMAD R71, R6, R12, R71 ;  /* 0x0000000c06477224 */ /* 0x000fe200078e0247 */
[----:B------:R0:W-:Y:S01]  /*0aa0*/  STL [R1+0x74c], R16 ;  /* 0x00074c1001007387 */ /* 0x0001e20000100800 */
[----:B------:R-:W-:Y:S01]  /*0ab0*/  IMAD.HI.U32 R12, R7, R66, RZ ;  /* 0x00000042070c7227 */ /* 0x000fe200078e00ff */
[----:B------:R-:W-:-:S03]  /*0ac0*/  ULOP3.LUT UR4, UR4, 0x600000, URZ, 0xc0, !UPT ;  /* 0x0060000004047892 */ /* 0x000fc6000f8ec0ff */
[----:B------:R-:W-:-:S04]  /*0ad0*/  IMAD.HI.U32 R0, R9, R11, R8 ;  /* 0x0000000b09007227 */ /* 0x000fc800078e0008 */
[----:B------:R-:W-:Y:S02]  /*0ae0*/  IMAD.IADD R8, R13, 0x1, R10 ;  /* 0x000000010d087824 */ /* 0x000fe400078e020a */
[C---:B0-----:R-:W-:Y:S02]  /*0af0*/  VIADD R16, R68.reuse, 0x9 ;  /* 0x0000000944107836 */ /* 0x041fe40000000000 */
[----:B------:R-:W-:Y:S02]  /*0b00*/  VIADD R18, R68, 0x7 ;  /* 0x0000000744127836 */ /* 0x000fe40000000000 */
[----:B------:R-:W-:Y:S01]  /*0b10*/  IMAD.HI.U32 R10, R7, R69, RZ ;  /* 0x00000045070a7227 */ /* 0x000fe200078e00ff */
[----:B------:R-:W-:Y:S02]  /*0b20*/  IABS R61, R16 ;  /* 0x00000010003d7213 */ /* 0x000fe40000000000 */
[----:B------:R-:W-:Y:S01]  /*0b30*/  IABS R63, R18 ;  /* 0x00000012003f7213 */ /* 0x000fe20000000000 */
[----:B------:R-:W-:-:S02]  /*0b40*/  IMAD.MOV R15, RZ, RZ, -R12 ;  /* 0x000000ffff0f7224 */ /* 0x000fc400078e0a0c */
[C---:B------:R-:W-:Y:S02]  /*0b50*/  VIADD R19, R68.reuse, 0x6 ;  /* 0x0000000644137836 */ /* 0x040fe40000000000 */
[----:B------:R-:W-:Y:S02]  /*0b60*/  VIADD R17, R68, 0x8 ;  /* 0x0000000844117836 */ /* 0x000fe40000000000 */
[----:B------:R-:W-:Y:S01]  /*0b70*/  IMAD.MOV R10, RZ, RZ, -R10 ;  /* 0x000000ffff0a7224 */ /* 0x000fe200078e0a0a */
[----:B------:R-:W-:Y:S01]  /*0b80*/  STL [R1+0x754], R19 ;  /* 0x0007541301007387 */ /* 0x000fe20000100800 */
[----:B------:R-:W-:Y:S01]  /*0b90*/  IMAD R66, R6, R15, R66 ;  /* 0x0000000f06427224 */ /* 0x000fe200078e0242 */
[----:B------:R-:W-:Y:S01]  /*0ba0*/  IABS R62, R17 ;  /* 0x00000011003e7213 */ /* 0x000fe20000000000 */
[----:B------:R-:W-:Y:S01]  /*0bb0*/  VIADD R15, R68, 0xe ;  /* 0x0000000e440f7836 */ /* 0x000fe20000000000 */
[----:B------:R-:W-:Y:S01]  /*0bc0*/  STL [R1+0x758], R18 ;  /* 0x0007581201007387 */ /* 0x000fe20000100800 */
[----:B------:R-:W-:Y:S01]  /*0bd0*/  IMAD.HI.U32 R12, R7, R61, RZ ;  /* 0x0000003d070c7227 */ /* 0x000fe200078e00ff */
[----:B------:R-:W-:-:S02]  /*0be0*/  IABS R64, R19 ;  /* 0x0000001300407213 */ /* 0x000fc40000000000 */
[----:B------:R0:W-:Y:S01]  /*0bf0*/  STL [R1+0x75c], R17 ;  /* 0x00075c1101007387 */ /* 0x0001e20000100800 */
[----:B------:R-:W-:Y:S01]  /*0c00*/  IMAD R69, R6, R10, R69 ;  /* 0x0000000a06457224 */ /* 0x000fe200078e0245 */
[----:B------:R-:W-:Y:S01]  /*0c10*/  IABS R56, R15 ;  /* 0x0000000f00387213 */ /* 0x000fe20000000000 */
[----:B------:R-:W-:Y:S01]  /*0c20*/  VIADD R14, R68, 0xa ;  /* 0x0000000a440e7836 */ /* 0x000fe20000000000 */
[----:B------:R1:W-:Y:S01]  /*0c30*/  STL [R1+0x760], R16 ;  /* 0x0007601001007387 */ /* 0x0003e20000100800 */
[----:B------:R-:W-:-:S03]  /*0c40*/  IMAD.HI.U32 R10, R7, R63, RZ ;  /* 0x0000003f070a7227 */ /* 0x000fc600078e00ff */
[----:B------:R4:W-:Y:S01]  /*0c50*/  STL [R1+0x764], R14 ;  /* 0x0007640e01007387 */ /* 0x0009e20000100800 */
[----:B------:R-:W-:Y:S01]  /*0c60*/  IMAD.MOV R12, RZ, RZ, -R12 ;  /* 0x000000ffff0c7224 */ /* 0x000fe200078e0a0c */
[----:B------:R-:W-:Y:S01]  /*0c70*/  IABS R60, R14 ;  /* 0x0000000e003c7213 */ /* 0x000fe20000000000 */
[C---:B0-----:R-:W-:Y:S02]  /*0c80*/  VIADD R17, R68.reuse, 0xc ;  /* 0x0000000c44117836 */ /* 0x041fe40000000000 */
[C---:B------:R-:W-:Y:S02]  /*0c90*/  VIADD R18, R68.reuse, 0xb ;  /* 0x0000000b44127836 */ /* 0x040fe40000000000 */
[----:B-1----:R-:W-:Y:S01]  /*0ca0*/  VIADD R16, R68, 0xd ;  /* 0x0000000d44107836 */ /* 0x002fe20000000000 */
[----:B------:R-:W-:Y:S01]  /*0cb0*/  IABS R58, R17 ;  /* 0x00000011003a7213 */ /* 0x000fe20000000000 */
[----:B------:R-:W-:Y:S01]  /*0cc0*/  IMAD.MOV R10, RZ, RZ, -R10 ;  /* 0x000000ffff0a7224 */ /* 0x000fe200078e0a0a */
[----:B------:R-:W-:Y:S01]  /*0cd0*/  STL [R1+0x76c], R18 ;  /* 0x00076c1201007387 */ /* 0x000fe20000100800 */
[----:B------:R-:W-:Y:S01]  /*0ce0*/  IMAD R61, R6, R12, R61 ;  /* 0x0000000c063d7224 */ /* 0x000fe200078e023d */
[----:B------:R-:W-:Y:S01]  /*0cf0*/  IABS R57, R16 ;  /* 0x0000001000397213 */ /* 0x000fe20000000000 */
[----:B------:R-:W-:Y:S01]  /*0d00*/  IMAD.HI.U32 R12, R7, R56, RZ ;  /* 0x00000038070c7227 */ /* 0x000fe200078e00ff */
[----:B------:R-:W-:Y:S01]  /*0d10*/  STL [R1+0x77c], R17 ;  /* 0x00077c1101007387 */ /* 0x000fe20000100800 */
[----:B------:R-:W-:-:S02]  /*0d20*/  IABS R59, R18 ;  /* 0x00000012003b7213 */ /* 0x000fc40000000000 */
[----:B------:R-:W-:Y:S01]  /*0d30*/  VIADD R19, R68, 0x11 ;  /* 0x0000001144137836 */ /* 0x000fe20000000000 */
[----:B------:R0:W-:Y:S01]  /*0d40*/  STL [R1+0x778], R16 ;  /* 0x0007781001007387 */ /* 0x0001e20000100800 */
[----:B------:R-:W-:Y:S02]  /*0d50*/  IMAD R63, R6, R10, R63 ;  /* 0x0000000a063f7224 */ /* 0x000fe400078e023f */
[C---:B----4-:R-:W-:Y:S01]  /*0d60*/  VIADD R14, R68.reuse, 0xf ;  /* 0x0000000f440e7836 */ /* 0x050fe20000000000 */
[----:B------:R-:W-:Y:S01]  /*0d70*/  IABS R53, R19 ;  /* 0x0000001300357213 */ /* 0x000fe20000000000 */
[----:B------:R-:W-:Y:S01]  /*0d80*/  IMAD.HI.U32 R10, R7, R58, RZ ;  /* 0x0000003a070a7227 */ /* 0x000fe200078e00ff */
[----:B------:R1:W-:Y:S02]  /*0d90*/  STL [R1+0x774], R15 ;  /* 0x0007740f01007387 */ /* 0x0003e40000100800 */
[----:B------:R-:W-:Y:S01]  /*0da0*/  IABS R55, R14 ;  /* 0x0000000e00377213 */ /* 0x000fe20000000000 */
[C---:B------:R-:W-:Y:S01]  /*0db0*/  VIADD R20, R68.reuse, 0x10 ;  /* 0x0000001044147836 */ /* 0x040fe20000000000 */
[----:B------:R4:W-:Y:S01]  /*0dc0*/  STL [R1+0x770], R14 ;  /* 0x0007700e01007387 */ /* 0x0009e20000100800 */
[----:B0-----:R-:W-:-:S02]  /*0dd0*/  VIADD R16, R68, 0x13 ;  /* 0x0000001344107836 */ /* 0x001fc40000000000 */
[----:B------:R-:W-:Y:S01]  /*0de0*/  IMAD.MOV R17, RZ, RZ, -R12 ;  /* 0x000000ffff117224 */ /* 0x000fe200078e0a0c */
[----:B------:R-:W-:Y:S01]  /*0df0*/  STL [R1+0x768], R20 ;  /* 0x0007681401007387 */ /* 0x000fe20000100800 */
[----:B------:R-:W-:Y:S01]  /*0e00*/  VIADD R18, R68, 0x12 ;  /* 0x0000001244127836 */ /* 0x000fe20000000000 */
[----:B------:R-:W-:Y:S01]  /*0e10*/  IABS R51, R16 ;  /* 0x0000001000337213 */ /* 0x000fe20000000000 */
[----:B-1----:R-:W-:Y:S01]  /*0e20*/  IMAD.MOV R15, RZ, RZ, -R10 ;  /* 0x000000ffff0f7224 */ /* 0x002fe200078e0a0a */
[----:B------:R-:W-:Y:S01]  /*0e30*/  STL [R1+0x780], R19 ;  /* 0x0007801301007387 */ /* 0x000fe20000100800 */
[----:B------:R-:W-:Y:S01]  /*0e40*/  IMAD R56, R6, R17, R56 ;  /* 0x0000001106387224 */ /* 0x000fe200078e0238 */
[----:B------:R-:W-:Y:S01]  /*0e50*/  IABS R52, R18 ;  /* 0x0000001200347213 */ /* 0x000fe20000000000 */
[C---:B------:R-:W-:Y:S01]  /*0e60*/  VIADD R17, R68.reuse, 0x16 ;  /* 0x0000001644117836 */ /* 0x040fe20000000000 */
[----:B------:R0:W-:Y:S01]  /*0e70*/  STL [R1+0x790], R18 ;  /* 0x0007901201007387 */ /* 0x0001e20000100800 */
[----:B----4-:R-:W-:Y:S01]  /*0e80*/  VIADD R14, R68, 0x14 ;  /* 0x00000014440e7836 */ /* 0x010fe20000000000 */
[----:B------:R-:W-:Y:S01]  /*0e90*/  IABS R54, R20 ;  /* 0x0000001400367213 */ /* 0x000fe20000000000 */
[----:B------:R-:W-:Y:S01]  /*0ea0*/  IMAD.HI.U32 R10, R7, R53, RZ ;  /* 0x00000035070a7227 */ /* 0x000fe200078e00ff */
[----:B------:R1:W-:Y:S01]  /*0eb0*/  STL [R1+0x78c], R16 ;  /* 0x00078c1001007387 */ /* 0x0003e20000100800 */
[----:B------:R-:W-:-:S02]  /*0ec0*/  IABS R48, R17 ;  /* 0x0000001100307213 */ /* 0x000fc40000000000 */
[----:B------:R-:W-:Y:S01]  /*0ed0*/  IMAD R58, R6, R15, R58 ;  /* 0x0000000f063a7224 */ /* 0x000fe200078e023a */
[----:B------:R-:W-:Y:S01]  /*0ee0*/  STL [R1+0x794], R14 ;  /* 0x0007940e01007387 */ /* 0x000fe20000100800 */
[C---:B------:R-:W-:Y:S01]  /*0ef0*/  VIADD R15, R68.reuse, 0x18 ;  /* 0x00000018440f7836 */ /* 0x040fe20000000000 */
[----:B------:R-:W-:Y:S01]  /*0f00*/  IABS R50, R14 ;  /* 0x0000000e00327213 */ /* 0x000fe20000000000 */
[C---:B0-----:R-:W-:Y:S02]  /*0f10*/  VIADD R18, R68.reuse, 0x15 ;  /* 0x0000001544127836 */ /* 0x041fe40000000000 */
[C---:B------:R-:W-:Y:S01]  /*0f20*/  IMAD.HI.U32 R12, R7.reuse, R51, RZ ;  /* 0x00000033070c7227 */ /* 0x040fe200078e00ff */
[----:B------:R-:W-:Y:S02]  /*0f30*/  IABS R46, R15 ;  /* 0x0000000f002e7213 */ /* 0x000fe40000000000 */
[----:B------:R-:W-:Y:S01]  /*0f40*/  STL [R1+0x798], R18 ;  /* 0x0007981201007387 */ /* 0x000fe20000100800 */
[----:B-1----:R-:W-:Y:S01]  /*0f50*/  VIADD R16, R68, 0x17 ;  /* 0x0000001744107836 */ /* 0x002fe20000000000 */
[----:B------:R-:W-:Y:S01]  /*0f60*/  IABS R49, R18 ;  /* 0x0000001200317213 */ /* 0x000fe20000000000 */
[----:B------:R-:W-:Y:S01]  /*0f70*/  IMAD.MOV R10, RZ, RZ, -R10 ;  /* 0x000000ffff0a7224 */ /* 0x000fe200078e0a0a */
[----:B------:R-:W-:Y:S01]  /*0f80*/  STL [R1+0x7a8], R17 ;  /* 0x0007a81101007387 */ /* 0x000fe20000100800 */
[----:B------:R-:W-:Y:S01]  /*0f90*/  IMAD.MOV R12, RZ, RZ, -R12 ;  /* 0x000000ffff0c7224 */ /* 0x000fe200078e0a0c */
[----:B------:R-:W-:Y:S01]  /*0fa0*/  IABS R47, R16 ;  /* 0x00000010002f7213 */ /* 0x000fe20000000000 */
[----:B------:R-:W-:Y:S01]  /*0fb0*/  IMAD R53, R6, R10, R53 ;  /* 0x0000000a06357224 */ /* 0x000fe200078e0235 */
[----:B------:R0:W-:Y:S01]  /*0fc0*/  STL [R1+0x7a4], R16 ;  /* 0x0007a41001007387 */ /* 0x0001e20000100800 */
[----:B------:R-:W-:-:S03]  /*0fd0*/  IMAD.HI.U32 R10, R7, R48, RZ ;  /* 0x00000030070a7227 */ /* 0x000fc600078e00ff */
[----:B------:R1:W-:Y:S01]  /*0fe0*/  STL [R1+0x7ac], R15 ;  /* 0x0007ac0f01007387 */ /* 0x0003e20000100800 */
[----:B------:R-:W-:-:S04]  /*0ff0*/  IMAD.HI.U32 R13, R7, R65, RZ ;  /* 0x00000041070d7227 */ /* 0x000fc800078e00ff */
[----:B------:R-:W-:Y:S02]  /*1000*/  IMAD R51, R6, R12, R51 ;  /* 0x0000000c06337224 */ /* 0x000fe400078e0233 */
[C---:B0-----:R-:W-:Y:S02]  /*1010*/  VIADD R16, R68.reuse, 0x1d ;  /* 0x0000001d44107836 */ /* 0x041fe40000000000 */
[C---:B------:R-:W-:Y:S02]  /*1020*/  VIADD R14, R68.reuse, 0x19 ;  /* 0x00000019440e7836 */ /* 0x040fe40000000000 */
[----:B------:R-:W-:Y:S01]  /*1030*/  IMAD.HI.U32 R12, R7, R46, RZ ;  /* 0x0000002e070c7227 */ /* 0x000fe200078e00ff */
[----:B------:R-:W-:Y:S02]  /*1040*/  IABS R41, R16 ;  /* 0x0000001000297213 */ /* 0x000fe40000000000 */
[----:B------:R0:W-:Y:S01]  /*1050*/  STL [R1+0x7b0], R14 ;  /* 0x0007b00e01007387 */ /* 0x0001e20000100800 */
[----:B------:R-:W-:Y:S01]  /*1060*/  VIADD R20, R68, 0x1a ;  /* 0x0000001a44147836 */ /* 0x000fe20000000000 */
[----:B------:R-:W-:Y:S01]  /*1070*/  IABS R45, R14 ;  /* 0x0000000e002d7213 */ /* 0x000fe20000000000 */
[----:B-1----:R-:W-:-:S02]  /*1080*/  IMAD.MOV R15, RZ, RZ, -R10 ;  /* 0x000000ffff0f7224 */ /* 0x002fc400078e0a0a */
[C---:B------:R-:W-:Y:S01]  /*1090*/  VIADD R19, R68.reuse, 0x1b ;  /* 0x0000001b44137836 */ /* 0x040fe20000000000 */
[----:B------:R-:W-:Y:S01]  /*10a0*/  STL [R1+0x7c0], R20 ;  /* 0x0007c01401007387 */ /* 0x000fe20000100800 */
[----:B------:R-:W-:Y:S01]  /*10b0*/  VIADD R18, R68, 0x1c ;  /* 0x0000001c44127836 */ /* 0x000fe20000000000 */
[----:B------:R-:W-:Y:S01]  /*10c0*/  IABS R44, R20 ;  /* 0x00000014002c7213 */ /* 0x000fe20000000000 */
[----:B------:R-:W-:Y:S01]  /*10d0*/  IMAD.MOV R13, RZ, RZ, -R13 ;  /* 0x000000ffff0d7224 */ /* 0x000fe200078e0a0d */
[----:B------:R-:W-:Y:S01]  /*10e0*/  STL [R1+0x7bc], R19 ;  /* 0x0007bc1301007387 */ /* 0x000fe20000100800 */
[----:B------:R-:W-:Y:S01]  /*10f0*/  IMAD.MOV R17, RZ, RZ, -R12 ;  /* 0x000000ffff117224 */ /* 0x000fe200078e0a0c */
[----:B------:R-:W-:Y:S01]  /*1100*/  IABS R42, R18 ;  /* 0x00000012002a7213 */ /* 0x000fe20000000000 */
[----:B------:R-:W-:Y:S01]  /*1110*/  IMAD R48, R6, R15, R48 ;  /* 0x0000000f06307224 */ /* 0x000fe200078e0230 */
[----:B------:R1:W-:Y:S01]  /*1120*/  STL [R1+0x7c4], R18 ;  /* 0x0007c41201007387 */ /* 0x0003e20000100800 */
[----:B------:R-:W-:Y:S01]  /*1130*/  VIADD R15, R68, 0x22 ;  /* 0x00000022440f7836 */ /* 0x000fe20000000000 */
[----:B------:R-:W-:Y:S01]  /*1140*/  IABS R43, R19 ;  /* 0x00000013002b7213 */ /* 0x000fe20000000000 */
[----:B------:R-:W-:Y:S01]  /*1150*/  IMAD.HI.U32 R9, R7, R70, RZ ;  /* 0x0000004607097227 */ /* 0x000fe200078e00ff */
[----:B------:R4:W-:Y:S02]  /*1160*/  STL [R1+0x7c8], R16 ;  /* 0x0007c81001007387 */ /* 0x0009e40000100800 */
[----:B------:R-:W-:Y:S01]  /*1170*/  IABS R36, R15 ;  /* 0x0000000f00247213 */ /* 0x000fe20000000000 */
[----:B------:R-:W-:-:S02]  /*1180*/  IMAD R65, R6, R13, R65 ;  /* 0x0000000d06417224 */ /* 0x000fc400078e0241 */
[----:B0-----:R-:W-:Y:S02]  /*1190*/  VIADD R14, R68, 0x1e ;  /* 0x0000001e440e7836 */ /* 0x001fe40000000000 */
[----:B------:R-:W-:-:S03]  /*11a0*/  IMAD.HI.U32 R12, R7, R41, RZ ;  /* 0x00000029070c7227 */ /* 0x000fc600078e00ff */
[----:B------:R-:W-:Y:S01]  /*11b0*/  STL [R1+0x7d8], R14 ;  /* 0x0007d80e01007387 */ /* 0x000fe20000100800 */
[----:B------:R-:W-:Y:S01]  /*11c0*/  IMAD.HI.U32 R13, R7, R60, RZ ;  /* 0x0000003c070d7227 */ /* 0x000fe200078e00ff */
[----:B------:R-:W-:-:S03]  /*11d0*/  IABS R40, R14 ;  /* 0x0000000e00287213 */ /* 0x000fc60000000000 */
[----:B------:R-:W-:Y:S02]  /*11e0*/  IMAD R46, R6, R17, R46 ;  /* 0x00000011062e7224 */ /* 0x000fe400078e022e */
[C---:B-1----:R-:W-:Y:S02]  /*11f0*/  VIADD R18, R68.reuse, 0x1f ;  /* 0x0000001f44127836 */ /* 0x042fe40000000000 */
[C---:B------:R-:W-:Y:S02]  /*1200*/  VIADD R17, R68.reuse, 0x20 ;  /* 0x0000002044117836 */ /* 0x040fe40000000000 */
[----:B----4-:R-:W-:Y:S01]  /*1210*/  VIADD R16, R68, 0x21 ;  /* 0x0000002144107836 */ /* 0x010fe20000000000 */
[----:B------:R-:W-:Y:S01]  /*1220*/  STL [R1+0x7d4], R18 ;  /* 0x0007d41201007387 */ /* 0x000fe20000100800 */
[----:B------:R-:W-:Y:S01]  /*1230*/  IMAD.MOV R9, RZ, RZ, -R9 ;  /* 0x000000ffff097224 */ /* 0x000fe200078e0a09 */
[----:B------:R-:W-:Y:S01]  /*1240*/  IABS R38, R17 ;  /* 0x0000001100267213 */ /* 0x000fe20000000000 */
[----:B------:R-:W-:Y:S01]  /*1250*/  IMAD.MOV R12, RZ, RZ, -R12 ;  /* 0x000000ffff0c7224 */ /* 0x000fe200078e0a0c */
[----:B------:R-:W-:Y:S01]  /*1260*/  STL [R1+0x7dc], R17 ;  /* 0x0007dc1101007387 */ /* 0x000fe20000100800 */
[----:B------:R-:W-:Y:S01]  /*1270*/  IMAD.MOV R13, RZ, RZ, -R13 ;  /* 0x000000ffff0d7224 */ /* 0x000fe200078e0a0d */
[----:B------:R-:W-:Y:S01]  /*1280*/  IABS R37, R16 ;  /* 0x0000001000257213 */ /* 0x000fe20000000000 */
[C---:B------:R-:W-:Y:S01]  /*1290*/  IMAD R70, R6.reuse, R9, R70 ;  /* 0x0000000906467224 */ /* 0x040fe200078e0246 */
[----:B------:R0:W-:Y:S01]  /*12a0*/  STL [R1+0x7e0], R16 ;  /* 0x0007e01001007387 */ /* 0x0001e20000100800 */
[C---:B------:R-:W-:Y:S01]  /*12b0*/  IMAD R41, R6.reuse, R12, R41 ;  /* 0x0000000c06297224 */ /* 0x040fe200078e0229 */
[----:B------:R-:W-:Y:S01]  /*12c0*/  IABS R39, R18 ;  /* 0x0000001200277213 */ /* 0x000fe20000000000 */
[----:B------:R-:W-:Y:S01]  /*12d0*/  IMAD.HI.U32 R9, R7, R64, RZ ;  /* 0x0000004007097227 */ /* 0x000fe200078e00ff */
[----:B------:R-:W-:Y:S03]  /*12e0*/  STL [R1+0x7f0], R15 ;  /* 0x0007f00f01007387 */ /* 0x000fe60000100800 */
[----:B------:R-:W-:-:S02]  /*12f0*/  IMAD R60, R6, R13, R60 ;  /* 0x0000000d063c7224 */ /* 0x000fc400078e023c */
[----:B------:R-:W-:Y:S01]  /*1300*/  IMAD.HI.U32 R12, R7, R36, RZ ;  /* 0x00000024070c7227 */ /* 0x000fe200078e00ff */
[----:B0-----:R-:W-:-:S03]  /*1310*/  LOP3.LUT R16, R5, 0x7f, RZ, 0xc0, !PT ;  /* 0x0000007f05107812 */ /* 0x001fc600078ec0ff */
[----:B------:R-:W-:Y:S01]  /*1320*/  IMAD.HI.U32 R13, R7, R55, RZ ;  /* 0x00000037070d7227 */ /* 0x000fe200078e00ff */
[----:B------:R-:W-:-:S03]  /*1330*/  ISETP.NE.U32.AND P3, PT, R16, RZ, PT ;  /* 0x000000ff1000720c */ /* 0x000fc60003f65070 */
[----:B------:R-:W-:Y:S02]  /*1340*/  IMAD.MOV R9, RZ, RZ, -R9 ;  /* 0x000000ffff097224 */ /* 0x000fe400078e0a09 */
[----:B------:R-:W-:Y:S02]  /*1350*/  IMAD.MOV R17, RZ, RZ, -R12 ;  /* 0x000000ffff117224 */ /* 0x000fe400078e0a0c */
[----:B------:R-:W-:Y:S02]  /*1360*/  IMAD.MOV R13, RZ, RZ, -R13 ;  /* 0x000000ffff0d7224 */ /* 0x000fe400078e0a0d */
[----:B------:R-:W-:Y:S02]  /*1370*/  IMAD R12, R8, 0x80, R16 ;  /* 0x00000080080c7824 */ /* 0x000fe400078e0210 */
[----:B------:R-:W-:-:S03]  /*1380*/  IMAD.HI.U32 R11, R7, R67, RZ ;  /* 0x00000043070b7227 */ /* 0x000fc600078e00ff */
[----:B------:R-:W-:Y:S01]  /*1390*/  IABS R5, R12 ;  /* 0x0000000c00057213 */ /* 0x000fe20000000000 */
[----:B------:R-:W-:Y:S01]  /*13a0*/  IMAD R64, R6, R9, R64 ;  /* 0x0000000906407224 */ /* 0x000fe200078e0240 */
[----:B------:R-:W-:Y:S01]  /*13b0*/  ISETP.GE.AND P2, PT, R12, RZ, PT ;  /* 0x000000ff0c00720c */ /* 0x000fe20003f46270 */
[----:B------:R-:W-:-:S04]  /*13c0*/  IMAD.HI.U32 R9, R7, R59, RZ ;  /* 0x0000003b07097227 */ /* 0x000fc800078e00ff */
[----:B------:R-:W-:Y:S02]  /*13d0*/  IMAD R55, R6, R13, R55 ;  /* 0x0000000d06377224 */ /* 0x000fe400078e0237 */
[----:B------:R-:W-:Y:S02]  /*13e0*/  IMAD.MOV R11, RZ, RZ, -R11 ;  /* 0x000000ffff0b7224 */ /* 0x000fe400078e0a0b */
[----:B------:R-:W-:-:S04]  /*13f0*/  IMAD.HI.U32 R13, R7, R50, RZ ;  /* 0x00000032070d7227 */ /* 0x000fc800078e00ff */
[----:B------:R-:W-:Y:S02]  /*1400*/  IMAD.MOV R9, RZ, RZ, -R9 ;  /* 0x000000ffff097224 */ /* 0x000fe400078e0a09 */
[----:B------:R-:W-:Y:S02]  /*1410*/  IMAD R67, R6, R11, R67 ;  /* 0x0000000b06437224 */ /* 0x000fe400078e0243 */
[----:B------:R-:W-:Y:S02]  /*1420*/  IMAD.MOV R13, RZ, RZ, -R13 ;  /* 0x000000ffff0d7224 */ /* 0x000fe400078e0a0d */
[----:B------:R-:W-:-:S04]  /*1430*/  IMAD.HI.U32 R11, R7, R62, RZ ;  /* 0x0000003e070b7227 */ /* 0x000fc800078e00ff */
[----:B------:R-:W-:-:S04]  /*1440*/  IMAD.HI.U32 R0, R0, R5, RZ ;  /* 0x0000000500007227 */ /* 0x000fc800078e00ff */
[----:B------:R-:W-:Y:S02]  /*1450*/  IMAD R59, R6, R9, R59 ;  /* 0x00000009063b7224 */ /* 0x000fe400078e023b */
[----:B------:R-:W-:-:S04]  /*1460*/  IMAD.HI.U32 R9, R7, R54, RZ ;  /* 0x0000003607097227 */ /* 0x000fc800078e00ff */
[----:B------:R-:W-:Y:S02]  /*1470*/  IMAD R50, R6, R13, R50 ;  /* 0x0000000d06327224 */ /* 0x000fe400078e0232 */
[----:B------:R-:W-:Y:S02]  /*1480*/  IMAD.MOV R11, RZ, RZ, -R11 ;  /* 0x000000ffff0b7224 */ /* 0x000fe400078e0a0b */
[----:B------:R-:W-:-:S04]  /*1490*/  IMAD.HI.U32 R13, R7, R45, RZ ;  /* 0x0000002d070d7227 */ /* 0x000fc800078e00ff */
[----:B------:R-:W-:Y:S02]  /*14a0*/  IMAD.MOV R0, RZ, RZ, -R0 ;  /* 0x000000ffff007224 */ /* 0x000fe400078e0a00 */
[----:B------:R-:W-:Y:S02]  /*14b0*/  IMAD.MOV R9, RZ, RZ, -R9 ;  /* 0x000000ffff097224 */ /* 0x000fe400078e0a09 */
[----:B------:R-:W-:Y:S02]  /*14c0*/  IMAD R62, R6, R11, R62 ;  /* 0x0000000b063e7224 */ /* 0x000fe400078e023e */
[----:B------:R-:W-:Y:S02]  /*14d0*/  IMAD.MOV R13, RZ, RZ, -R13 ;  /* 0x000000ffff0d7224 */ /* 0x000fe400078e0a0d */
[----:B------:R-:W-:Y:S02]  /*14e0*/  IMAD R0, R4, R0, R5 ;  /* 0x0000000004007224 */ /* 0x000fe400078e0205 */
[----:B------:R-:W-:-:S03]  /*14f0*/  IMAD.HI.U32 R11, R7, R57, RZ ;  /* 0x00000039070b7227 */ /* 0x000fc600078e00ff */
[----:B------:R-:W-:Y:S01]  /*1500*/  ISETP.GT.U32.AND P0, PT, R4, R0, PT ;  /* 0x000000000400720c */ /* 0x000fe20003f04070 */
[----:B------:R-:W-:Y:S02]  /*1510*/  VIADD R14, R68, 0x23 ;  /* 0x00000023440e7836 */ /* 0x000fe40000000000 */
[C---:B------:R-:W-:Y:S02]  /*1520*/  IMAD R54, R6.reuse, R9, R54 ;  /* 0x0000000906367224 */ /* 0x040fe400078e0236 */
[----:B------:R-:W-:Y:S01]  /*1530*/  IMAD.HI.U32 R9, R7, R49, RZ ;  /* 0x0000003107097227 */ /* 0x000fe200078e00ff */
[----:B------:R0:W-:Y:S01]  /*1540*/  STL [R1+0x7ec], R14 ;  /* 0x0007ec0e01007387 */ /* 0x0001e20000100800 */
[----:B------:R-:W-:Y:S02]  /*1550*/  IABS R35, R14 ;  /* 0x0000000e00237213 */ /* 0x000fe40000000000 */
[----:B------:R-:W-:Y:S02]  /*1560*/  IMAD R45, R6, R13, R45 ;  /* 0x0000000d062d7224 */ /* 0x000fe400078e022d */
[----:B------:R-:W-:-:S02]  /*1570*/  VIADD R20, R68, 0x24 ;  /* 0x0000002444147836 */ /* 0x000fc40000000000 */
[----:B------:R-:W-:Y:S02]  /*1580*/  IMAD.MOV R11, RZ, RZ, -R11 ;  /* 0x000000ffff0b7224 */ /* 0x000fe400078e0a0b */
[C---:B------:R-:W-:Y:S01]  /*1590*/  IMAD.HI.U32 R13, R7.reuse, R40, RZ ;  /* 0x00000028070d7227 */ /* 0x040fe200078e00ff */
[----:B------:R-:W-:Y:S01]  /*15a0*/  STL [R1+0x7f4], R20 ;  /* 0x0007f41401007387 */ /* 0x000fe20000100800 */
[----:B------:R-:W-:Y:S02]  /*15b0*/  IABS R34, R20 ;  /* 0x0000001400227213 */ /* 0x000fe40000000000 */
[C---:B------:R-:W-:Y:S02]  /*15c0*/  VIADD R19, R68.reuse, 0x25 ;  /* 0x0000002544137836 */ /* 0x040fe40000000000 */
[C---:B------:R-:W-:Y:S02]  /*15d0*/  VIADD R18, R68.reuse, 0x26 ;  /* 0x0000002644127836 */ /* 0x040fe40000000000 */
[----:B0-----:R-:W-:Y:S01]  /*15e0*/  VIADD R14, R68, 0x27 ;  /* 0x00000027440e7836 */ /* 0x001fe20000000000 */
[----:B------:R-:W-:Y:S01]  /*15f0*/  STL [R1+0x7e8], R19 ;  /* 0x0007e81301007387 */ /* 0x000fe20000100800 */
[----:B------:R-:W-:Y:S01]  /*1600*/  IMAD.MOV R9, RZ, RZ, -R9 ;  /* 0x000000ffff097224 */ /* 0x000fe200078e0a09 */
[----:B------:R-:W-:Y:S01]  /*1610*/  IABS R32, R18 ;  /* 0x0000001200207213 */ /* 0x000fe20000000000 */
[----:B------:R-:W-:Y:S01]  /*1620*/  IMAD R57, R6, R11, R57 ;  /* 0x0000000b06397224 */ /* 0x000fe200078e0239 */
[----:B------:R-:W-:Y:S01]  /*1630*/  STL [R1+0x7e4], R18 ;  /* 0x0007e41201007387 */ /* 0x000fe20000100800 */
[----:B------:R-:W-:Y:S01]  /*1640*/  IMAD.MOV R13, RZ, RZ, -R13 ;  /* 0x000000ffff0d7224 */ /* 0x000fe200078e0a0d */
[----:B------:R-:W-:Y:S01]  /*1650*/  IABS R31, R14 ;  /* 0x0000000e001f7213 */ /* 0x000fe20000000000 */
[----:B------:R-:W-:Y:S01]  /*1660*/  IMAD.HI.U32 R11, R7, R52, RZ ;  /* 0x00000034070b7227 */ /* 0x000fe200078e00ff */
[----:B------:R0:W-:Y:S01]  /*1670*/  STL [R1+0x7d0], R14 ;  /* 0x0007d00e01007387 */ /* 0x0001e20000100800 */
[----:B------:R-:W-:-:S02]  /*1680*/  IABS R33, R19 ;  /* 0x0000001300217213 */ /* 0x000fc40000000000 */
[----:B------:R-:W-:Y:S01]  /*1690*/  IMAD R49, R6, R9, R49 ;  /* 0x0000000906317224 */ /* 0x000fe200078e0231 */
[----:B------:R-:W-:Y:S01]  /*16a0*/  STL [R1+0x6f8], R12 ;  /* 0x0006f80c01007387 */ /* 0x000fe20000100800 */
[----:B------:R-:W-:-:S04]  /*16b0*/  IMAD.HI.U32 R9, R7, R44, RZ ;  /* 0x0000002c07097227 */ /* 0x000fc800078e00ff */
[C---:B------:R-:W-:Y:S01]  /*16c0*/  IMAD.HI.U32 R10, R7.reuse, R43, RZ ;  /* 0x0000002b070a7227 */ /* 0x040fe200078e00ff */
[----:B0-----:R-:W0:Y:S03]  /*16d0*/  LDC R14, c[0x0][0x3a0] ;  /* 0x0000e800ff0e7b82 */ /* 0x001e260000000800 */
[----:B------:R-:W-:Y:S02]  /*16e0*/  IMAD R40, R6, R13, R40 ;  /* 0x0000000d06287224 */ /* 0x000fe400078e0228 */
[----:B------:R-:W-:Y:S02]  /*16f0*/  IMAD.MOV R11, RZ, RZ, -R11 ;  /* 0x000000ffff0b7224 */ /* 0x000fe400078e0a0b */
[----:B------:R-:W-:-:S04]  /*1700*/  IMAD.HI.U32 R13, R7, R35, RZ ;  /* 0x00000023070d7227 */ /* 0x000fc800078e00ff */
[----:B------:R-:W-:Y:S02]  /*1710*/  IMAD.MOV R9, RZ, RZ, -R9 ;  /* 0x000000ffff097224 */ /* 0x000fe400078e0a09 */
[----:B------:R-:W-:Y:S02]  /*1720*/  IMAD.MOV R10, RZ, RZ, -R10 ;  /* 0x000000ffff0a7224 */ /* 0x000fe400078e0a0a */
[----:B------:R-:W-:Y:S02]  /*1730*/  IMAD R52, R6, R11, R52 ;  /* 0x0000000b06347224 */ /* 0x000fe400078e0234 */
[----:B------:R-:W-:Y:S02]  /*1740*/  IMAD.MOV R13, RZ, RZ, -R13 ;  /* 0x000000ffff0d7224 */ /* 0x000fe400078e0a0d */
[----:B------:R-:W-:Y:S02]  /*1750*/  @!P0 IMAD.IADD R0, R0, 0x1, -R4 ;  /* 0x0000000100008824 */ /* 0x000fe400078e0a04 */
[----:B------:R-:W-:-:S03]  /*1760*/  IMAD.HI.U32 R11, R7, R47, RZ ;  /* 0x0000002f070b7227 */ /* 0x000fc600078e00ff */
[----:B------:R-:W-:Y:S01]  /*1770*/  ISETP.GT.U32.AND P0, PT, R4, R0, PT ;  /* 0x000000000400720c */ /* 0x000fe20003f04070 */
[C---:B------:R-:W-:Y:S02]  /*1780*/  IMAD R44, R6.reuse, R9, R44 ;  /* 0x00000009062c7224 */ /* 0x040fe400078e022c */
[----:B------:R-:W-:Y:S02]  /*1790*/  IMAD R43, R6, R10, R43 ;  /* 0x0000000a062b7224 */ /* 0x000fe400078e022b */
[----:B------:R-:W-:-:S04]  /*17a0*/  IMAD.HI.U32 R9, R7, R39, RZ ;  /* 0x0000002707097227 */ /* 0x000fc800078e00ff */
[----:B------:R-:W-:-:S04]  /*17b0*/  IMAD.HI.U32 R10, R7, R38, RZ ;  /* 0x00000026070a7227 */ /* 0x000fc800078e00ff */
[----:B------:R-:W-:Y:S02]  /*17c0*/  IMAD R35, R6, R13, R35 ;  /* 0x0000000d06237224 */ /* 0x000fe400078e0223 */
[----:B------:R-:W-:Y:S02]  /*17d0*/  IMAD.MOV R11, RZ, RZ, -R11 ;  /* 0x000000ffff0b7224 */ /* 0x000fe400078e0a0b */
[----:B------:R-:W-:Y:S02]  /*17e0*/  VIADD R13, R68, 0x2c ;  /* 0x0000002c440d7836 */ /* 0x000fe40000000000 */
[----:B------:R-:W-:Y:S02]  /*17f0*/  IMAD.MOV R9, RZ, RZ, -R9 ;  /* 0x000000ffff097224 */ /* 0x000fe400078e0a09 */
[----:B------:R-:W-:Y:S01]  /*1800*/  IMAD.MOV R15, RZ, RZ, -R10 ;  /* 0x000000ffff0f7224 */ /* 0x000fe200078e0a0a */
[----:B------:R-:W-:Y:S01]  /*1810*/  IABS R26, R13 ;  /* 0x0000000d001a7213 */ /* 0x000fe20000000000 */
[----:B------:R-:W-:-:S02]  /*1820*/  IMAD R47, R6, R11, R47 ;  /* 0x0000000b062f7224 */ /* 0x000fc400078e022f */
[----:B------:R-:W-:-:S04]  /*1830*/  IMAD.HI.U32 R11, R7, R42, RZ ;  /* 0x0000002a070b7227 */ /* 0x000fc800078e00ff */
[----:B------:R-:W-:Y:S02]  /*1840*/  VIADD R19, R68, 0x28 ;  /* 0x0000002844137836 */ /* 0x000fe40000000000 */
[----:B------:R-:W-:Y:S02]  /*1850*/  IMAD R36, R6, R17, R36 ;  /* 0x0000001106247224 */ /* 0x000fe400078e0224 */
[----:B------:R-:W-:Y:S01]  /*1860*/  VIADD R18, R68, 0x29 ;  /* 0x0000002944127836 */ /* 0x000fe20000000000 */
[----:B------:R-:W-:Y:S01]  /*1870*/  STL [R1+0x7cc], R19 ;  /* 0x0007cc1301007387 */ /* 0x000fe20000100800 */
[C---:B------:R-:W-:Y:S01]  /*1880*/  IMAD R39, R6.reuse, R9, R39 ;  /* 0x0000000906277224 */ /* 0x040fe200078e0227 */
[----:B------:R-:W-:Y:S01]  /*1890*/  IABS R30, R19 ;  /* 0x00000013001e7213 */ /* 0x000fe20000000000 */
[----:B------:R-:W-:Y:S01]  /*18a0*/  IMAD R38, R6, R15, R38 ;  /* 0x0000000f06267224 */ /* 0x000fe200078e0226 */
[----:B------:R-:W-:Y:S01]  /*18b0*/  STL [R1+0x7b8], R18 ;  /* 0x0007b81201007387 */ /* 0x000fe20000100800 */
[----:B------:R-:W-:Y:S01]  /*18c0*/  VIADD R17, R68, 0x2a ;  /* 0x0000002a44117836 */ /* 0x000fe20000000000 */
[----:B------:R-:W-:Y:S01]  /*18d0*/  IABS R29, R18 ;  /* 0x00000012001d7213 */ /* 0x000fe20000000000 */
[----:B------:R-:W-:-:S03]  /*18e0*/  IMAD.HI.U32 R9, R7, R32, RZ ;  /* 0x0000002007097227 */ /* 0x000fc600078e00ff */
[----:B------:R-:W-:Y:S01]  /*18f0*/  STL [R1+0x7b4], R17 ;  /* 0x0007b41101007387 */ /* 0x000fe20000100800 */
[----:B------:R-:W-:Y:S01]  /*1900*/  VIADD R15, R68, 0x2b ;  /* 0x0000002b440f7836 */ /* 0x000fe20000000000 */
[----:B------:R-:W-:Y:S01]  /*1910*/  IABS R28, R17 ;  /* 0x00000011001c7213 */ /* 0x000fe20000000000 */
[----:B------:R-:W-:Y:S02]  /*1920*/  IMAD.MOV R11, RZ, RZ, -R11 ;  /* 0x000000ffff0b7224 */ /* 0x000fe400078e0a0b */
[----:B------:R-:W-:Y:S01]  /*1930*/  IMAD.HI.U32 R5, R7, R26, RZ ;  /* 0x0000001a07057227 */ /* 0x000fe200078e00ff */
[----:B------:R1:W-:Y:S01]  /*1940*/  STL [R1+0x7a0], R15 ;  /* 0x0007a00f01007387 */ /* 0x0003e20000100800 */
[----:B------:R-:W-:Y:S02]  /*1950*/  IABS R27, R15 ;  /* 0x0000000f001b7213 */ /* 0x000fe40000000000 */
[----:B------:R-:W-:Y:S01]  /*1960*/  IMAD.MOV R9, RZ, RZ, -R9 ;  /* 0x000000ffff097224 */ /* 0x000fe200078e0a09 */
[----:B------:R4:W-:Y:S01]  /*1970*/  STL [R1+0x79c], R13 ;  /* 0x00079c0d01007387 */ /* 0x0009e20000100800 */
[----:B------:R-:W-:-:S02]  /*1980*/  IMAD R42, R6, R11, R42 ;  /* 0x0000000b062a7224 */ /* 0x000fc400078e022a */
[----:B------:R-:W-:-:S04]  /*1990*/  IMAD.HI.U32 R8, R7, R31, RZ ;  /* 0x0000001f07087227 */ /* 0x000fc800078e00ff */
[----:B------:R-:W-:Y:S01]  /*19a0*/  @!P0 IMAD.IADD R0, R0, 0x1, -R4 ;  /* 0x0000000100008824 */ /* 0x000fe200078e0a04 */
[----:B------:R-:W-:Y:S01]  /*19b0*/  ISETP.NE.AND P0, PT, R2, RZ, PT ;  /* 0x000000ff0200720c */ /* 0x000fe20003f05270 */
[----:B------:R-:W-:-:S04]  /*19c0*/  IMAD.HI.U32 R11, R7, R37, RZ ;  /* 0x00000025070b7227 */ /* 0x000fc800078e00ff */
[----:B------:R-:W-:Y:S02]  /*19d0*/  IMAD.MOV R5, RZ, RZ, -R5 ;  /* 0x000000ffff057224 */ /* 0x000fe400078e0a05 */
[----:B0-----:R-:W-:Y:S02]  /*19e0*/  VIADD R4, R14, 0xfffffff7 ;  /* 0xfffffff70e047836 */ /* 0x001fe40000000000 */
[C---:B-1----:R-:W-:Y:S02]  /*19f0*/  VIADD R15, R68.reuse, 0x2d ;  /* 0x0000002d440f7836 */ /* 0x042fe40000000000 */
[----:B----4-:R-:W-:Y:S01]  /*1a00*/  VIADD R13, R68, 0x2e ;  /* 0x0000002e440d7836 */ /* 0x010fe20000000000 */
[----:B------:R-:W-:Y:S01]  /*1a10*/  ISETP.GE.U32.AND P1, PT, R4, 0x7fffff78, PT ;  /* 0x7fffff780400780c */ /* 0x000fe20003f26070 */
[----:B------:R-:W-:Y:S01]  /*1a20*/  IMAD R32, R6, R9, R32 ;  /* 0x0000000906207224 */ /* 0x000fe200078e0220 */
[----:B------:R0:W-:Y:S01]  /*1a30*/  STL [R1+0x788], R15 ;  /* 0x0007880f01007387 */ /* 0x0001e20000100800 */
[----:B------:R-:W-:Y:S01]  /*1a40*/  IMAD.HI.U32 R10, R7, R33, RZ ;  /* 0x00000021070a7227 */ /* 0x000fe200078e00ff */
[----:B------:R-:W-:-:S02]  /*1a50*/  IABS R24, R13 ;  /* 0x0000000d00187213 */ /* 0x000fc40000000000 */
[----:B------:R0:W-:Y:S01]  /*1a60*/  STL [R1+0x784], R13 ;  /* 0x0007840d01007387 */ /* 0x0001e20000100800 */
[----:B------:R-:W-:Y:S01]  /*1a70*/  IMAD.MOV R8, RZ, RZ, -R8 ;  /* 0x000000ffff087224 */ /* 0x000fe200078e0a08 */
[----:B------:R-:W-:Y:S01]  /*1a80*/  IABS R25, R15 ;  /* 0x0000000f00197213 */ /* 0x000fe20000000000 */
[----:B------:R-:W-:-:S04]  /*1a90*/  IMAD.HI.U32 R9, R7, R28, RZ ;  /* 0x0000001c07097227 */ /* 0x000fc800078e00ff */
[----:B------:R-:W-:Y:S02]  /*1aa0*/  IMAD.MOV R11, RZ, RZ, -R11 ;  /* 0x000000ffff0b7224 */ /* 0x000fe400078e0a0b */
[C---:B------:R-:W-:Y:S02]  /*1ab0*/  IMAD R26, R6.reuse, R5, R26 ;  /* 0x00000005061a7224 */ /* 0x040fe400078e021a */
[----:B------:R-:W1:Y:S01]  /*1ac0*/  LDC.64 R4, c[0x0][0x3a8] ;  /* 0x0000ea00ff047b82 */ /* 0x000e620000000a00 */
[----:B------:R-:W-:Y:S02]  /*1ad0*/  IMAD.MOV R10, RZ, RZ, -R10 ;  /* 0x000000ffff0a7224 */ /* 0x000fe400078e0a0a */
[C---:B------:R-:W-:Y:S02]  /*1ae0*/  IMAD R31, R6.reuse, R8, R31 ;  /* 0x00000008061f7224 */ /* 0x040fe400078e021f */
[----:B------:R-:W-:Y:S02]  /*1af0*/  IMAD.MOV R9, RZ, RZ, -R9 ;  /* 0x000000ffff097224 */ /* 0x000fe400078e0a09 */
[----:B------:R-:W-:-:S02]  /*1b00*/  IMAD R37, R6, R11, R37 ;  /* 0x0000000b06257224 */ /* 0x000fc400078e0225 */
[----:B------:R-:W-:-:S04]  /*1b10*/  IMAD.HI.U32 R8, R7, R27, RZ ;  /* 0x0000001b07087227 */ /* 0x000fc800078e00ff */
[----:B------:R-:W-:-:S04]  /*1b20*/  IMAD.HI.U32 R11, R7, R34, RZ ;  /* 0x00000022070b7227 */ /* 0x000fc800078e00ff */
[C---:B------:R-:W-:Y:S02]  /*1b30*/  IMAD R33, R6.reuse, R10, R33 ;  /* 0x0000000a06217224 */ /* 0x040fe400078e0221 */
[----:B------:R-:W-:Y:S02]  /*1b40*/  IMAD R28, R6, R9, R28 ;  /* 0x00000009061c7224 */ /* 0x000fe400078e021c */
[----:B------:R-:W-:-:S04]  /*1b50*/  IMAD.HI.U32 R10, R7, R29, RZ ;  /* 0x0000001d070a7227 */ /* 0x000fc800078e00ff */
[----:B------:R-:W-:Y:S02]  /*1b60*/  IMAD.MOV R8, RZ, RZ, -R8 ;  /* 0x000000ffff087224 */ /* 0x000fe400078e0a08 */
[----:B------:R-:W-:Y:S02]  /*1b70*/  VIADD R9, R14, 0xffffffff ;  /* 0xffffffff0e097836 */ /* 0x000fe40000000000 */
[----:B------:R-:W-:Y:S02]  /*1b80*/  IMAD.MOV R11, RZ, RZ, -R11 ;  /* 0x000000ffff0b7224 */ /* 0x000fe400078e0a0b */
[----:B------:R-:W-:Y:S01]  /*1b90*/  IMAD.MOV R10, RZ, RZ, -R10 ;  /* 0x000000ffff0a7224 */ /* 0x000fe200078e0a0a */
[----:B------:R-:W-:Y:S01]  /*1ba0*/  ISETP.GE.U32.AND P5, PT, R9, 0x7fffff80, PT ;  /* 0x7fffff800900780c */ /* 0x000fe20003fa6070 */
[C---:B------:R-:W-:Y:S02]  /*1bb0*/  IMAD R27, R6.reuse, R8, R27 ;  /* 0x00000008061b7224 */ /* 0x040fe400078e021b */
[----:B------:R-:W-:-:S02]  /*1bc0*/  IMAD R34, R6, R11, R34 ;  /* 0x0000000b06227224 */ /* 0x000fc400078e0222 */
[----:B------:R-:W-:-:S04]  /*1bd0*/  IMAD.HI.U32 R8, R7, R24, RZ ;  /* 0x0000001807087227 */ /* 0x000fc800078e00ff */
[----:B------:R-:W-:-:S04]  /*1be0*/  IMAD.HI.U32 R11, R7, R30, RZ ;  /* 0x0000001e070b7227 */ /* 0x000fc800078e00ff */
[----:B------:R-:W-:-:S04]  /*1bf0*/  IMAD.HI.U32 R9, R7, R25, RZ ;  /* 0x0000001907097227 */ /* 0x000fc800078e00ff */
[----:B------:R-:W-:Y:S02]  /*1c00*/  IMAD R29, R6, R10, R29 ;  /* 0x0000000a061d7224 */ /* 0x000fe400078e021d */
[----:B------:R-:W-:Y:S02]  /*1c10*/  VIADD R10, R14, 0xffffffef ;  /* 0xffffffef0e0a7836 */ /* 0x000fe40000000000 */
[----:B------:R-:W-:Y:S02]  /*1c20*/  IMAD.MOV R8, RZ, RZ, -R8 ;  /* 0x000000ffff087224 */ /* 0x000fe400078e0a08 */
[----:B------:R-:W-:Y:S01]  /*1c30*/  IMAD.MOV R11, RZ, RZ, -R11 ;  /* 0x000000ffff0b7224 */ /* 0x000fe200078e0a0b */
[----:B------:R-:W-:Y:S01]  /*1c40*/  ISETP.GE.U32.AND P4, PT, R10, 0x7fffff70, PT ;  /* 0x7fffff700a00780c */ /* 0x000fe20003f86070 */
[----:B------:R-:W-:Y:S02]  /*1c50*/  IMAD.MOV R9, RZ, RZ, -R9 ;  /* 0x000000ffff097224 */ /* 0x000fe400078e0a09 */
[----:B------:R-:W-:Y:S01]  /*1c60*/  @!P2 IMAD.MOV R0, RZ, RZ, -R0 ;  /* 0x000000ffff00a224 */ /* 0x000fe200078e0a00 */
[----:B------:R-:W-:Y:S01]  /*1c70*/  @!P0 LOP3.LUT R0, RZ, R2, RZ, 0x33, !PT ;  /* 0x00000002ff008212 */ /* 0x000fe200078e33ff */
[----:B------:R-:W-:-:S02]  /*1c80*/  IMAD R24, R6, R8, R24 ;  /* 0x0000000806187224 */ /* 0x000fc400078e0218 */
[C---:B------:R-:W-:Y:S02]  /*1c90*/  IMAD R30, R6.reuse, R11, R30 ;  /* 0x0000000b061e7224 */ /* 0x040fe400078e021e */
[----:B------:R-:W-:Y:S02]  /*1ca0*/  IMAD R25, R6, R9, R25 ;  /* 0x0000000906197224 */ /* 0x000fe400078e0219 */
[----:B------:R-:W-:Y:S01]  /*1cb0*/  VIADD R8, R14, 0xffffffe7 ;  /* 0xffffffe70e087836 */ /* 0x000fe20000000000 */
[----:B0123--:R-:W-:Y:S06]  /*1cc0*/  BRA.U UP0, `(.L_x_5) ;  /* 0x0000000100187547 */ /* 0x00ffec000b800000 */
[----:B------:R-:W-:Y:S01]  /*1cd0*/  ELECT P0, URZ, PT ;  /* 0x0000000000ff782f */ /* 0x000fe20003800000 */
[----:B------:R-:W-:Y:S01]  /*1ce0*/  IMAD.MOV.U32 R2, RZ, RZ, 0x1 ;  /* 0x00000001ff027424 */ /* 0x000fe200078e00ff */
[----:B------:R-:W-:Y:S01]  /*1cf0*/  UMOV UR6, 0x40 ;  /* 0x0000004000067882 */ /* 0x000fe20000000000 */
[----:B------:R-:W-:Y:S01]  /*1d00*/  UVIRTCOUNT.DEALLOC.SMPOOL 0x80 ;  /* 0x000000800000784c */ /* 0x000fe20000000000 */
[----:B------:R-:W-:-:S09]  /*1d10*/  ULEA UR6, UR5, UR6, 0x18 ;  /* 0x0000000605067291 */ /* 0x000fd2000f8ec0ff */
[----:B------:R0:W-:Y:S03]  /*1d20*/  @P0 STS.U8 [UR6], R2 ;  /* 0x00000002ff000988 */ /* 0x0001e60008000006 */
.L_x_5:
[----:B------:R-:W-:Y:S01]  /*1d30*/  UIADD3 UR10, UPT, UPT, UR8, UR4, URZ ;  /* 0x00000004080a7290 */ /* 0x000fe2000fffe0ff */
[----:B0-----:R-:W-:Y:S01]  /*1d40*/  IMAD R2, R0, UR16, RZ ;  /* 0x0000001000027c24 */ /* 0x001fe2000f8e02ff */
[----:B------:R-:W-:Y:S01]  /*1d50*/  VOTEU.ALL UP1, P3 ;  /* 0x0000000000ff7886 */ /* 0x000fe20001820000 */
[----:B------:R-:W-:Y:S01]  /*1d60*/  UIADD3 UR6, UPT, UPT, UR9, 0xc000, URZ ;  /* 0x0000c00009067890 */ /* 0x000fe2000fffe0ff */
[----:B------:R-:W-:Y:S01]  /*1d70*/  ISETP.GE.U32.AND P0, PT, R8, 0x7fffff68, PT ;  /* 0x7fffff680800780c */ /* 0x000fe20003f06070 */
[----:B------:R-:W-:Y:S01]  /*1d80*/  VOTEU.ALL UP2, P3 ;  /* 0x0000000000ff7886 */ /* 0x000fe20001840000 */
[----:B------:R-:W-:Y:S01]  /*1d90*/  IADD3 R0, P6, PT, R2, UR12, RZ ;  /* 0x0000000c02007c10 */ /* 0x000fe2000ffde0ff */
[----:B------:R-:W-:Y:S01]  /*1da0*/  VIADD R8, R14, 0xffffffdf ;  /* 0xffffffdf0e087836 */ /* 0x000fe20000000000 */
[----:B------:R-:W-:-:S04]  /*1db0*/  @!UP1 UIADD3 UR4, UPT, UPT, -UR7, 0x100000, URZ ;  /* 0x0010000007049890 */ /* 0x000fc8000fffe1ff */
[----:B------:R-:W-:Y:S02]  /*1dc0*/  @!UP1 USHF.L.U32 UR5, UR4, 0xb, URZ ;  /* 0x0000000b04059899 */ /* 0x000fe400080006ff */
[----:B------:R-:W-:Y:S01]  /*1dd0*/  @!UP1 USHF.L.U32 UR4, UR4, 0x1, URZ ;  /* 0x0000000104049899 */ /* 0x000fe200080006ff */
[----:B------:R-:W-:Y:S01]  /*1de0*/  STTM.x64 tmem[UR10], RZ ;  /* 0x000000ff000079ed */ /* 0x000fe2000834000a */
[----:B------:R-:W0:Y:S02]  /*1df0*/  FENCE.VIEW.ASYNC.T ;  /* 0x00000000000073c6 */ /* 0x000e240000000200 */
[----:B0-----:R-:W-:Y:S01]  /*1e00*/  BAR.SYNC.DEFER_BLOCKING 0x0 ;  /* 0x0000000000007b1d */ /* 0x001fe20000010000 */
[----:B------:R-:W-:Y:S01]  /*1e10*/  LEA.HI.X.SX32 R2, R2, UR13, 0x1, P6 ;  /* 0x0000000d02027c11 */ /* 0x000fe2000b0f0eff */
[----:B------:R-:W-:Y:S01]  /*1e20*/  IMAD.SHL.U32 R10, R4, 0x8, RZ ;  /* 0x00000008040a7824 */ /* 0x000fe200078e00ff */
[----:B------:R-:W-:Y:S01]  /*1e30*/  ISETP.GE.U32.AND P2, PT, R8, 0x7fffff60, PT ;  /* 0x7fffff600800780c */ /* 0x000fe20003f46070 */
[----:B------:R-:W-:-:S02]  /*1e40*/  @!P5 IMAD.MOV.U32 R8, RZ, RZ, R0 ;  /* 0x000000ffff08d224 */ /* 0x000fc400078e0000 */
[----:B------:R-:W-:Y:S01]  /*1e50*/  @!P5 IMAD.MOV.U32 R9, RZ, RZ, R2 ;  /* 0x000000ffff09d224 */ /* 0x000fe200078e0002 */
[----:B------:R0:W-:Y:S01]  /*1e60*/  STL [R1+0x9dc], R91 ;  /* 0x0009dc5b01007387 */ /* 0x0001e20000100800 */
[----:B------:R-:W-:Y:S01]  /*1e70*/  PRMT R12, RZ, 0x7610, R12 ;  /* 0x00007610ff0c7816 */ /* 0x000fe2000000000c */
[----:B------:R-:W-:Y:S01]  /*1e80*/  VIADD R11, R14, 0xffffffd7 ;  /* 0xffffffd70e0b7836 */ /* 0x000fe20000000000 */
[----:B------:R-:W-:Y:S01]  /*1e90*/  PRMT R86, RZ, 0x7610, R86 ;  /* 0x00007610ff567816 */ /* 0x000fe20000000056 */
[----:B------:R-:W-:Y:S01]  /*1ea0*/  STL [R1+0x9d8], R89 ;  /* 0x0009d85901007387 */ /* 0x000fe20000100800 */
[----:B------:R-:W-:Y:S01]  /*1eb0*/  PRMT R84, RZ, 0x7610, R84 ;  /* 0x00007610ff547816 */ /* 0x000fe20000000054 */
[----:B------:R-:W1:Y:S02]  /*1ec0*/  LDCU UR13, c[0x0][0x3b0] ;  /* 0x00007600ff0d77ac */ /* 0x000e640008000800 */
[----:B------:R-:W-:Y:S01]  /*1ed0*/  STL [R1+0x9d4], R90 ;  /* 0x0009d45a01007387 */ /* 0x000fe20000100800 */
[----:B0-----:R-:W-:Y:S01]  /*1ee0*/  PRMT R91, RZ, 0x7610, R91 ;  /* 0x00007610ff5b7816 */ /* 0x001fe2000000005b */
[----:B------:R-:W0:Y:S02]  /*1ef0*/  LDCU UR20, c[0x0][0x3b0] ;  /* 0x00007600ff1477ac */ /* 0x000e240008000800 */
[----:B------:R2:W-:Y:S01]  /*1f00*/  STL [R1+0x9d0], R88 ;  /* 0x0009d05801007387 */ /* 0x0005e20000100800 */
[----:B------:R-:W-:-:S02]  /*1f10*/  PRMT R82, RZ, 0x7610, R82 ;  /* 0x00007610ff527816 */ /* 0x000fc40000000052 */
[----:B------:R-:W-:Y:S01]  /*1f20*/  PRMT R73, RZ, 0x7610, R73 ;  /* 0x00007610ff497816 */ /* 0x000fe20000000049 */
[----:B------:R-:W3:Y:S02]  /*1f30*/  FENCE.VIEW.ASYNC.S ;  /* 0x00000000000073c6 */ /* 0x000ee40000000000 */
[----:B---3--:R3:W4:Y:S02]  /*1f40*/  @!UP2 SYNCS.EXCH.64 URZ, [UR6], UR4 ;  /* 0x0000000406ffa5b2 */ /* 0x0087240008000100 */
[----:B----4-:R-:W-:Y:S01]  /*1f50*/  BAR.SYNC.DEFER_BLOCKING 0x0 ;  /* 0x0000000000007b1d */ /* 0x010fe20000010000 */
[----:B------:R-:W-:Y:S02]  /*1f60*/  PRMT R72, RZ, 0x7610, R72 ;  /* 0x00007610ff487816 */ /* 0x000fe40000000048 */
[----:B------:R-:W-:Y:S02]  /*1f70*/  PRMT R23, RZ, 0x7610, R23 ;  /* 0x00007610ff177816 */ /* 0x000fe40000000017 */
[----:B------:R-:W-:Y:S01]  /*1f80*/  PRMT R22, RZ, 0x7610, R22 ;  /* 0x00007610ff167816 */ /* 0x000fe20000000016 */
[----:B------:R-:W4:Y:S01]  /*1f90*/  LDCU UR23, c[0x0][0x3b0] ;  /* 0x00007600ff1777ac */ /* 0x000f220008000800 */
[----:B------:R-:W-:Y:S01]  /*1fa0*/  STL [R1+0x9cc], R87 ;  /* 0x0009cc5701007387 */ /* 0x000fe20000100800 */
[----:B------:R-:W-:Y:S01]  /*1fb0*/  PRMT R21, RZ, 0x7610, R21 ;  /* 0x00007610ff157816 */ /* 0x000fe20000000015 */
[----:B------:R-:W0:Y:S02]  /*1fc0*/  LDCU UR26, c[0x0][0x3b0] ;  /* 0x00007600ff1a77ac */ /* 0x000e240008000800 */
        /* <DEDUP_REMOVED lines=9> */
[----:B------:R0:W3:Y:S01]  /*2060*/  @!P5 LDG.E.U8 R91, desc[UR18][R8.64] ;  /* 0x00000012085bd981 */ /* 0x0000e2000c1e1100 */
        /* <DEDUP_REMOVED lines=18> */
[----:B------:R-:W0:Y:S03]  /*2190*/  LDCU UR25, c[0x0][0x3b0] ;  /* 0x00007600ff1977ac */ /* 0x000e260008000800 */
        /* <DEDUP_REMOVED lines=64> */
[----:B------:R-:W-:Y:S04]  /*25a0*/  STL [R1+0x924], R41 ;  /* 0x0009242901007387 */ /* 0x000fe80000100800 */
        /* <DEDUP_REMOVED lines=11> */
[----:B------:R-:W-:Y:S01]  /*2660*/  STL [R1+0x8f4], R29 ;  /* 0x0008f41d01007387 */ /* 0x000fe20000100800 */
[----:B0-----:R-:W-:-:S03]  /*2670*/  IADD3 R9, P6, PT, R10, R0, RZ ;  /* 0x000000000a097210 */ /* 0x001fc60007fde0ff */
[----:B------:R-:W-:Y:S04]  /*2680*/  STL [R1+0x8f0], R28 ;  /* 0x0008f01c01007387 */ /* 0x000fe80000100800 */
[----:B------:R-:W-:Y:S04]  /*2690*/  STL [R1+0x8ec], R27 ;  /* 0x0008ec1b01007387 */ /* 0x000fe80000100800 */
[----:B------:R-:W-:Y:S01]  /*26a0*/  STL [R1+0x8e8], R26 ;  /* 0x0008e81a01007387 */ /* 0x000fe20000100800 */
[----:B------:R-:W-:-:S03]  /*26b0*/  IMAD.SHL.U32 R8, R4, 0x10, RZ ;  /* 0x0000001004087824 */ /* 0x000fc600078e00ff */
[----:B------:R-:W-:Y:S04]  /*26c0*/  STL [R1+0x8e4], R25 ;  /* 0x0008e41901007387 */ /* 0x000fe80000100800 */
[----:B------:R-:W-:Y:S04]  /*26d0*/  STL [R1+0x8e0], R24 ;  /* 0x0008e01801007387 */ /* 0x000fe80000100800 */
[----:B------:R-:W-:Y:S04]  /*26e0*/  STL [R1+0x8dc], R74 ;  /* 0x0008dc4a01007387 */ /* 0x000fe80000100800 */
[----:B------:R-:W-:Y:S04]  /*26f0*/  STL [R1+0x888], R3 ;  /* 0x0008880301007387 */ /* 0x000fe80000100800 */
[----:B------:R-:W-:Y:S04]  /*2700*/  STL [R1+0x884], R5 ;  /* 0x0008840501007387 */ /* 0x000fe80000100800 */
[----:B------:R-:W-:Y:S01]  /*2710*/  STL [R1+0x74], R9 ;  /* 0x0000740901007387 */ /* 0x000fe20000100800 */
[----:B--2---:R-:W-:-:S03]  /*2720*/  PRMT R88, RZ, 0x7610, R88 ;  /* 0x00007610ff587816 */ /* 0x004fc60000000058 */
[----:B---3--:R0:W-:Y:S02]  /*2730*/  STL [R1+0x1a8], R91 ;  /* 0x0001a85b01007387 */ /* 0x0081e40000100800 */
[----:B0-----:R-:W-:Y:S02]  /*2740*/  LEA.HI.X.SX32 R91, R10, R2, 0x1, P6 ;  /* 0x000000020a5b7211 */ /* 0x001fe400030f0eff */
[----:B------:R-:W-:-:S04]  /*2750*/  IADD3 R90, P6, PT, R8, R0, RZ ;  /* 0x00000000085a7210 */ /* 0x000fc80007fde0ff */
[----:B------:R-:W-:Y:S01]  /*2760*/  LEA.HI.X.SX32 R89, R8, R2, 0x1, P6 ;  /* 0x0000000208597211 */ /* 0x000fe200030f0eff */
[----:B------:R-:W-:Y:S02]  /*2770*/  @!P1 IMAD.MOV.U32 R8, RZ, RZ, R9 ;  /* 0x000000ffff089224 */ /* 0x000fe400078e0009 */
[----:B------:R-:W-:-:S05]  /*2780*/  @!P1 IMAD.MOV.U32 R9, RZ, RZ, R91 ;  /* 0x000000ffff099224 */ /* 0x000fca00078e005b */
[----:B------:R0:W2:Y:S02]  /*2790*/  @!P1 LDG.E.U8 R12, desc[UR18][R8.64] ;  /* 0x00000012080c9981 */ /* 0x0000a4000c1e1100 */
[----:B0-----:R-:W-:Y:S02]  /*27a0*/  @!P4 IMAD.MOV.U32 R8, RZ, RZ, R90 ;  /* 0x000000ffff08c224 */ /* 0x001fe400078e005a */
[----:B------:R-:W-:-:S05]  /*27b0*/  @!P4 IMAD.MOV.U32 R9, RZ, RZ, R89 ;  /* 0x000000ffff09c224 */ /* 0x000fca00078e0059 */
[----:B------:R0:W3:Y:S01]  /*27c0*/  @!P4 LDG.E.U8 R88, desc[UR18][R8.64] ;  /* 0x000000120858c981 */ /* 0x0000e2000c1e1100 */
[----:B------:R-:W-:Y:S01]  /*27d0*/  ISETP.GE.U32.AND P5, PT, R11, 0x7fffff58, PT ;  /* 0x7fffff580b00780c */ /* 0x000fe20003fa6070 */
[----:B------:R-:W-:Y:S02]  /*27e0*/  IMAD R11, R4, 0x18, RZ ;  /* 0x00000018040b7824 */ /* 0x000fe400078e02ff */
[----:B------:R0:W-:Y:S04]  /*27f0*/  STL [R1+0x64], R91 ;  /* 0x0000645b01007387 */ /* 0x0001e80000100800 */
[----:B------:R-:W-:Y:S04]  /*2800*/  STL [R1+0x108], R90 ;  /* 0x0001085a01007387 */ /* 0x000fe80000100800 */
[----:B0-----:R-:W4:Y:S04]  /*2810*/  LDL.LU R91, [R1+0x9dc] ;  /* 0x0009dc00015b7983 */ /* 0x001f280000300800 */
[----:B------:R0:W-:Y:S01]  /*2820*/  STL [R1+0x104], R89 ;  /* 0x0001045901007387 */ /* 0x0001e20000100800 */
[----:B------:R-:W-:-:S05]  /*2830*/  VIADD R8, R14, 0xffffffc7 ;  /* 0xffffffc70e087836 */ /* 0x000fca0000000000 */
[----:B------:R-:W-:Y:S01]  /*2840*/  ISETP.GE.U32.AND P4, PT, R8, 0x7fffff48, PT ;  /* 0x7fffff480800780c */ /* 0x000fe20003f86070 */
[----:B------:R-:W-:Y:S01]  /*2850*/  VIADD R10, R14, 0xffffffcf ;  /* 0xffffffcf0e0a7836 */ /* 0x000fe20000000000 */
[----:B------:R-:W-:-:S04]  /*2860*/  PRMT R83, RZ, 0x7610, R83 ;  /* 0x00007610ff537816 */ /* 0x000fc80000000053 */
[----:B------:R-:W-:Y:S01]  /*2870*/  ISETP.GE.U32.AND P1, PT, R10, 0x7fffff50, PT ;  /* 0x7fffff500a00780c */ /* 0x000fe20003f26070 */
[----:B------:R-:W-:Y:S01]  /*2880*/  IMAD.SHL.U32 R10, R4, 0x20, RZ ;  /* 0x00000020040a7824 */ /* 0x000fe200078e00ff */
[----:B------:R-:W-:Y:S01]  /*2890*/  PRMT R85, RZ, 0x7610, R85 ;  /* 0x00007610ff557816 */ /* 0x000fe20000000055 */
[----:B--2---:R2:W-:Y:S04]  /*28a0*/  STL [R1+0x280], R12 ;  /* 0x0002800c01007387 */ /* 0x0045e80000100800 */
[----:B0-----:R-:W4:Y:S04]  /*28b0*/  LDL.LU R89, [R1+0x9d8] ;  /* 0x0009d80001597983 */ /* 0x001f280000300800 */
[----:B------:R-:W4:Y:S01]  /*28c0*/  LDL.LU R90, [R1+0x9d4] ;  /* 0x0009d400015a7983 */ /* 0x000f220000300800 */
[----:B--2---:R-:W-:-:S04]  /*28d0*/  IADD3 R12, P6, PT, R11, R0, RZ ;  /* 0x000000000b0c7210 */ /* 0x004fc80007fde0ff */
[----:B------:R-:W-:Y:S01]  /*28e0*/  LEA.HI.X.SX32 R11, R11, R2, 0x1, P6 ;  /* 0x000000020b0b7211 */ /* 0x000fe200030f0eff */
[----:B------:R-:W-:-:S04]  /*28f0*/  IMAD.MOV.U32 R9, RZ, RZ, R12 ;  /* 0x000000ffff097224 */ /* 0x000fc800078e000c */
[----:B------:R-:W-:-:S05]  /*2900*/  IMAD.MOV.U32 R8, RZ, RZ, R11 ;  /* 0x000000ffff087224 */ /* 0x000fca00078e000b */
[-C--:B------:R-:W-:Y:S01]  /*2910*/  @!P0 LOP3.LUT R9, R9, R8.reuse, RZ, 0x3c, !PT ;  /* 0x0000000809098212 */ /* 0x080fe200078e3cff */
[----:B---3--:R0:W-:Y:S03]  /*2920*/  STL [R1+0x1bc], R88 ;  /* 0x0001bc5801007387 */ /* 0x0081e60000100800 */
[----:B------:R-:W-:-:S04]  /*2930*/  @!P0 LOP3.LUT R8, R9, R8, RZ, 0x3c, !PT ;  /* 0x0000000809088212 */ /* 0x000fc800078e3cff */
[----:B------:R-:W-:Y:S01]  /*2940*/  @!P0 LOP3.LUT R9, R9, R8, RZ, 0x3c, !PT ;  /* 0x0000000809098212 */ /* 0x000fe200078e3cff */
[----:B0-----:R-:W2:Y:S04]  /*2950*/  LDL.LU R88, [R1+0x9d0] ;  /* 0x0009d00001587983 */ /* 0x001ea80000300800 */
[----:B------:R0:W-:Y:S04]  /*2960*/  STL [R1+0x3d8], R12 ;  /* 0x0003d80c01007387 */ /* 0x0001e80000100800 */
[----:B------:R3:W2:Y:S01]  /*2970*/  @!P0 LDG.E.U8 R83, desc[UR18][R8.64] ;  /* 0x0000001208538981 */ /* 0x0006a2000c1e1100 */
[----:B0-----:R-:W-:-:S04]  /*2980*/  IADD3 R12, P6, PT, R10, R0, RZ ;  /* 0x000000000a0c7210 */ /* 0x001fc80007fde0ff */
[----:B---3--:R-:W-:Y:S01]  /*2990*/  LEA.HI.X.SX32 R8, R10, R2, 0x1, P6 ;  /* 0x000000020a087211 */ /* 0x008fe200030f0eff */
[----:B------:R-:W-:Y:S01]  /*29a0*/  IMAD.MOV.U32 R9, RZ, RZ, R12 ;  /* 0x000000ffff097224 */ /* 0x000fe200078e000c */
[----:B------:R-:W-:Y:S04]  /*29b0*/  STL [R1+0x154], R11 ;  /* 0x0001540b01007387 */ /* 0x000fe80000100800 */
[-C--:B------:R-:W-:Y:S01]  /*29c0*/  @!P2 LOP3.LUT R9, R9, R8.reuse, RZ, 0x3c, !PT ;  /* 0x000000080909a212 */ /* 0x080fe200078e3cff */
[----:B------:R-:W-:Y:S04]  /*29d0*/  STL [R1+0x410], R12 ;  /* 0x0004100c01007387 */ /* 0x000fe80000100800 */
[----:B------:R0:W-:Y:S02]  /*29e0*/  STL [R1+0x40c], R8 ;  /* 0x00040c0801007387 */ /* 0x0001e40000100800 */
[----:B0-----:R-:W-:-:S04]  /*29f0*/  @!P2 LOP3.LUT R8, R9, R8, RZ, 0x3c, !PT ;  /* 0x000000080908a212 */ /* 0x001fc800078e3cff */
[----:B------:R-:W-:-:S05]  /*2a00*/  @!P2 LOP3.LUT R9, R9, R8, RZ, 0x3c, !PT ;  /* 0x000000080909a212 */ /* 0x000fca00078e3cff */
[----:B------:R0:W3:Y:S01]  /*2a10*/  @!P2 LDG.E.U8 R85, desc[UR18][R8.64] ;  /* 0x000000120855a981 */ /* 0x0000e2000c1e1100 */
[----:B------:R-:W-:-:S05]  /*2a20*/  VIADD R11, R14, 0xffffffbf ;  /* 0xffffffbf0e0b7836 */ /* 0x000fca0000000000 */
[----:B------:R-:W-:Y:S01]  /*2a30*/  ISETP.GE.U32.AND P0, PT, R11, 0x7fffff40, PT ;  /* 0x7fffff400b00780c */ /* 0x000fe20003f06070 */
[C---:B------:R-:W-:Y:S02]  /*2a40*/  IMAD R11, R4.reuse, 0x28, RZ ;  /* 0x00000028040b7824 */ /* 0x040fe400078e02ff */
[----:B------:R-:W-:Y:S01]  /*2a50*/  IMAD R10, R4, 0x30, RZ ;  /* 0x00000030040a7824 */ /* 0x000fe200078e02ff */
[----:B------:R-:W-:Y:S02]  /*2a60*/  PRMT R87, RZ, 0x7610, R87 ;  /* 0x00007610ff577816 */ /* 0x000fe40000000057 */
[----:B------:R-:W-:Y:S01]  /*2a70*/  PRMT R81, RZ, 0x7610, R81 ;  /* 0x00007610ff517816 */ /* 0x000fe20000000051 */
[----:B--2---:R2:W-:Y:S02]  /*2a80*/  STL [R1+0x1b8], R83 ;  /* 0x0001b85301007387 */ /* 0x0045e40000100800 */
[----:B--2---:R-:W-:-:S04]  /*2a90*/  IADD3 R83, P6, PT, R11, R0, RZ ;  /* 0x000000000b537210 */ /* 0x004fc80007fde0ff */
[----:B0-----:R-:W-:Y:S01]  /*2aa0*/  LEA.HI.X.SX32 R8, R11, R2, 0x1, P6 ;  /* 0x000000020b087211 */ /* 0x001fe200030f0eff */
[----:B------:R-:W-:Y:S01]  /*2ab0*/  IMAD.MOV.U32 R9, RZ, RZ, R83 ;  /* 0x000000ffff097224 */ /* 0x000fe200078e0053 */
[----:B------:R0:W-:Y:S04]  /*2ac0*/  STL [R1+0x448], R83 ;  /* 0x0004485301007387 */ /* 0x0001e80000100800 */
[----:B------:R-:W-:Y:S01]  /*2ad0*/  @!P5 LOP3.LUT R9, R9, R8, RZ, 0x3c, !PT ;  /* 0x000000080909d212 */ /* 0x000fe200078e3cff */
[----:B------:R2:W-:Y:S01]  /*2ae0*/  STL [R1+0x444], R8 ;  /* 0x0004440801007387 */ /* 0x0005e20000100800 */
[----:B0-----:R-:W-:Y:S02]  /*2af0*/  IADD3 R83, P6, PT, R10, R0, RZ ;  /* 0x000000000a537210 */ /* 0x001fe40007fde0ff */
[----:B--2---:R-:W-:-:S03]  /*2b00*/  @!P5 LOP3.LUT R8, R9, R8, RZ, 0x3c, !PT ;  /* 0x000000080908d212 */ /* 0x004fc600078e3cff */
[----:B------:R-:W-:Y:S01]  /*2b10*/  STL [R1+0x480], R83 ;  /* 0x0004805301007387 */ /* 0x000fe20000100800 */
[----:B------:R-:W-:-:S03]  /*2b20*/  @!P5 LOP3.LUT R9, R9, R8, RZ, 0x3c, !PT ;  /* 0x000000080909d212 */ /* 0x000fc600078e3cff */
[----:B---3--:R0:W-:Y:S04]  /*2b30*/  STL [R1+0x27c], R85 ;  /* 0x00027c5501007387 */ /* 0x0081e80000100800 */
[----:B------:R2:W3:Y:S01]  /*2b40*/  @!P5 LDG.E.U8 R87, desc[UR18][R8.64] ;  /* 0x000000120857d981 */ /* 0x0004e2000c1e1100 */
[----:B0-----:R-:W-:Y:S01]  /*2b50*/  LEA.HI.X.SX32 R85, R10, R2, 0x1, P6 ;  /* 0x000000020a557211 */ /* 0x001fe200030f0eff */
[----:B--2---:R-:W-:-:S04]  /*2b60*/  @!P1 IMAD.MOV.U32 R8, RZ, RZ, R83 ;  /* 0x000000ffff089224 */ /* 0x004fc800078e0053 */
[----:B------:R-:W-:-:S05]  /*2b70*/  @!P1 IMAD.MOV.U32 R9, RZ, RZ, R85 ;  /* 0x000000ffff099224 */ /* 0x000fca00078e0055 */
[----:B------:R0:W2:Y:S01]  /*2b80*/  @!P1 LDG.E.U8 R81, desc[UR18][R8.64] ;  /* 0x0000001208519981 */ /* 0x0000a2000c1e1100 */
[----:B------:R-:W-:-:S05]  /*2b90*/  IMAD R11, R4, 0x38, RZ ;  /* 0x00000038040b7824 */ /* 0x000fca00078e02ff */
[----:B------:R-:W-:Y:S01]  /*2ba0*/  IADD3 R10, P6, PT, R11, R0, RZ ;  /* 0x000000000b0a7210 */ /* 0x000fe20007fde0ff */
[----:B0-----:R-:W-:-:S03]  /*2bb0*/  VIADD R8, R14, 0xffffffa7 ;  /* 0xffffffa70e087836 */ /* 0x001fc60000000000 */
[----:B------:R-:W-:Y:S01]  /*2bc0*/  LEA.HI.X.SX32 R11, R11, R2, 0x1, P6 ;  /* 0x000000020b0b7211 */ /* 0x000fe200030f0eff */
[----:B------:R-:W-:Y:S01]  /*2bd0*/  IMAD.MOV.U32 R9, RZ, RZ, R10 ;  /* 0x000000ffff097224 */ /* 0x000fe200078e000a */
[----:B------:R-:W-:-:S03]  /*2be0*/  ISETP.GE.U32.AND P1, PT, R8, 0x7fffff28, PT ;  /* 0x7fffff280800780c */ /* 0x000fc60003f26070 */
[----:B------:R-:W-:Y:S02]  /*2bf0*/  IMAD.MOV.U32 R8, RZ, RZ, R11 ;  /* 0x000000ffff087224 */ /* 0x000fe400078e000b */
[----:B------:R-:W-:-:S03]  /*2c00*/  VIADD R12, R14, 0xffffffb7 ;  /* 0xffffffb70e0c7836 */ /* 0x000fc60000000000 */
[-C--:B------:R-:W-:Y:S02]  /*2c10*/  @!P4 LOP3.LUT R9, R9, R8.reuse, RZ, 0x3c, !PT ;  /* 0x000000080909c212 */ /* 0x080fe400078e3cff */
[----:B------:R-:W-:Y:S01]  /*2c20*/  ISETP.GE.U32.AND P2, PT, R12, 0x7fffff38, PT ;  /* 0x7fffff380c00780c */ /* 0x000fe20003f46070 */
[----:B------:R-:W-:Y:S01]  /*2c30*/  VIADD R12, R14, 0xffffffaf ;  /* 0xffffffaf0e0c7836 */ /* 0x000fe20000000000 */
[C---:B------:R-:W-:Y:S02]  /*2c40*/  @!P4 LOP3.LUT R8, R9.reuse, R8, RZ, 0x3c, !PT ;  /* 0x000000080908c212 */ /* 0x040fe400078e3cff */
[----:B------:R-:W-:Y:S02]  /*2c50*/  PRMT R78, RZ, 0x7610, R78 ;  /* 0x00007610ff4e7816 */ /* 0x000fe4000000004e */
[----:B------:R-:W-:Y:S02]  /*2c60*/  ISETP.GE.U32.AND P5, PT, R12, 0x7fffff30, PT ;  /* 0x7fffff300c00780c */ /* 0x000fe40003fa6070 */
[----:B------:R-:W-:-:S05]  /*2c70*/  @!P4 LOP3.LUT R9, R9, R8, RZ, 0x3c, !PT ;  /* 0x000000080909c212 */ /* 0x000fca00078e3cff */
[----:B------:R0:W4:Y:S01]  /*2c80*/  @!P4 LDG.E.U8 R78, desc[UR18][R8.64] ;  /* 0x00000012084ec981 */ /* 0x000122000c1e1100 */
[----:B------:R-:W-:-:S03]  /*2c90*/  PRMT R79, RZ, 0x7610, R79 ;  /* 0x00007610ff4f7816 */ /* 0x000fc6000000004f */
[----:B---3--:R3:W-:Y:S04]  /*2ca0*/  STL [R1+0x1cc], R87 ;  /* 0x0001cc5701007387 */ /* 0x0087e80000100800 */
[----:B---3--:R-:W3:Y:S04]  /*2cb0*/  LDL.LU R87, [R1+0x9cc] ;  /* 0x0009cc0001577983 */ /* 0x008ee80000300800 */
[----:B------:R0:W-:Y:S04]  /*2cc0*/  STL [R1+0x47c], R85 ;  /* 0x00047c5501007387 */ /* 0x0001e80000100800 */
[----:B0-----:R-:W3:Y:S04]  /*2cd0*/  LDL.LU R85, [R1+0x9c8] ;  /* 0x0009c80001557983 */ /* 0x001ee80000300800 */
[----:B------:R-:W3:Y:S04]  /*2ce0*/  LDL.LU R83, [R1+0x9c4] ;  /* 0x0009c40001537983 */ /* 0x000ee80000300800 */
[----:B--2---:R0:W-:Y:S04]  /*2cf0*/  STL [R1+0x1c8], R81 ;  /* 0x0001c85101007387 */ /* 0x0041e80000100800 */
[----:B0-----:R-:W2:Y:S04]  /*2d00*/  LDL.LU R81, [R1+0x9c0] ;  /* 0x0009c00001517983 */ /* 0x001ea80000300800 */
[----:B------:R0:W-:Y:S02]  /*2d10*/  STL [R1+0x4c0], R10 ;  /* 0x0004c00a01007387 */ /* 0x0001e40000100800 */
[----:B0-----:R-:W-:-:S05]  /*2d20*/  IMAD.SHL.U32 R10, R4, 0x40, RZ ;  /* 0x00000040040a7824 */ /* 0x001fca00078e00ff */
[----:B------:R-:W-:-:S04]  /*2d30*/  IADD3 R12, P6, PT, R10, R0, RZ ;  /* 0x000000000a0c7210 */ /* 0x000fc80007fde0ff */
[----:B------:R-:W-:Y:S01]  /*2d40*/  LEA.HI.X.SX32 R8, R10, R2, 0x1, P6 ;  /* 0x000000020a087211 */ /* 0x000fe200030f0eff */
[----:B------:R-:W-:Y:S01]  /*2d50*/  IMAD.MOV.U32 R9, RZ, RZ, R12 ;  /* 0x000000ffff097224 */ /* 0x000fe200078e000c */
[----:B------:R-:W-:Y:S04]  /*2d60*/  STL [R1+0x4bc], R11 ;  /* 0x0004bc0b01007387 */ /* 0x000fe80000100800 */
[-C--:B------:R-:W-:Y:S01]  /*2d70*/  @!P0 LOP3.LUT R9, R9, R8.reuse, RZ, 0x3c, !PT ;  /* 0x0000000809098212 */ /* 0x080fe200078e3cff */
[----:B------:R-:W-:Y:S04]  /*2d80*/  STL [R1+0x4f8], R12 ;  /* 0x0004f80c01007387 */ /* 0x000fe80000100800 */
[----:B------:R0:W-:Y:S02]  /*2d90*/  STL [R1+0x4f4], R8 ;  /* 0x0004f40801007387 */ /* 0x0001e40000100800 */
[----:B0-----:R-:W-:-:S04]  /*2da0*/  @!P0 LOP3.LUT R8, R9, R8, RZ, 0x3c, !PT ;  /* 0x0000000809088212 */ /* 0x001fc800078e3cff */
[----:B------:R-:W-:-:S05]  /*2db0*/  @!P0 LOP3.LUT R9, R9, R8, RZ, 0x3c, !PT ;  /* 0x0000000809098212 */ /* 0x000fca00078e3cff */
[----:B------:R0:W2:Y:S01]  /*2dc0*/  @!P0 LDG.E.U8 R79, desc[UR18][R8.64] ;  /* 0x00000012084f8981 */ /* 0x0000a2000c1e1100 */
[----:B------:R-:W-:-:S05]  /*2dd0*/  VIADD R11, R14, 0xffffff9f ;  /* 0xffffff9f0e0b7836 */ /* 0x000fca0000000000 */
[----:B------:R-:W-:Y:S01]  /*2de0*/  ISETP.GE.U32.AND P4, PT, R11, 0x7fffff20, PT ;  /* 0x7fffff200b00780c */ /* 0x000fe20003f86070 */
[C---:B------:R-:W-:Y:S01]  /*2df0*/  IMAD R11, R4.reuse, 0x48, RZ ;  /* 0x00000048040b7824 */ /* 0x040fe200078e02ff */
[----:B----4-:R4:W-:Y:S01]  /*2e00*/  STL [R1+0x274], R78 ;  /* 0x0002744e01007387 */ /* 0x0109e20000100800 */
[----:B------:R-:W-:-:S03]  /*2e10*/  IMAD R10, R4, 0x50, RZ ;  /* 0x00000050040a7824 */ /* 0x000fc600078e02ff */
[----:B----4-:R-:W-:-:S04]  /*2e20*/  IADD3 R78, P6, PT, R11, R0, RZ ;  /* 0x000000000b4e7210 */ /* 0x010fc80007fde0ff */
[----:B0-----:R-:W-:Y:S01]  /*2e30*/  LEA.HI.X.SX32 R8, R11, R2, 0x1, P6 ;  /* 0x000000020b087211 */ /* 0x001fe200030f0eff */
[----:B------:R-:W-:Y:S01]  /*2e40*/  IMAD.MOV.U32 R9, RZ, RZ, R78 ;  /* 0x000000ffff097224 */ /* 0x000fe200078e004e */
[----:B------:R0:W-:Y:S04]  /*2e50*/  STL [R1+0x530], R78 ;  /* 0x0005304e01007387 */ /* 0x0001e80000100800 */
[----:B------:R-:W-:Y:S01]  /*2e60*/  @!P2 LOP3.LUT R9, R9, R8, RZ, 0x3c, !PT ;  /* 0x000000080909a212 */ /* 0x000fe200078e3cff */
[----:B------:R4:W-:Y:S01]  /*2e70*/  STL [R1+0x52c], R8 ;  /* 0x00052c0801007387 */ /* 0x0009e20000100800 */
[----:B0-----:R-:W-:Y:S02]  /*2e80*/  IADD3 R78, P6, PT, R10, R0, RZ ;  /* 0x000000000a4e7210 */ /* 0x001fe40007fde0ff */
[----:B------:R-:W-:-:S02]  /*2e90*/  PRMT R80, RZ, 0x7610, R80 ;  /* 0x00007610ff507816 */ /* 0x000fc40000000050 */
[C---:B----4-:R-:W-:Y:S01]  /*2ea0*/  @!P2 LOP3.LUT R8, R9.reuse, R8, RZ, 0x3c, !PT ;  /* 0x000000080908a212 */ /* 0x050fe200078e3cff */
[----:B------:R-:W-:Y:S03]  /*2eb0*/  STL [R1+0x568], R78 ;  /* 0x0005684e01007387 */ /* 0x000fe60000100800 */
[----:B------:R-:W-:Y:S02]  /*2ec0*/  @!P2 LOP3.LUT R9, R9, R8, RZ, 0x3c, !PT ;  /* 0x000000080909a212 */ /* 0x000fe400078e3cff */
[----:B------:R-:W-:-:S03]  /*2ed0*/  PRMT R77, RZ, 0x7610, R77 ;  /* 0x00007610ff4d7816 */ /* 0x000fc6000000004d */
[----:B------:R0:W4:Y:S02]  /*2ee0*/  @!P2 LDG.E.U8 R80, desc[UR18][R8.64] ;  /* 0x000000120850a981 */ /* 0x000124000c1e1100 */
[----:B0-----:R-:W-:Y:S02]  /*2ef0*/  @!P5 IMAD.MOV.U32 R8, RZ, RZ, R78 ;  /* 0x000000ffff08d224 */ /* 0x001fe400078e004e */
[----:B--2---:R0:W-:Y:S02]  /*2f00*/  STL [R1+0x60], R79 ;  /* 0x0000604f01007387 */ /* 0x0041e40000100800 */
[----:B0-----:R-:W-:-:S05]  /*2f10*/  LEA.HI.X.SX32 R79, R10, R2, 0x1, P6 ;  /* 0x000000020a4f7211 */ /* 0x001fca00030f0eff */
        /* <DEDUP_REMOVED lines=10> */
[-C--:B------:R-:W-:Y:S01]  /*2fc0*/  @!P1 LOP3.LUT R9, R9, R8.reuse, RZ, 0x3c, !PT ;  /* 0x0000000809099212 */ /* 0x080fe200078e3cff */
[----:B----4-:R0:W-:Y:S01]  /*2fd0*/  STL [R1+0x58], R80 ;  /* 0x0000585001007387 */ /* 0x0101e20000100800 */
[----:B------:R-:W-:Y:S01]  /*2fe0*/  ISETP.GE.U32.AND P0, PT, R12, 0x7fffff18, PT ;  /* 0x7fffff180c00780c */ /* 0x000fe20003f06070 */
[----:B------:R-:W-:Y:S01]  /*2ff0*/  VIADD R12, R14, 0xffffff8f ;  /* 0xffffff8f0e0c7836 */ /* 0x000fe20000000000 */
[----:B------:R-:W-:Y:S01]  /*3000*/  @!P1 LOP3.LUT R8, R9, R8, RZ, 0x3c, !PT ;  /* 0x0000000809089212 */ /* 0x000fe200078e3cff */
[----:B0-----:R-:W4:Y:S04]  /*3010*/  LDL.LU R80, [R1+0x9bc] ;  /* 0x0009bc0001507983 */ /* 0x001f280000300800 */
[----:B------:R0:W-:Y:S01]  /*3020*/  STL [R1+0x564], R79 ;  /* 0x0005644f01007387 */ /* 0x0001e20000100800 */
[----:B------:R-:W-:-:S03]  /*3030*/  PRMT R68, RZ, 0x7610, R68 ;  /* 0x00007610ff447816 */ /* 0x000fc60000000044 */
[----:B0-----:R-:W3:Y:S04]  /*3040*/  LDL.LU R79, [R1+0x9b8] ;  /* 0x0009b800014f7983 */ /* 0x001ee80000300800 */
[----:B------:R-:W3:Y:S01]  /*3050*/  LDL.LU R78, [R1+0x9b4] ;  /* 0x0009b400014e7983 */ /* 0x000ee20000300800 */
[----:B------:R-:W-:Y:S02]  /*3060*/  ISETP.GE.U32.AND P2, PT, R12, 0x7fffff10, PT ;  /* 0x7fffff100c00780c */ /* 0x000fe40003f46070 */
[----:B------:R-:W-:-:S05]  /*3070*/  @!P1 LOP3.LUT R9, R9, R8, RZ, 0x3c, !PT ;  /* 0x0000000809099212 */ /* 0x000fca00078e3cff */
[----:B------:R0:W3:Y:S01]  /*3080*/  @!P1 LDG.E.U8 R68, desc[UR18][R8.64] ;  /* 0x0000001208449981 */ /* 0x0000e2000c1e1100 */
[----:B------:R-:W-:-:S03]  /*3090*/  PRMT R75, RZ, 0x7610, R75 ;  /* 0x00007610ff4b7816 */ /* 0x000fc6000000004b */
[----:B--2---:R2:W-:Y:S04]  /*30a0*/  STL [R1+0x278], R77 ;  /* 0x0002784d01007387 */ /* 0x0045e80000100800 */
[----:B--2---:R-:W2:Y:S04]  /*30b0*/  LDL.LU R77, [R1+0x9b0] ;  /* 0x0009b000014d7983 */ /* 0x004ea80000300800 */
[----:B------:R0:W-:Y:S02]  /*30c0*/  STL [R1+0x5a0], R10 ;  /* 0x0005a00a01007387 */ /* 0x0001e40000100800 */
[----:B0-----:R-:W-:-:S05]  /*30d0*/  IMAD R10, R4, 0x60, RZ ;  /* 0x00000060040a7824 */ /* 0x001fca00078e02ff */
        /* <DEDUP_REMOVED lines=12> */
[----:B------:R-:W-:Y:S01]  /*31a0*/  IMAD R11, R4, 0x68, RZ ;  /* 0x00000068040b7824 */ /* 0x000fe200078e02ff */
[----:B---3--:R3:W-:Y:S04]  /*31b0*/  STL [R1+0xf0], R68 ;  /* 0x0000f04401007387 */ /* 0x0087e80000100800 */
[----:B---3--:R-:W-:-:S04]  /*31c0*/  IADD3 R68, P6, PT, R11, R0, RZ ;  /* 0x000000000b447210 */ /* 0x008fc80007fde0ff */
[----:B0-----:R-:W-:Y:S01]  /*31d0*/  LEA.HI.X.SX32 R8, R11, R2, 0x1, P6 ;  /* 0x000000020b087211 */ /* 0x001fe200030f0eff */
[----:B------:R-:W-:Y:S01]  /*31e0*/  IMAD.MOV.U32 R9, RZ, RZ, R68 ;  /* 0x000000ffff097224 */ /* 0x000fe200078e0044 */
[----:B------:R-:W-:Y:S01]  /*31f0*/  STL [R1+0x608], R68 ;  /* 0x0006084401007387 */ /* 0x000fe20000100800 */
[----:B------:R-:W-:-:S03]  /*3200*/  IMAD R10, R4, 0x70, RZ ;  /* 0x00000070040a7824 */ /* 0x000fc600078e02ff */
[----:B------:R-:W-:Y:S02]  /*3210*/  @!P0 LOP3.LUT R9, R9, R8, RZ, 0x3c, !PT ;  /* 0x0000000809098212 */ /* 0x000fe400078e3cff */
[----:B------:R-:W-:Y:S02]  /*3220*/  PRMT R76, RZ, 0x7610, R76 ;  /* 0x00007610ff4c7816 */ /* 0x000fe4000000004c */
[----:B------:R-:W-:Y:S01]  /*3230*/  PRMT R7, RZ, 0x7610, R7 ;  /* 0x00007610ff077816 */ /* 0x000fe20000000007 */
[----:B--2---:R0:W-:Y:S04]  /*3240*/  STL [R1+0xec], R75 ;  /* 0x0000ec4b01007387 */ /* 0x0041e80000100800 */
[----:B------:R2:W-:Y:S01]  /*3250*/  STL [R1+0x604], R8 ;  /* 0x0006040801007387 */ /* 0x0005e20000100800 */
[----:B0-----:R-:W-:-:S02]  /*3260*/  IADD3 R75, P6, PT, R10, R0, RZ ;  /* 0x000000000a4b7210 */ /* 0x001fc40007fde0ff */
[C---:B--2---:R-:W-:Y:S02]  /*3270*/  @!P0 LOP3.LUT R8, R9.reuse, R8, RZ, 0x3c, !PT ;  /* 0x0000000809088212 */ /* 0x044fe400078e3cff */
[----:B------:R-:W-:Y:S02]  /*3280*/  LEA.HI.X.SX32 R68, R10, R2, 0x1, P6 ;  /* 0x000000020a447211 */ /* 0x000fe400030f0eff */
[----:B------:R-:W-:-:S05]  /*3290*/  @!P0 LOP3.LUT R9, R9, R8, RZ, 0x3c, !PT ;  /* 0x0000000809098212 */ /* 0x000fca00078e3cff */
[----:B------:R0:W2:Y:S02]  /*32a0*/  @!P0 LDG.E.U8 R76, desc[UR18][R8.64] ;  /* 0x00000012084c8981 */ /* 0x0000a4000c1e1100 */
[----:B0-----:R-:W-:Y:S02]  /*32b0*/  @!P2 IMAD.MOV.U32 R8, RZ, RZ, R75 ;  /* 0x000000ffff08a224 */ /* 0x001fe400078e004b */
[----:B------:R-:W-:-:S05]  /*32c0*/  @!P2 IMAD.MOV.U32 R9, RZ, RZ, R68 ;  /* 0x000000ffff09a224 */ /* 0x000fca00078e0044 */
[----:B------:R0:W3:Y:S01]  /*32d0*/  @!P2 LDG.E.U8 R7, desc[UR18][R8.64] ;  /* 0x000000120807a981 */ /* 0x0000e2000c1e1100 */
[----:B------:R-:W-:-:S05]  /*32e0*/  IMAD R11, R4, 0x78, RZ ;  /* 0x00000078040b7824 */ /* 0x000fca00078e02ff */
[----:B------:R-:W-:Y:S01]  /*32f0*/  IADD3 R10, P6, PT, R11, R0, RZ ;  /* 0x000000000b0a7210 */ /* 0x000fe20007fde0ff */
[----:B0-----:R-:W-:-:S03]  /*3300*/  VIADD R8, R14, 0xffffffde ;  /* 0xffffffde0e087836 */ /* 0x001fc60000000000 */
[----:B------:R-:W-:Y:S01]  /*3310*/  LEA.HI.X.SX32 R11, R11, R2, 0x1, P6 ;  /* 0x000000020b0b7211 */ /* 0x000fe200030f0eff */
[----:B------:R-:W-:Y:S01]  /*3320*/  STL [R1+0x638], R75 ;  /* 0x0006384b01007387 */ /* 0x000fe20000100800 */
[----:B------:R-:W-:Y:S01]  /*3330*/  IMAD.MOV.U32 R9, RZ, RZ, R10 ;  /* 0x000000ffff097224 */ /* 0x000fe200078e000a */
[----:B------:R-:W-:Y:S02]  /*3340*/  ISETP.GE.U32.AND P2, PT, R8, 0x7fffff5f, PT ;  /* 0x7fffff5f0800780c */ /* 0x000fe40003f46070 */
        /* <DEDUP_REMOVED lines=11> */
[----:B--2---:R2:W-:Y:S04]  /*3400*/  STL [R1+0x270], R76 ;  /* 0x0002704c01007387 */ /* 0x0045e80000100800 */
[----:B--2---:R-:W2:Y:S04]  /*3410*/  LDL.LU R76, [R1+0x9ac] ;  /* 0x0009ac00014c7983 */ /* 0x004ea80000300800 */
[----:B------:R0:W-:Y:S04]  /*3420*/  STL [R1+0x634], R68 ;  /* 0x0006344401007387 */ /* 0x0001e80000100800 */
[----:B0-----:R-:W2:Y:S04]  /*3430*/  LDL.LU R68, [R1+0x9a8] ;  /* 0x0009a80001447983 */ /* 0x001ea80000300800 */
[----:B------:R-:W2:Y:S04]  /*3440*/  LDL.LU R75, [R1+0x9a4] ;  /* 0x0009a400014b7983 */ /* 0x000ea80000300800 */
[----:B---3--:R0:W-:Y:S04]  /*3450*/  STL [R1+0x26c], R7 ;  /* 0x00026c0701007387 */ /* 0x0081e80000100800 */
[----:B0-----:R-:W3:Y:S04]  /*3460*/  LDL.LU R7, [R1+0x9a0] ;  /* 0x0009a00001077983 */ /* 0x001ee80000300800 */
        /* <DEDUP_REMOVED lines=51> */
[----:B0-----:R-:W4:Y:S04]  /*37a0*/  LDL.LU R71, [R1+0x998] ;  /* 0x0009980001477983 */ /* 0x001f280000300800 */
        /* <DEDUP_REMOVED lines=22> */
[----:B---3--:R3:W-:Y:S01]  /*3910*/  STL [R1+0x158], R65 ;  /* 0x0001584101007387 */ /* 0x0087e20000100800 */
[----:B------:R-:W-:-:S03]  /*3920*/  IMAD R10, R4, 0x39, RZ ;  /* 0x00000039040a7824 */ /* 0x000fc600078e02ff */
[----:B---3--:R-:W-:-:S04]  /*3930*/  IADD3 R65, P6, PT, R11, R0, RZ ;  /* 0x000000000b417210 */ /* 0x008fc80007fde0ff */
[----:B0-----:R-:W-:Y:S01]  /*3940*/  LEA.HI.X.SX32 R8, R11, R2, 0x1, P6 ;  /* 0x000000020b087211 */ /* 0x001fe200030f0eff */
[----:B------:R-:W-:Y:S01]  /*3950*/  IMAD.MOV.U32 R9, RZ, RZ, R65 ;  /* 0x000000ffff097224 */ /* 0x000fe200078e0041 */
[----:B------:R0:W-:Y:S04]  /*3960*/  STL [R1+0x490], R65 ;  /* 0x0004904101007387 */ /* 0x0001e80000100800 */
[----:B------:R-:W-:Y:S01]  /*3970*/  @!P1 LOP3.LUT R9, R9, R8, RZ, 0x3c, !PT ;  /* 0x0000000809099212 */ /* 0x000fe200078e3cff */
[----:B------:R3:W-:Y:S01]  /*3980*/  STL [R1+0x48c], R8 ;  /* 0x00048c0801007387 */ /* 0x0007e20000100800 */
[----:B0-----:R-:W-:Y:S02]  /*3990*/  IADD3 R65, P6, PT, R10, R0, RZ ;  /* 0x000000000a417210 */ /* 0x001fe40007fde0ff */
[----:B------:R-:W-:-:S02]  /*39a0*/  PRMT R67, RZ, 0x7610, R67 ;  /* 0x00007610ff437816 */ /* 0x000fc40000000043 */
[C---:B---3--:R-:W-:Y:S01]  /*39b0*/  @!P1 LOP3.LUT R8, R9.reuse, R8, RZ, 0x3c, !PT ;  /* 0x0000000809089212 */ /* 0x048fe200078e3cff */
[----:B------:R-:W-:Y:S03]  /*39c0*/  STL [R1+0x4c8], R65 ;  /* 0x0004c84101007387 */ /* 0x000fe60000100800 */
[----:B------:R-:W-:Y:S02]  /*39d0*/  @!P1 LOP3.LUT R9, R9, R8, RZ, 0x3c, !PT ;  /* 0x0000000809099212 */ /* 0x000fe400078e3cff */
[----:B------:R-:W-:-:S03]  /*39e0*/  PRMT R64, RZ, 0x7610, R64 ;  /* 0x00007610ff407816 */ /* 0x000fc60000000040 */
[----:B------:R0:W3:Y:S01]  /*39f0*/  @!P1 LDG.E.U8 R67, desc[UR18][R8.64] ;  /* 0x0000001208439981 */ /* 0x0000e2000c1e1100 */
[----:B------:R-:W-:Y:S02]  /*3a00*/  IMAD R11, R4, 0x41, RZ ;  /* 0x00000041040b7824 */ /* 0x000fe400078e02ff */
[----:B0-----:R-:W-:Y:S01]  /*3a10*/  @!P4 IMAD.MOV.U32 R8, RZ, RZ, R65 ;  /* 0x000000ffff08c224 */ /* 0x001fe200078e0041 */
[----:B------:R-:W-:Y:S01]  /*3a20*/  PRMT R63, RZ, 0x7610, R63 ;  /* 0x00007610ff3f7816 */ /* 0x000fe2000000003f */
[----:B--2---:R0:W-:Y:S02]  /*3a30*/  STL [R1+0x264], R66 ;  /* 0x0002644201007387 */ /* 0x0041e40000100800 */
[----:B0-----:R-:W-:-:S05]  /*3a40*/  LEA.HI.X.SX32 R66, R10, R2, 0x1, P6 ;  /* 0x000000020a427211 */ /* 0x001fca00030f0eff */
[----:B------:R-:W-:-:S05]  /*3a50*/  @!P4 IMAD.MOV.U32 R9, RZ, RZ, R66 ;  /* 0x000000ffff09c224 */ /* 0x000fca00078e0042 */
[----:B------:R0:W2:Y:S01]  /*3a60*/  @!P4 LDG.E.U8 R64, desc[UR18][R8.64] ;  /* 0x000000120840c981 */ /* 0x0000a2000c1e1100 */
[----:B------:R-:W-:-:S04]  /*3a70*/  IADD3 R10, P6, PT, R11, R0, RZ ;  /* 0x000000000b0a7210 */ /* 0x000fc80007fde0ff */
[----:B------:R-:W-:Y:S01]  /*3a80*/  LEA.HI.X.SX32 R11, R11, R2, 0x1, P6 ;  /* 0x000000020b0b7211 */ /* 0x000fe200030f0eff */
[----:B0-----:R-:W-:Y:S02]  /*3a90*/  VIADD R8, R14, 0xffffff9e ;  /* 0xffffff9e0e087836 */ /* 0x001fe40000000000 */
[----:B------:R-:W-:-:S03]  /*3aa0*/  IMAD.MOV.U32 R9, RZ, RZ, R10 ;  /* 0x000000ffff097224 */ /* 0x000fc600078e000a */
[----:B------:R-:W-:Y:S01]  /*3ab0*/  ISETP.GE.U32.AND P4, PT, R8, 0x7fffff1f, PT ;  /* 0x7fffff1f0800780c */ /* 0x000fe20003f86070 */
[----:B------:R-:W-:-:S05]  /*3ac0*/  IMAD.MOV.U32 R8, RZ, RZ, R11 ;  /* 0x000000ffff087224 */ /* 0x000fca00078e000b */
[----:B------:R-:W-:-:S04]  /*3ad0*/  @!P0 LOP3.LUT R9, R9, R8, RZ, 0x3c, !PT ;  /* 0x0000000809098212 */ /* 0x000fc800078e3cff */
[----:B------:R-:W-:-:S04]  /*3ae0*/  @!P0 LOP3.LUT R8, R9, R8, RZ, 0x3c, !PT ;  /* 0x0000000809088212 */ /* 0x000fc800078e3cff */
[----:B------:R-:W-:-:S05]  /*3af0*/  @!P0 LOP3.LUT R9, R9, R8, RZ, 0x3c, !PT ;  /* 0x0000000809098212 */ /* 0x000fca00078e3cff */
[----:B------:R0:W4:Y:S01]  /*3b00*/  @!P0 LDG.E.U8 R63, desc[UR18][R8.64] ;  /* 0x00000012083f8981 */ /* 0x000122000c1e1100 */
[----:B------:R-:W-:-:S03]  /*3b10*/  VIADD R12, R14, 0xffffffae ;  /* 0xffffffae0e0c7836 */ /* 0x000fc60000000000 */
[----:B---3--:R3:W-:Y:S02]  /*3b20*/  STL [R1+0x164], R67 ;  /* 0x0001644301007387 */ /* 0x0087e40000100800 */
[----:B------:R-:W-:Y:S01]  /*3b30*/  ISETP.GE.U32.AND P5, PT, R12, 0x7fffff2f, PT ;  /* 0x7fffff2f0c00780c */ /* 0x000fe20003fa6070 */
[----:B------:R-:W-:Y:S01]  /*3b40*/  VIADD R12, R14, 0xffffffa6 ;  /* 0xffffffa60e0c7836 */ /* 0x000fe20000000000 */
[----:B---3--:R-:W3:Y:S04]  /*3b50*/  LDL.LU R67, [R1+0x98c] ;  /* 0x00098c0001437983 */ /* 0x008ee80000300800 */
[----:B------:R0:W-:Y:S01]  /*3b60*/  STL [R1+0x4c4], R66 ;  /* 0x0004c44201007387 */ /* 0x0001e20000100800 */
[----:B------:R-:W-:-:S03]  /*3b70*/  ISETP.GE.U32.AND P1, PT, R12, 0x7fffff27, PT ;  /* 0x7fffff270c00780c */ /* 0x000fc60003f26070 */
[----:B0-----:R-:W3:Y:S04]  /*3b80*/  LDL.LU R66, [R1+0x988] ;  /* 0x0009880001427983 */ /* 0x001ee80000300800 */
[----:B------:R-:W3:Y:S01]  /*3b90*/  LDL.LU R65, [R1+0x984] ;  /* 0x0009840001417983 */ /* 0x000ee20000300800 */
[----:B------:R-:W-:-:S03]  /*3ba0*/  PRMT R62, RZ, 0x7610, R62 ;  /* 0x00007610ff3e7816 */ /* 0x000fc6000000003e */
[----:B--2---:R0:W-:Y:S04]  /*3bb0*/  STL [R1+0x160], R64 ;  /* 0x0001604001007387 */ /* 0x0041e80000100800 */
[----:B0-----:R-:W2:Y:S04]  /*3bc0*/  LDL.LU R64, [R1+0x980] ;  /* 0x0009800001407983 */ /* 0x001ea80000300800 */
[----:B------:R0:W-:Y:S02]  /*3bd0*/  STL [R1+0x500], R10 ;  /* 0x0005000a01007387 */ /* 0x0001e40000100800 */
[----:B0-----:R-:W-:-:S05]  /*3be0*/  IMAD R10, R4, 0x49, RZ ;  /* 0x00000049040a7824 */ /* 0x001fca00078e02ff */
[----:B------:R-:W-:-:S04]  /*3bf0*/  IADD3 R12, P6, PT, R10, R0, RZ ;  /* 0x000000000a0c7210 */ /* 0x000fc80007fde0ff */
[----:B------:R-:W-:Y:S01]  /*3c00*/  LEA.HI.X.SX32 R8, R10, R2, 0x1, P6 ;  /* 0x000000020a087211 */ /* 0x000fe200030f0eff */
[----:B------:R-:W-:Y:S01]  /*3c10*/  IMAD.MOV.U32 R9, RZ, RZ, R12 ;  /* 0x000000ffff097224 */ /* 0x000fe200078e000c */
[----:B------:R0:W-:Y:S04]  /*3c20*/  STL [R1+0x4fc], R11 ;  /* 0x0004fc0b01007387 */ /* 0x0001e80000100800 */
[-C--:B------:R-:W-:Y:S01]  /*3c30*/  @!P2 LOP3.LUT R9, R9, R8.reuse, RZ, 0x3c, !PT ;  /* 0x000000080909a212 */ /* 0x080fe200078e3cff */
[----:B------:R-:W-:Y:S04]  /*3c40*/  STL [R1+0x538], R12 ;  /* 0x0005380c01007387 */ /* 0x000fe80000100800 */
[----:B------:R1:W-:Y:S01]  /*3c50*/  STL [R1+0x534], R8 ;  /* 0x0005340801007387 */ /* 0x0003e20000100800 */
[----:B0-----:R-:W-:Y:S01]  /*3c60*/  VIADD R11, R14, 0xffffff96 ;  /* 0xffffff960e0b7836 */ /* 0x001fe20000000000 */
[----:B-1----:R-:W-:-:S04]  /*3c70*/  @!P2 LOP3.LUT R8, R9, R8, RZ, 0x3c, !PT ;  /* 0x000000080908a212 */ /* 0x002fc800078e3cff */
[----:B------:R-:W-:Y:S02]  /*3c80*/  ISETP.GE.U32.AND P0, PT, R11, 0x7fffff17, PT ;  /* 0x7fffff170b00780c */ /* 0x000fe40003f06070 */
[----:B------:R-:W-:Y:S01]  /*3c90*/  @!P2 LOP3.LUT R9, R9, R8, RZ, 0x3c, !PT ;  /* 0x000000080909a212 */ /* 0x000fe200078e3cff */
[----:B------:R-:W-:Y:S01]  /*3ca0*/  IMAD R11, R4, 0x51, RZ ;  /* 0x00000051040b7824 */ /* 0x000fe200078e02ff */
[----:B----4-:R0:W-:Y:S04]  /*3cb0*/  STL [R1+0x260], R63 ;  /* 0x0002603f01007387 */ /* 0x0101e80000100800 */
[----:B------:R1:W4:Y:S01]  /*3cc0*/  @!P2 LDG.E.U8 R62, desc[UR18][R8.64] ;  /* 0x00000012083ea981 */ /* 0x000322000c1e1100 */
[----:B0-----:R-:W-:-:S04]  /*3cd0*/  IADD3 R63, P6, PT, R11, R0, RZ ;  /* 0x000000000b3f7210 */ /* 0x001fc80007fde0ff */
[----:B-1----:R-:W-:Y:S01]  /*3ce0*/  LEA.HI.X.SX32 R9, R11, R2, 0x1, P6 ;  /* 0x000000020b097211 */ /* 0x002fe200030f0eff */
[----:B------:R-:W-:-:S05]  /*3cf0*/  @!P5 IMAD.MOV.U32 R8, RZ, RZ, R63 ;  /* 0x000000ffff08d224 */ /* 0x000fca00078e003f */
[----:B------:R0:W2:Y:S01]  /*3d00*/  @!P5 LDG.E.U8 R86, desc[UR18][R8.64] ;  /* 0x000000120856d981 */ /* 0x0000a2000c1e1100 */
[----:B------:R-:W-:-:S03]  /*3d10*/  IMAD R10, R4, 0x59, RZ ;  /* 0x00000059040a7824 */ /* 0x000fc600078e02ff */
[----:B------:R-:W-:Y:S01]  /*3d20*/  STL [R1+0x570], R63 ;  /* 0x0005703f01007387 */ /* 0x000fe20000100800 */
[----:B------:R-:W-:-:S03]  /*3d30*/  IMAD R11, R4, 0x61, RZ ;  /* 0x00000061040b7824 */ /* 0x000fc600078e02ff */
[----:B----4-:R1:W-:Y:S02]  /*3d40*/  STL [R1+0x16c], R62 ;  /* 0x00016c3e01007387 */ /* 0x0103e40000100800 */
[C---:B-1----:R-:W-:Y:S02]  /*3d50*/  IADD3 R62, P6, PT, R10.reuse, R0, RZ ;  /* 0x000000000a3e7210 */ /* 0x042fe40007fde0ff */
[----:B------:R1:W-:Y:S02]  /*3d60*/  STL [R1+0x56c], R9 ;  /* 0x00056c0901007387 */ /* 0x0003e40000100800 */
[----:B------:R-:W-:Y:S02]  /*3d70*/  LEA.HI.X.SX32 R10, R10, R2, 0x1, P6 ;  /* 0x000000020a0a7211 */ /* 0x000fe400030f0eff */
[----:B------:R-:W-:Y:S01]  /*3d80*/  STL [R1+0x5a8], R62 ;  /* 0x0005a83e01007387 */ /* 0x000fe20000100800 */
[----:B0-----:R-:W-:-:S03]  /*3d90*/  @!P1 IMAD.MOV.U32 R8, RZ, RZ, R62 ;  /* 0x000000ffff089224 */ /* 0x001fc600078e003e */
[----:B------:R-:W4:Y:S01]  /*3da0*/  LDL.LU R63, [R1+0x97c] ;  /* 0x00097c00013f7983 */ /* 0x000f220000300800 */
[----:B-1----:R-:W-:-:S03]  /*3db0*/  @!P1 IMAD.MOV.U32 R9, RZ, RZ, R10 ;  /* 0x000000ffff099224 */ /* 0x002fc600078e000a */
[----:B------:R0:W-:Y:S04]  /*3dc0*/  STL [R1+0x5a4], R10 ;  /* 0x0005a40a01007387 */ /* 0x0001e80000100800 */
[----:B--2---:R1:W-:Y:S04]  /*3dd0*/  STL [R1+0x168], R86 ;  /* 0x0001685601007387 */ /* 0x0043e80000100800 */
[----:B------:R2:W3:Y:S01]  /*3de0*/  @!P1 LDG.E.U8 R84, desc[UR18][R8.64] ;  /* 0x0000001208549981 */ /* 0x0004e2000c1e1100 */
[----:B0-----:R-:W-:-:S03]  /*3df0*/  IMAD R10, R4, 0x69, RZ ;  /* 0x00000069040a7824 */ /* 0x001fc600078e02ff */
[----:B------:R-:W4:Y:S01]  /*3e00*/  LDL.LU R62, [R1+0x978] ;  /* 0x00097800013e7983 */ /* 0x000f220000300800 */
[----:B-1----:R-:W-:Y:S01]  /*3e10*/  IADD3 R86, P6, PT, R11, R0, RZ ;  /* 0x000000000b567210 */ /* 0x002fe20007fde0ff */
[----:B--2---:R-:W-:-:S03]  /*3e20*/  VIADD R8, R14, 0xfffffffe ;  /* 0xfffffffe0e087836 */ /* 0x004fc60000000000 */
[----:B------:R-:W-:Y:S02]  /*3e30*/  LEA.HI.X.SX32 R11, R11, R2, 0x1, P6 ;  /* 0x000000020b0b7211 */ /* 0x000fe400030f0eff */
[----:B------:R-:W-:Y:S01]  /*3e40*/  ISETP.GE.U32.AND P1, PT, R8, 0x7fffff7f, PT ;  /* 0x7fffff7f0800780c */ /* 0x000fe20003f26070 */
[----:B------:R-:W-:Y:S02]  /*3e50*/  @!P4 IMAD.MOV.U32 R8, RZ, RZ, R86 ;  /* 0x000000ffff08c224 */ /* 0x000fe400078e0056 */
[----:B------:R-:W-:-:S05]  /*3e60*/  @!P4 IMAD.MOV.U32 R9, RZ, RZ, R11 ;  /* 0x000000ffff09c224 */ /* 0x000fca00078e000b */
[----:B------:R0:W2:Y:S01]  /*3e70*/  @!P4 LDG.E.U8 R82, desc[UR18][R8.64] ;  /* 0x000000120852c981 */ /* 0x0000a2000c1e1100 */
[----:B------:R-:W-:-:S03]  /*3e80*/  VIADD R12, R14, 0xffffff8e ;  /* 0xffffff8e0e0c7836 */ /* 0x000fc60000000000 */
[----:B------:R-:W-:Y:S04]  /*3e90*/  STL [R1+0x5e0], R86 ;  /* 0x0005e05601007387 */ /* 0x000fe80000100800 */
[----:B------:R1:W-:Y:S01]  /*3ea0*/  STL [R1+0x5dc], R11 ;  /* 0x0005dc0b01007387 */ /* 0x0003e20000100800 */
[----:B------:R-:W-:Y:S02]  /*3eb0*/  ISETP.GE.U32.AND P2, PT, R12, 0x7fffff0f, PT ;  /* 0x7fffff0f0c00780c */ /* 0x000fe40003f46070 */
[----:B------:R-:W-:Y:S01]  /*3ec0*/  PRMT R59, RZ, 0x7610, R59 ;  /* 0x00007610ff3b7816 */ /* 0x000fe2000000003b */
[----:B-1----:R-:W-:Y:S01]  /*3ed0*/  IMAD R11, R4, 0x71, RZ ;  /* 0x00000071040b7824 */ /* 0x002fe200078e02ff */
[----:B------:R-:W-:Y:S01]  /*3ee0*/  PRMT R61, RZ, 0x7610, R61 ;  /* 0x00007610ff3d7816 */ /* 0x000fe2000000003d */
[----:B---3--:R1:W-:Y:S02]  /*3ef0*/  STL [R1+0x25c], R84 ;  /* 0x00025c5401007387 */ /* 0x0083e40000100800 */
[----:B-1----:R-:W-:-:S04]  /*3f00*/  IADD3 R84, P6, PT, R10, R0, RZ ;  /* 0x000000000a547210 */ /* 0x002fc80007fde0ff */
[----:B------:R-:W-:Y:S01]  /*3f10*/  LEA.HI.X.SX32 R86, R10, R2, 0x1, P6 ;  /* 0x000000020a567211 */ /* 0x000fe200030f0eff */
[----:B------:R-:W-:Y:S01]  /*3f20*/  STL [R1+0x610], R84 ;  /* 0x0006105401007387 */ /* 0x000fe20000100800 */
[----:B0-----:R-:W-:-:S03]  /*3f30*/  @!P0 IMAD.MOV.U32 R8, RZ, RZ, R84 ;  /* 0x000000ffff088224 */ /* 0x001fc600078e0054 */
[----:B------:R-:W-:Y:S01]  /*3f40*/  @!P0 IMAD.MOV.U32 R9, RZ, RZ, R86 ;  /* 0x000000ffff098224 */ /* 0x000fe200078e0056 */
[----:B--2---:R0:W-:Y:S04]  /*3f50*/  STL [R1+0x174], R82 ;  /* 0x0001745201007387 */ /* 0x0041e80000100800 */
[----:B------:R1:W2:Y:S01]  /*3f60*/  @!P0 LDG.E.U8 R59, desc[UR18][R8.64] ;  /* 0x00000012083b8981 */ /* 0x0002a2000c1e1100 */
[----:B0-----:R-:W-:-:S04]  /*3f70*/  IADD3 R82, P6, PT, R11, R0, RZ ;  /* 0x000000000b527210 */ /* 0x001fc80007fde0ff */
[----:B------:R-:W-:Y:S01]  /*3f80*/  LEA.HI.X.SX32 R84, R11, R2, 0x1, P6 ;  /* 0x000000020b547211 */ /* 0x000fe200030f0eff */
[----:B-1----:R-:W-:-:S04]  /*3f90*/  @!P2 IMAD.MOV.U32 R8, RZ, RZ, R82 ;  /* 0x000000ffff08a224 */ /* 0x002fc800078e0052 */
[----:B------:R-:W-:-:S05]  /*3fa0*/  @!P2 IMAD.MOV.U32 R9, RZ, RZ, R84 ;  /* 0x000000ffff09a224 */ /* 0x000fca00078e0054 */
[----:B------:R-:W3:Y:S01]  /*3fb0*/  @!P2 LDG.E.U8 R61, desc[UR18][R8.64] ;  /* 0x00000012083da981 */ /* 0x000ee2000c1e1100 */
[----:B------:R-:W-:Y:S02]  /*3fc0*/  VIADD R12, R14, 0xffffff86 ;  /* 0xffffff860e0c7836 */ /* 0x000fe40000000000 */
[----:B------:R-:W-:Y:S01]  /*3fd0*/  IMAD R10, R4, 0x79, RZ ;  /* 0x00000079040a7824 */ /* 0x000fe200078e02ff */
[----:B------:R-:W-:Y:S02]  /*3fe0*/  STL [R1+0x60c], R86 ;  /* 0x00060c5601007387 */ /* 0x000fe40000100800 */
[----:B------:R-:W-:Y:S02]  /*3ff0*/  ISETP.GE.U32.AND P5, PT, R12, 0x7fffff07, PT ;  /* 0x7fffff070c00780c */ /* 0x000fe40003fa6070 */
[----:B------:R-:W-:Y:S01]  /*4000*/  STL [R1+0x640], R82 ;  /* 0x0006405201007387 */ /* 0x000fe20000100800 */
[----:B------:R-:W-:-:S03]  /*4010*/  PRMT R58, RZ, 0x7610, R58 ;  /* 0x00007610ff3a7816 */ /* 0x000fc6000000003a */
[----:B--2---:R0:W-:Y:S04]  /*4020*/  STL [R1+0x170], R59 ;  /* 0x0001703b01007387 */ /* 0x0041e80000100800 */
[----:B------:R-:W-:Y:S01]  /*4030*/  STL [R1+0x63c], R84 ;  /* 0x00063c5401007387 */ /* 0x000fe20000100800 */
[----:B0-----:R-:W-:-:S05]  /*4040*/  IADD3 R59, P6, PT, R10, R0, RZ ;  /* 0x000000000a3b7210 */ /* 0x001fca0007fde0ff */
[----:B------:R-:W-:Y:S04]  /*4050*/  STL [R1+0x670], R59 ;  /* 0x0006703b01007387 */ /* 0x000fe80000100800 */
[----:B---3--:R0:W-:Y:S01]  /*4060*/  STL [R1+0x258], R61 ;  /* 0x0002583d01007387 */ /* 0x0081e20000100800 */
[----:B------:R-:W-:Y:S01]  /*4070*/  @!P5 IMAD.MOV.U32 R8, RZ, RZ, R59 ;  /* 0x000000ffff08d224 */ /* 0x000fe200078e003b */
[----:B0-----:R-:W-:-:S05]  /*4080*/  LEA.HI.X.SX32 R61, R10, R2, 0x1, P6 ;  /* 0x000000020a3d7211 */ /* 0x001fca00030f0eff */
[----:B------:R-:W-:-:S05]  /*4090*/  @!P5 IMAD.MOV.U32 R9, RZ, RZ, R61 ;  /* 0x000000ffff09d224 */ /* 0x000fca00078e003d */
[----:B------:R0:W2:Y:S01]  /*40a0*/  @!P5 LDG.E.U8 R58, desc[UR18][R8.64] ;  /* 0x00000012083ad981 */ /* 0x0000a2000c1e1100 */
[----:B------:R-:W-:Y:S01]  /*40b0*/  VIADD R12, R14, 0xfffffffd ;  /* 0xfffffffd0e0c7836 */ /* 0x000fe20000000000 */
[----:B------:R-:W-:Y:S01]  /*40c0*/  IADD3 R84, P6, PT, R0, R4, RZ ;  /* 0x0000000400547210 */ /* 0x000fe20007fde0ff */
[----:B------:R-:W-:Y:S02]  /*40d0*/  IMAD.SHL.U32 R86, R4, 0x2, RZ ;  /* 0x0000000204567824 */ /* 0x000fe400078e00ff */
[----:B------:R-:W-:Y:S01]  /*40e0*/  VIADD R10, R14, 0xffffffe5 ;  /* 0xffffffe50e0a7836 */ /* 0x000fe20000000000 */
[----:B------:R-:W-:Y:S01]  /*40f0*/  ISETP.GE.U32.AND P4, PT, R12, 0x7fffff7e, PT ;  /* 0x7fffff7e0c00780c */ /* 0x000fe20003f86070 */
[----:B------:R-:W-:Y:S01]  /*4100*/  VIADD R12, R14, 0xfffffff5 ;  /* 0xfffffff50e0c7836 */ /* 0x000fe20000000000 */
[----:B------:R1:W-:Y:S01]  /*4110*/  STL [R1+0x66c], R61 ;  /* 0x00066c3d01007387 */ /* 0x0003e20000100800 */
[----:B------:R-:W-:Y:S02]  /*4120*/  LEA.HI.X.SX32 R82, R4, R2, 0x1, P6 ;  /* 0x0000000204527211 */ /* 0x000fe400030f0eff */
[----:B------:R-:W-:Y:S01]  /*4130*/  ISETP.GE.U32.AND P5, PT, R10, 0x7fffff66, PT ;  /* 0x7fffff660a00780c */ /* 0x000fe20003fa6070 */
[----:B------:R-:W-:Y:S01]  /*4140*/  IMAD R10, R4, 0xa, RZ ;  /* 0x0000000a040a7824 */ /* 0x000fe200078e02ff */
[----:B------:R-:W-:Y:S01]  /*4150*/  ISETP.GE.U32.AND P0, PT, R12, 0x7fffff76, PT ;  /* 0x7fffff760c00780c */ /* 0x000fe20003f06070 */
[----:B------:R-:W-:Y:S01]  /*4160*/  STL [R1+0x7fc], R84 ;  /* 0x0007fc5401007387 */ /* 0x000fe20000100800 */
[----:B------:R-:W-:-:S02]  /*4170*/  PRMT R12, RZ, 0x7610, R12 ;  /* 0x00007610ff0c7816 */ /* 0x000fc4000000000c */
[C---:B-1----:R-:W-:Y:S01]  /*4180*/  IADD3 R61, P6, PT, R86.reuse, R0, RZ ;  /* 0x00000000563d7210 */ /* 0x042fe20007fde0ff */
[----:B0-----:R-:W-:Y:S01]  /*4190*/  @!P1 IMAD.MOV.U32 R8, RZ, RZ, R84 ;  /* 0x000000ffff089224 */ /* 0x001fe200078e0054 */
[----:B------:R-:W-:Y:S01]  /*41a0*/  STL [R1+0x7f8], R82 ;  /* 0x0007f85201007387 */ /* 0x000fe20000100800 */
[----:B------:R-:W-:Y:S01]  /*41b0*/  @!P1 IMAD.MOV.U32 R9, RZ, RZ, R82 ;  /* 0x000000ffff099224 */ /* 0x000fe200078e0052 */
[----:B------:R-:W-:Y:S02]  /*41c0*/  LEA.HI.X.SX32 R86, R86, R2, 0x1, P6 ;  /* 0x0000000256567211 */ /* 0x000fe400030f0eff */
[----:B------:R-:W-:Y:S01]  /*41d0*/  STL [R1], R61 ;  /* 0x0000003d01007387 */ /* 0x000fe20000100800 */
[----:B------:R-:W-:-:S03]  /*41e0*/  PRMT R60, RZ, 0x7610, R60 ;  /* 0x00007610ff3c7816 */ /* 0x000fc6000000003c */
[----:B------:R0:W3:Y:S01]  /*41f0*/  @!P1 LDG.E.U8 R12, desc[UR18][R8.64] ;  /* 0x00000012080c9981 */ /* 0x0000e2000c1e1100 */
[----:B------:R-:W-:Y:S01]  /*4200*/  PRMT R57, RZ, 0x7610, R57 ;  /* 0x00007610ff397816 */ /* 0x000fe20000000039 */
[----:B0-----:R-:W-:Y:S02]  /*4210*/  @!P4 IMAD.MOV.U32 R8, RZ, RZ, R61 ;  /* 0x000000ffff08c224 */ /* 0x001fe400078e003d */
[----:B------:R-:W-:-:S05]  /*4220*/  @!P4 IMAD.MOV.U32 R9, RZ, RZ, R86 ;  /* 0x000000ffff09c224 */ /* 0x000fca00078e0056 */
[----:B------:R0:W4:Y:S04]  /*4230*/  @!P4 LDG.E.U8 R60, desc[UR18][R8.64] ;  /* 0x00000012083cc981 */ /* 0x000128000c1e1100 */
[----:B--2---:R1:W-:Y:S02]  /*4240*/  STL [R1+0x250], R58 ;  /* 0x0002503a01007387 */ /* 0x0043e40000100800 */
[----:B-1----:R-:W-:-:S04]  /*4250*/  IADD3 R58, P6, PT, R10, R0, RZ ;  /* 0x000000000a3a7210 */ /* 0x002fc80007fde0ff */
[----:B------:R-:W-:Y:S01]  /*4260*/  LEA.HI.X.SX32 R59, R10, R2, 0x1, P6 ;  /* 0x000000020a3b7211 */ /* 0x000fe200030f0eff */
[----:B0-----:R-:W-:-:S04]  /*4270*/  @!P0 IMAD.MOV.U32 R8, RZ, RZ, R58 ;  /* 0x000000ffff088224 */ /* 0x001fc800078e003a */
[----:B------:R-:W-:-:S05]  /*4280*/  @!P0 IMAD.MOV.U32 R9, RZ, RZ, R59 ;  /* 0x000000ffff098224 */ /* 0x000fca00078e003b */
[----:B------:R0:W2:Y:S01]  /*4290*/  @!P0 LDG.E.U8 R57, desc[UR18][R8.64] ;  /* 0x0000001208398981 */ /* 0x0000a2000c1e1100 */
[----:B------:R-:W-:-:S05]  /*42a0*/  VIADD R11, R14, 0xffffffed ;  /* 0xffffffed0e0b7836 */ /* 0x000fca0000000000 */
[----:B------:R-:W-:Y:S01]  /*42b0*/  ISETP.GE.U32.AND P2, PT, R11, 0x7fffff6e, PT ;  /* 0x7fffff6e0b00780c */ /* 0x000fe20003f46070 */
[----:B------:R-:W-:-:S05]  /*42c0*/  VIADD R11, R14, 0xffffffdd ;  /* 0xffffffdd0e0b7836 */ /* 0x000fca0000000000 */
[----:B------:R-:W-:Y:S01]  /*42d0*/  ISETP.GE.U32.AND P1, PT, R11, 0x7fffff5e, PT ;  /* 0x7fffff5e0b00780c */ /* 0x000fe20003f26070 */
[----:B------:R-:W-:Y:S02]  /*42e0*/  IMAD R11, R4, 0x12, RZ ;  /* 0x00000012040b7824 */ /* 0x000fe400078e02ff */
[----:B0-----:R-:W-:-:S03]  /*42f0*/  VIADD R8, R14, 0xffffffcd ;  /* 0xffffffcd0e087836 */ /* 0x001fc60000000000 */
[C---:B------:R-:W-:Y:S01]  /*4300*/  IADD3 R10, P6, PT, R11.reuse, R0, RZ ;  /* 0x000000000b0a7210 */ /* 0x040fe20007fde0ff */
[----:B---3--:R0:W-:Y:S03]  /*4310*/  STL [R1+0x17c], R12 ;  /* 0x00017c0c01007387 */ /* 0x0081e60000100800 */
[----:B------:R-:W-:Y:S01]  /*4320*/  LEA.HI.X.SX32 R11, R11, R2, 0x1, P6 ;  /* 0x000000020b0b7211 */ /* 0x000fe200030f0eff */
[----:B------:R-:W-:Y:S01]  /*4330*/  STL [R1+0x98], R58 ;  /* 0x0000983a01007387 */ /* 0x000fe20000100800 */
[----:B------:R-:W-:Y:S01]  /*4340*/  ISETP.GE.U32.AND P0, PT, R8, 0x7fffff4e, PT ;  /* 0x7fffff4e0800780c */ /* 0x000fe20003f06070 */
[----:B------:R-:W-:Y:S02]  /*4350*/  IMAD.MOV.U32 R9, RZ, RZ, R10 ;  /* 0x000000ffff097224 */ /* 0x000fe400078e000a */
[----:B------:R-:W3:Y:S01]  /*4360*/  LDL.LU R61, [R1+0x974] ;  /* 0x00097400013d7983 */ /* 0x000ee20000300800 */
[----:B------:R-:W-:-:S03]  /*4370*/  IMAD.MOV.U32 R8, RZ, RZ, R11 ;  /* 0x000000ffff087224 */ /* 0x000fc600078e000b */
[----:B------:R-:W-:Y:S04]  /*4380*/  STL [R1+0x800], R86 ;  /* 0x0008005601007387 */ /* 0x000fe80000100800 */
[----:B----4-:R1:W-:Y:S01]  /*4390*/  STL [R1+0x178], R60 ;  /* 0x0001783c01007387 */ /* 0x0103e20000100800 */
[-C--:B------:R-:W-:Y:S01]  /*43a0*/  @!P2 LOP3.LUT R9, R9, R8.reuse, RZ, 0x3c, !PT ;  /* 0x000000080909a212 */ /* 0x080fe200078e3cff */
[----:B0-----:R-:W-:Y:S02]  /*43b0*/  VIADD R12, R14, 0xffffffd5 ;  /* 0xffffffd50e0c7836 */ /* 0x001fe40000000000 */
[----:B-1----:R-:W4:Y:S04]  /*43c0*/  LDL.LU R60, [R1+0x970] ;  /* 0x00097000013c7983 */ /* 0x002f280000300800 */
[----:B------:R0:W-:Y:S01]  /*43d0*/  STL [R1+0x94], R59 ;  /* 0x0000943b01007387 */ /* 0x0001e20000100800 */
[----:B------:R-:W-:-:S03]  /*43e0*/  @!P2 LOP3.LUT R8, R9, R8, RZ, 0x3c, !PT ;  /* 0x000000080908a212 */ /* 0x000fc600078e3cff */
[----:B0-----:R-:W3:Y:S04]  /*43f0*/  LDL.LU R59, [R1+0x96c] ;  /* 0x00096c00013b7983 */ /* 0x001ee80000300800 */
[----:B------:R-:W3:Y:S01]  /*4400*/  LDL.LU R58, [R1+0x968] ;  /* 0x00096800013a7983 */ /* 0x000ee20000300800 */
[----:B------:R-:W-:Y:S02]  /*4410*/  PRMT R54, RZ, 0x7610, R54 ;  /* 0x00007610ff367816 */ /* 0x000fe40000000036 */
[----:B------:R-:W-:Y:S02]  /*4420*/  ISETP.GE.U32.AND P4, PT, R12, 0x7fffff56, PT ;  /* 0x7fffff560c00780c */ /* 0x000fe40003f86070 */
[----:B------:R-:W-:-:S05]  /*4430*/  @!P2 LOP3.LUT R9, R9, R8, RZ, 0x3c, !PT ;  /* 0x000000080909a212 */ /* 0x000fca00078e3cff */
[----:B------:R0:W3:Y:S01]  /*4440*/  @!P2 LDG.E.U8 R54, desc[UR18][R8.64] ;  /* 0x000000120836a981 */ /* 0x0000e2000c1e1100 */
[----:B------:R-:W-:-:S03]  /*4450*/  PRMT R55, RZ, 0x7610, R55 ;  /* 0x00007610ff377816 */ /* 0x000fc60000000037 */
[----:B--2---:R1:W-:Y:S04]  /*4460*/  STL [R1+0x254], R57 ;  /* 0x0002543901007387 */ /* 0x0043e80000100800 */
[----:B-1----:R-:W2:Y:S04]  /*4470*/  LDL.LU R57, [R1+0x964] ;  /* 0x0009640001397983 */ /* 0x002ea80000300800 */
[----:B------:R1:W-:Y:S02]  /*4480*/  STL [R1+0x128], R10 ;  /* 0x0001280a01007387 */ /* 0x0003e40000100800 */
[----:B-1----:R-:W-:-:S05]  /*4490*/  IMAD R10, R4, 0x1a, RZ ;  /* 0x0000001a040a7824 */ /* 0x002fca00078e02ff */
[----:B------:R-:W-:-:S04]  /*44a0*/  IADD3 R12, P6, PT, R10, R0, RZ ;  /* 0x000000000a0c7210 */ /* 0x000fc80007fde0ff */
[----:B0-----:R-:W-:Y:S01]  /*44b0*/  LEA.HI.X.SX32 R8, R10, R2, 0x1, P6 ;  /* 0x000000020a087211 */ /* 0x001fe200030f0eff */
        /* <DEDUP_REMOVED lines=13> */
[----:B-1----:R-:W-:-:S04]  /*4590*/  IADD3 R54, P6, PT, R11, R0, RZ ;  /* 0x000000000b367210 */ /* 0x002fc80007fde0ff */
[----:B0-----:R-:W-:Y:S01]  /*45a0*/  LEA.HI.X.SX32 R8, R11, R2, 0x1, P6 ;  /* 0x000000020b087211 */ /* 0x001fe200030f0eff */
[----:B------:R-:W-:Y:S01]  /*45b0*/  IMAD.MOV.U32 R9, RZ, RZ, R54 ;  /* 0x000000ffff097224 */ /* 0x000fe200078e0036 */
[----:B------:R0:W-:Y:S04]  /*45c0*/  STL [R1+0x420], R54 ;  /* 0x0004203601007387 */ /* 0x0001e80000100800 */
[----:B------:R-:W-:Y:S01]  /*45d0*/  @!P1 LOP3.LUT R9, R9, R8, RZ, 0x3c, !PT ;  /* 0x0000000809099212 */ /* 0x000fe200078e3cff */
[----:B------:R1:W-:Y:S01]  /*45e0*/  STL [R1+0x41c], R8 ;  /* 0x00041c0801007387 */ /* 0x0003e20000100800 */
[----:B0-----:R-:W-:Y:S02]  /*45f0*/  IADD3 R54, P6, PT, R10, R0, RZ ;  /* 0x000000000a367210 */ /* 0x001fe40007fde0ff */
[----:B------:R-:W-:-:S02]  /*4600*/  PRMT R56, RZ, 0x7610, R56 ;  /* 0x00007610ff387816 */ /* 0x000fc40000000038 */
[C---:B-1----:R-:W-:Y:S01]  /*4610*/  @!P1 LOP3.LUT R8, R9.reuse, R8, RZ, 0x3c, !PT ;  /* 0x0000000809089212 */ /* 0x042fe200078e3cff */
[----:B------:R-:W-:Y:S03]  /*4620*/  STL [R1+0x458], R54 ;  /* 0x0004583601007387 */ /* 0x000fe60000100800 */
[----:B------:R-:W-:Y:S02]  /*4630*/  @!P1 LOP3.LUT R9, R9, R8, RZ, 0x3c, !PT ;  /* 0x0000000809099212 */ /* 0x000fe400078e3cff */
[----:B------:R-:W-:-:S03]  /*4640*/  PRMT R53, RZ, 0x7610, R53 ;  /* 0x00007610ff357816 */ /* 0x000fc60000000035 */
[----:B------:R0:W3:Y:S02]  /*4650*/  @!P1 LDG.E.U8 R56, desc[UR18][R8.64] ;  /* 0x0000001208389981 */ /* 0x0000e4000c1e1100 */
        /* <DEDUP_REMOVED lines=15> */
[----:B---3--:R0:W-:Y:S01]  /*4750*/  STL [R1+0x24c], R56 ;  /* 0x00024c3801007387 */ /* 0x0081e20000100800 */
[----:B------:R-:W-:Y:S01]  /*4760*/  VIADD R12, R14, 0xffffffb5 ;  /* 0xffffffb50e0c7836 */ /* 0x000fe20000000000 */
[----:B------:R-:W-:Y:S02]  /*4770*/  @!P0 LOP3.LUT R8, R9, R8, RZ, 0x3c, !PT ;  /* 0x0000000809088212 */ /* 0x000fe400078e3cff */
[----:B0-----:R-:W3:Y:S04]  /*4780*/  LDL.LU R56, [R1+0x960] ;  /* 0x0009600001387983 */ /* 0x001ee80000300800 */
        /* <DEDUP_REMOVED lines=54> */
[----:B---3--:R0:W-:Y:S01]  /*4af0*/  STL [R1+0x194], R52 ;  /* 0x0001943401007387 */ /* 0x0081e20000100800 */
[----:B------:R-:W-:Y:S01]  /*4b00*/  ISETP.GE.U32.AND P2, PT, R12, 0x7fffff1e, PT ;  /* 0x7fffff1e0c00780c */ /* 0x000fe20003f46070 */
[----:B------:R-:W-:Y:S01]  /*4b10*/  VIADD R12, R14, 0xffffff95 ;  /* 0xffffff950e0c7836 */ /* 0x000fe20000000000 */
[----:B------:R-:W-:Y:S01]  /*4b20*/  @!P4 LOP3.LUT R8, R9, R8, RZ, 0x3c, !PT ;  /* 0x000000080908c212 */ /* 0x000fe200078e3cff */
        /* <DEDUP_REMOVED lines=263> */
[----:B------:R-:W-:Y:S01]  /*5ba0*/  IMAD R10, R4, 0x6b, RZ ;  /* 0x0000006b040a7824 */ /* 0x000fe200078e02ff */
[----:B------:R-:W-:Y:S02]  /*5bb0*/  PRMT R29, RZ, 0x7610, R29 ;  /* 0x00007610ff1d7816 */ /* 0x000fe4000000001d */
[----:B-1----:R-:W-:-:S04]  /*5bc0*/  IADD3 R32, P6, PT, R11, R0, RZ ;  /* 0x000000000b207210 */ /* 0x002fc80007fde0ff */
[----:B0-----:R-:W-:Y:S01]  /*5bd0*/  LEA.HI.X.SX32 R9, R11, R2, 0x1, P6 ;  /* 0x000000020b097211 */ /* 0x001fe200030f0eff */
[----:B------:R-:W-:Y:S01]  /*5be0*/  STL [R1+0x5f0], R32 ;  /* 0x0005f02001007387 */ /* 0x000fe20000100800 */
[----:B------:R-:W-:Y:S01]  /*5bf0*/  @!P5 IMAD.MOV.U32 R8, RZ, RZ, R32 ;  /* 0x000000ffff08d224 */ /* 0x000fe200078e0020 */
[----:B------:R-:W-:-:S04]  /*5c00*/  PRMT R30, RZ, 0x7610, R30 ;  /* 0x00007610ff1e7816 */ /* 0x000fc8000000001e */
[----:B------:R0:W3:Y:S04]  /*5c10*/  @!P5 LDG.E.U8 R29, desc[UR18][R8.64] ;  /* 0x00000012081dd981 */ /* 0x0000e8000c1e1100 */
[----:B--2---:R1:W-:Y:S02]  /*5c20*/  STL [R1+0x228], R31 ;  /* 0x0002281f01007387 */ /* 0x0043e40000100800 */
[----:B-1----:R-:W-:-:S04]  /*5c30*/  IADD3 R31, P6, PT, R10, R0, RZ ;  /* 0x000000000a1f7210 */ /* 0x002fc80007fde0ff */
[----:B------:R-:W-:Y:S01]  /*5c40*/  LEA.HI.X.SX32 R10, R10, R2, 0x1, P6 ;  /* 0x000000020a0a7211 */ /* 0x000fe200030f0eff */
[----:B------:R1:W-:Y:S01]  /*5c50*/  STL [R1+0x5ec], R9 ;  /* 0x0005ec0901007387 */ /* 0x0003e20000100800 */
[----:B0-----:R-:W-:-:S03]  /*5c60*/  @!P1 IMAD.MOV.U32 R8, RZ, RZ, R31 ;  /* 0x000000ffff089224 */ /* 0x001fc600078e001f */
[----:B-1----:R-:W-:-:S05]  /*5c70*/  @!P1 IMAD.MOV.U32 R9, RZ, RZ, R10 ;  /* 0x000000ffff099224 */ /* 0x002fca00078e000a */
[----:B------:R0:W2:Y:S01]  /*5c80*/  @!P1 LDG.E.U8 R30, desc[UR18][R8.64] ;  /* 0x00000012081e9981 */ /* 0x0000a2000c1e1100 */
[----:B------:R-:W-:-:S03]  /*5c90*/  IMAD R11, R4, 0x73, RZ ;  /* 0x00000073040b7824 */ /* 0x000fc600078e02ff */
[----:B------:R1:W-:Y:S04]  /*5ca0*/  STL [R1+0x620], R31 ;  /* 0x0006201f01007387 */ /* 0x0003e80000100800 */
[----:B------:R-:W4:Y:S04]  /*5cb0*/  LDL.LU R32, [R1+0x900] ;  /* 0x0009000001207983 */ /* 0x000f280000300800 */
[----:B------:R-:W-:Y:S04]  /*5cc0*/  STL [R1+0x61c], R10 ;  /* 0x00061c0a01007387 */ /* 0x000fe80000100800 */
[----:B---3--:R3:W-:Y:S01]  /*5cd0*/  STL [R1+0x220], R29 ;  /* 0x0002201d01007387 */ /* 0x0087e20000100800 */
[----:B0-----:R-:W-:-:S03]  /*5ce0*/  VIADD R8, R14, 0xffffffeb ;  /* 0xffffffeb0e087836 */ /* 0x001fc60000000000 */
[----:B-1----:R-:W4:Y:S01]  /*5cf0*/  LDL.LU R31, [R1+0x8fc] ;  /* 0x0008fc00011f7983 */ /* 0x002f220000300800 */
[----:B---3--:R-:W-:-:S05]  /*5d00*/  IADD3 R29, P6, PT, R11, R0, RZ ;  /* 0x000000000b1d7210 */ /* 0x008fca0007fde0ff */
[----:B------:R-:W-:Y:S01]  /*5d10*/  STL [R1+0x650], R29 ;  /* 0x0006501d01007387 */ /* 0x000fe20000100800 */
[----:B------:R-:W-:Y:S02]  /*5d20*/  PRMT R28, RZ, 0x7610, R28 ;  /* 0x00007610ff1c7816 */ /* 0x000fe4000000001c */
[----:B------:R-:W-:Y:S01]  /*5d30*/  ISETP.GE.U32.AND P1, PT, R8, 0x7fffff6c, PT ;  /* 0x7fffff6c0800780c */ /* 0x000fe20003f26070 */
[----:B------:R-:W-:Y:S01]  /*5d40*/  @!P4 IMAD.MOV.U32 R8, RZ, RZ, R29 ;  /* 0x000000ffff08c224 */ /* 0x000fe200078e001d */
[----:B--2---:R0:W-:Y:S02]  /*5d50*/  STL [R1+0x218], R30 ;  /* 0x0002181e01007387 */ /* 0x0041e40000100800 */
[----:B0-----:R-:W-:-:S05]  /*5d60*/  LEA.HI.X.SX32 R30, R11, R2, 0x1, P6 ;  /* 0x000000020b1e7211 */ /* 0x001fca00030f0eff */
[----:B------:R-:W-:-:S05]  /*5d70*/  @!P4 IMAD.MOV.U32 R9, RZ, RZ, R30 ;  /* 0x000000ffff09c224 */ /* 0x000fca00078e001e */
[----:B------:R0:W2:Y:S01]  /*5d80*/  @!P4 LDG.E.U8 R28, desc[UR18][R8.64] ;  /* 0x00000012081cc981 */ /* 0x0000a2000c1e1100 */
[----:B------:R-:W-:Y:S02]  /*5d90*/  IMAD R10, R4, 0x7b, RZ ;  /* 0x0000007b040a7824 */ /* 0x000fe400078e02ff */
[----:B------:R-:W-:Y:S01]  /*5da0*/  VIADD R12, R14, 0xfffffffb ;  /* 0xfffffffb0e0c7836 */ /* 0x000fe20000000000 */
[----:B------:R1:W-:Y:S02]  /*5db0*/  STL [R1+0x64c], R30 ;  /* 0x00064c1e01007387 */ /* 0x0003e40000100800 */
[----:B0-----:R-:W-:Y:S01]  /*5dc0*/  IADD3 R9, P6, PT, R10, R0, RZ ;  /* 0x000000000a097210 */ /* 0x001fe20007fde0ff */
[----:B------:R-:W-:Y:S01]  /*5dd0*/  IMAD.SHL.U32 R8, R4, 0x4, RZ ;  /* 0x0000000404087824 */ /* 0x000fe200078e00ff */
[----:B------:R-:W-:Y:S01]  /*5de0*/  ISETP.GE.U32.AND P2, PT, R12, 0x7fffff7c, PT ;  /* 0x7fffff7c0c00780c */ /* 0x000fe20003f46070 */
[----:B------:R-:W-:Y:S01]  /*5df0*/  VIADD R12, R14, 0xfffffff3 ;  /* 0xfffffff30e0c7836 */ /* 0x000fe20000000000 */
[----:B-1----:R-:W-:Y:S01]  /*5e00*/  LEA.HI.X.SX32 R30, R10, R2, 0x1, P6 ;  /* 0x000000020a1e7211 */ /* 0x002fe200030f0eff */
[----:B------:R-:W-:Y:S03]  /*5e10*/  STL [R1+0x680], R9 ;  /* 0x0006800901007387 */ /* 0x000fe60000100800 */
[----:B------:R-:W-:-:S02]  /*5e20*/  ISETP.GE.U32.AND P5, PT, R12, 0x7fffff74, PT ;  /* 0x7fffff740c00780c */ /* 0x000fc40003fa6070 */
[----:B------:R-:W-:Y:S02]  /*5e30*/  PRMT R12, RZ, 0x7610, R12 ;  /* 0x00007610ff0c7816 */ /* 0x000fe4000000000c */
[----:B------:R-:W-:Y:S01]  /*5e40*/  PRMT R27, RZ, 0x7610, R27 ;  /* 0x00007610ff1b7816 */ /* 0x000fe2000000001b */
[----:B--2---:R0:W-:Y:S02]  /*5e50*/  STL [R1+0x1f4], R28 ;  /* 0x0001f41c01007387 */ /* 0x0041e40000100800 */
[----:B0-----:R-:W-:-:S04]  /*5e60*/  IADD3 R28, P6, PT, R8, R0, RZ ;  /* 0x00000000081c7210 */ /* 0x001fc80007fde0ff */
[----:B------:R-:W-:Y:S01]  /*5e70*/  LEA.HI.X.SX32 R29, R8, R2, 0x1, P6 ;  /* 0x00000002081d7211 */ /* 0x000fe200030f0eff */
[----:B------:R-:W-:Y:S02]  /*5e80*/  @!P0 IMAD.MOV.U32 R8, RZ, RZ, R9 ;  /* 0x000000ffff088224 */ /* 0x000fe400078e0009 */
[----:B------:R-:W-:-:S05]  /*5e90*/  @!P0 IMAD.MOV.U32 R9, RZ, RZ, R30 ;  /* 0x000000ffff098224 */ /* 0x000fca00078e001e */
[----:B------:R0:W2:Y:S02]  /*5ea0*/  @!P0 LDG.E.U8 R12, desc[UR18][R8.64] ;  /* 0x00000012080c8981 */ /* 0x0000a4000c1e1100 */
[----:B0-----:R-:W-:Y:S02]  /*5eb0*/  @!P2 IMAD.MOV.U32 R8, RZ, RZ, R28 ;  /* 0x000000ffff08a224 */ /* 0x001fe400078e001c */
[----:B------:R-:W-:-:S05]  /*5ec0*/  @!P2 IMAD.MOV.U32 R9, RZ, RZ, R29 ;  /* 0x000000ffff09a224 */ /* 0x000fca00078e001d */
[----:B------:R0:W3:Y:S01]  /*5ed0*/  @!P2 LDG.E.U8 R27, desc[UR18][R8.64] ;  /* 0x00000012081ba981 */ /* 0x0000e2000c1e1100 */
[----:B------:R-:W-:-:S03]  /*5ee0*/  VIADD R11, R14, 0xffffffe3 ;  /* 0xffffffe30e0b7836 */ /* 0x000fc60000000000 */
[----:B------:R1:W-:Y:S02]  /*5ef0*/  STL [R1+0x67c], R30 ;  /* 0x00067c1e01007387 */ /* 0x0003e40000100800 */
[----:B------:R-:W-:Y:S01]  /*5f00*/  ISETP.GE.U32.AND P4, PT, R11, 0x7fffff64, PT ;  /* 0x7fffff640b00780c */ /* 0x000fe20003f86070 */
[----:B------:R-:W-:Y:S01]  /*5f10*/  IMAD R11, R4, 0xc, RZ ;  /* 0x0000000c040b7824 */ /* 0x000fe200078e02ff */
[----:B------:R-:W-:Y:S04]  /*5f20*/  STL [R1+0x24], R28 ;  /* 0x0000241c01007387 */ /* 0x000fe80000100800 */
[----:B-1----:R-:W4:Y:S04]  /*5f30*/  LDL.LU R30, [R1+0x8f8] ;  /* 0x0008f800011e7983 */ /* 0x002f280000300800 */
[----:B------:R1:W-:Y:S01]  /*5f40*/  STL [R1+0x1c], R29 ;  /* 0x00001c1d01007387 */ /* 0x0003e20000100800 */
[----:B0-----:R-:W-:-:S05]  /*5f50*/  VIADD R8, R14, 0xffffffd3 ;  /* 0xffffffd30e087836 */ /* 0x001fca0000000000 */
[----:B------:R-:W-:Y:S01]  /*5f60*/  ISETP.GE.U32.AND P2, PT, R8, 0x7fffff54, PT ;  /* 0x7fffff540800780c */ /* 0x000fe20003f46070 */
[----:B------:R-:W-:Y:S01]  /*5f70*/  VIADD R10, R14, 0xffffffdb ;  /* 0xffffffdb0e0a7836 */ /* 0x000fe20000000000 */
[----:B------:R-:W-:-:S04]  /*5f80*/  PRMT R24, RZ, 0x7610, R24 ;  /* 0x00007610ff187816 */ /* 0x000fc80000000018 */
[----:B------:R-:W-:Y:S01]  /*5f90*/  ISETP.GE.U32.AND P0, PT, R10, 0x7fffff5c, PT ;  /* 0x7fffff5c0a00780c */ /* 0x000fe20003f06070 */
[----:B------:R-:W-:Y:S01]  /*5fa0*/  IMAD R10, R4, 0x14, RZ ;  /* 0x00000014040a7824 */ /* 0x000fe200078e02ff */
[----:B------:R-:W-:Y:S01]  /*5fb0*/  PRMT R25, RZ, 0x7610, R25 ;  /* 0x00007610ff197816 */ /* 0x000fe20000000019 */
[----:B--2---:R0:W-:Y:S04]  /*5fc0*/  STL [R1+0x1dc], R12 ;  /* 0x0001dc0c01007387 */ /* 0x0041e80000100800 */
[----:B-1----:R-:W2:Y:S04]  /*5fd0*/  LDL.LU R29, [R1+0x8f4] ;  /* 0x0008f400011d7983 */ /* 0x002ea80000300800 */
[----:B------:R-:W2:Y:S01]  /*5fe0*/  LDL.LU R28, [R1+0x8f0] ;  /* 0x0008f000011c7983 */ /* 0x000ea20000300800 */
[----:B0-----:R-:W-:-:S04]  /*5ff0*/  IADD3 R12, P6, PT, R11, R0, RZ ;  /* 0x000000000b0c7210 */ /* 0x001fc80007fde0ff */
[----:B------:R-:W-:Y:S01]  /*6000*/  LEA.HI.X.SX32 R11, R11, R2, 0x1, P6 ;  /* 0x000000020b0b7211 */ /* 0x000fe200030f0eff */
[----:B------:R-:W-:-:S04]  /*6010*/  IMAD.MOV.U32 R9, RZ, RZ, R12 ;  /* 0x000000ffff097224 */ /* 0x000fc800078e000c */
[----:B------:R-:W-:-:S05]  /*6020*/  IMAD.MOV.U32 R8, RZ, RZ, R11 ;  /* 0x000000ffff087224 */ /* 0x000fca00078e000b */
[-C--:B------:R-:W-:Y:S01]  /*6030*/  @!P5 LOP3.LUT R9, R9, R8.reuse, RZ, 0x3c, !PT ;  /* 0x000000080909d212 */ /* 0x080fe200078e3cff */
[----:B---3--:R0:W-:Y:S03]  /*6040*/  STL [R1+0x1e4], R27 ;  /* 0x0001e41b01007387 */ /* 0x0081e60000100800 */
[----:B------:R-:W-:-:S04]  /*6050*/  @!P5 LOP3.LUT R8, R9, R8, RZ, 0x3c, !PT ;  /* 0x000000080908d212 */ /* 0x000fc800078e3cff */
[----:B------:R-:W-:Y:S01]  /*6060*/  @!P5 LOP3.LUT R9, R9, R8, RZ, 0x3c, !PT ;  /* 0x000000080909d212 */ /* 0x000fe200078e3cff */
[----:B0-----:R-:W3:Y:S04]  /*6070*/  LDL.LU R27, [R1+0x8ec] ;  /* 0x0008ec00011b7983 */ /* 0x001ee80000300800 */
[----:B------:R0:W-:Y:S04]  /*6080*/  STL [R1+0xb8], R12 ;  /* 0x0000b80c01007387 */ /* 0x0001e80000100800 */
[----:B------:R1:W2:Y:S01]  /*6090*/  @!P5 LDG.E.U8 R24, desc[UR18][R8.64] ;  /* 0x000000120818d981 */ /* 0x0002a2000c1e1100 */
[----:B0-----:R-:W-:-:S04]  /*60a0*/  IADD3 R12, P6, PT, R10, R0, RZ ;  /* 0x000000000a0c7210 */ /* 0x001fc80007fde0ff */
[----:B-1----:R-:W-:Y:S01]  /*60b0*/  LEA.HI.X.SX32 R8, R10, R2, 0x1, P6 ;  /* 0x000000020a087211 */ /* 0x002fe200030f0eff */
        /* <DEDUP_REMOVED lines=13> */
[----:B------:R-:W-:Y:S02]  /*6190*/  PRMT R74, RZ, 0x7610, R74 ;  /* 0x00007610ff4a7816 */ /* 0x000fe4000000004a */
[----:B------:R-:W-:Y:S01]  /*61a0*/  PRMT R84, RZ, 0x7610, R84 ;  /* 0x00007610ff547816 */ /* 0x000fe20000000054 */
[----:B--2---:R1:W-:Y:S02]  /*61b0*/  STL [R1+0xe4], R24 ;  /* 0x0000e41801007387 */ /* 0x0043e40000100800 */
[----:B-1----:R-:W-:-:S04]  /*61c0*/  IADD3 R24, P6, PT, R11, R0, RZ ;  /* 0x000000000b187210 */ /* 0x002fc80007fde0ff */
[----:B0-----:R-:W-:Y:S01]  /*61d0*/  LEA.HI.X.SX32 R8, R11, R2, 0x1, P6 ;  /* 0x000000020b087211 */ /* 0x001fe200030f0eff */
[----:B------:R-:W-:Y:S01]  /*61e0*/  IMAD.MOV.U32 R9, RZ, RZ, R24 ;  /* 0x000000ffff097224 */ /* 0x000fe200078e0018 */
[----:B------:R0:W-:Y:S04]  /*61f0*/  STL [R1+0x3f8], R24 ;  /* 0x0003f81801007387 */ /* 0x0001e80000100800 */
[----:B------:R-:W-:Y:S01]  /*6200*/  @!P4 LOP3.LUT R9, R9, R8, RZ, 0x3c, !PT ;  /* 0x000000080909c212 */ /* 0x000fe200078e3cff */
[----:B------:R1:W-:Y:S01]  /*6210*/  STL [R1+0x3f4], R8 ;  /* 0x0003f40801007387 */ /* 0x0003e20000100800 */
[----:B0-----:R-:W-:Y:S02]  /*6220*/  IADD3 R24, P6, PT, R10, R0, RZ ;  /* 0x000000000a187210 */ /* 0x001fe40007fde0ff */
[----:B-1----:R-:W-:-:S03]  /*6230*/  @!P4 LOP3.LUT R8, R9, R8, RZ, 0x3c, !PT ;  /* 0x000000080908c212 */ /* 0x002fc600078e3cff */
[----:B------:R-:W-:Y:S01]  /*6240*/  STL [R1+0x430], R24 ;  /* 0x0004301801007387 */ /* 0x000fe20000100800 */
[----:B------:R-:W-:-:S03]  /*6250*/  @!P4 LOP3.LUT R9, R9, R8, RZ, 0x3c, !PT ;  /* 0x000000080909c212 */ /* 0x000fc600078e3cff */
[----:B---3--:R0:W-:Y:S04]  /*6260*/  STL [R1+0xbc], R25 ;  /* 0x0000bc1901007387 */ /* 0x0081e80000100800 */
[----:B------:R1:W2:Y:S01]  /*6270*/  @!P4 LDG.E.U8 R26, desc[UR18][R8.64] ;  /* 0x00000012081ac981 */ /* 0x0002a2000c1e1100 */
[----:B0-----:R-:W-:Y:S01]  /*6280*/  LEA.HI.X.SX32 R25, R10, R2, 0x1, P6 ;  /* 0x000000020a197211 */ /* 0x001fe200030f0eff */
[----:B-1----:R-:W-:-:S04]  /*6290*/  @!P0 IMAD.MOV.U32 R8, RZ, RZ, R24 ;  /* 0x000000ffff088224 */ /* 0x002fc800078e0018 */
[----:B------:R-:W-:-:S05]  /*62a0*/  @!P0 IMAD.MOV.U32 R9, RZ, RZ, R25 ;  /* 0x000000ffff098224 */ /* 0x000fca00078e0019 */
[----:B------:R0:W3:Y:S01]  /*62b0*/  @!P0 LDG.E.U8 R74, desc[UR18][R8.64] ;  /* 0x00000012084a8981 */ /* 0x0000e2000c1e1100 */
[----:B------:R-:W-:-:S05]  /*62c0*/  IMAD R11, R4, 0x2c, RZ ;  /* 0x0000002c040b7824 */ /* 0x000fca00078e02ff */
[----:B------:R-:W-:Y:S01]  /*62d0*/  IADD3 R10, P6, PT, R11, R0, RZ ;  /* 0x000000000b0a7210 */ /* 0x000fe20007fde0ff */
[----:B0-----:R-:W-:-:S03]  /*62e0*/  VIADD R8, R14, 0xffffffb3 ;  /* 0xffffffb30e087836 */ /* 0x001fc60000000000 */
[----:B------:R-:W-:Y:S01]  /*62f0*/  LEA.HI.X.SX32 R11, R11, R2, 0x1, P6 ;  /* 0x000000020b0b7211 */ /* 0x000fe200030f0eff */
[----:B------:R-:W-:Y:S01]  /*6300*/  IMAD.MOV.U32 R9, RZ, RZ, R10 ;  /* 0x000000ffff097224 */ /* 0x000fe200078e000a */
[----:B------:R-:W-:-:S03]  /*6310*/  ISETP.GE.U32.AND P0, PT, R8, 0x7fffff34, PT ;  /* 0x7fffff340800780c */ /* 0x000fc60003f06070 */
[----:B------:R-:W-:-:S05]  /*6320*/  IMAD.MOV.U32 R8, RZ, RZ, R11 ;  /* 0x000000ffff087224 */ /* 0x000fca00078e000b */
[----:B------:R-:W-:-:S04]  /*6330*/  @!P2 LOP3.LUT R9, R9, R8, RZ, 0x3c, !PT ;  /* 0x000000080909a212 */ /* 0x000fc800078e3cff */
[----:B------:R-:W-:-:S04]  /*6340*/  @!P2 LOP3.LUT R8, R9, R8, RZ, 0x3c, !PT ;  /* 0x000000080908a212 */ /* 0x000fc800078e3cff */
[----:B------:R-:W-:-:S05]  /*6350*/  @!P2 LOP3.LUT R9, R9, R8, RZ, 0x3c, !PT ;  /* 0x000000080909a212 */ /* 0x000fca00078e3cff */
[----:B------:R0:W4:Y:S01]  /*6360*/  @!P2 LDG.E.U8 R84, desc[UR18][R8.64] ;  /* 0x000000120854a981 */ /* 0x000122000c1e1100 */
[----:B------:R-:W-:-:S05]  /*6370*/  VIADD R12, R14, 0xffffffc3 ;  /* 0xffffffc30e0c7836 */ /* 0x000fca0000000000 */
[----:B------:R-:W-:Y:S01]  /*6380*/  ISETP.GE.U32.AND P1, PT, R12, 0x7fffff44, PT ;  /* 0x7fffff440c00780c */ /* 0x000fe20003f26070 */
[----:B------:R-:W-:-:S05]  /*6390*/  VIADD R12, R14, 0xffffffbb ;  /* 0xffffffbb0e0c7836 */ /* 0x000fca0000000000 */
[----:B------:R-:W-:Y:S02]  /*63a0*/  ISETP.GE.U32.AND P4, PT, R12, 0x7fffff3c, PT ;  /* 0x7fffff3c0c00780c */ /* 0x000fe40003f86070 */
[----:B------:R-:W-:Y:S02]  /*63b0*/  PRMT R86, RZ, 0x7610, R86 ;  /* 0x00007610ff567816 */ /* 0x000fe40000000056 */
[----:B------:R-:W-:Y:S01]  /*63c0*/  PRMT R82, RZ, 0x7610, R82 ;  /* 0x00007610ff527816 */ /* 0x000fe20000000052 */
[----:B--2---:R1:W-:Y:S04]  /*63d0*/  STL [R1+0xa8], R26 ;  /* 0x0000a81a01007387 */ /* 0x0043e80000100800 */
[----:B-1----:R-:W2:Y:S04]  /*63e0*/  LDL.LU R26, [R1+0x8e8] ;  /* 0x0008e800011a7983 */ /* 0x002ea80000300800 */
[----:B------:R1:W-:Y:S04]  /*63f0*/  STL [R1+0x42c], R25 ;  /* 0x00042c1901007387 */ /* 0x0003e80000100800 */
[----:B-1----:R-:W2:Y:S04]  /*6400*/  LDL.LU R25, [R1+0x8e4] ;  /* 0x0008e40001197983 */ /* 0x002ea80000300800 */
[----:B------:R-:W2:Y:S04]  /*6410*/  LDL.LU R24, [R1+0x8e0] ;  /* 0x0008e00001187983 */ /* 0x000ea80000300800 */
[----:B---3--:R1:W-:Y:S04]  /*6420*/  STL [R1+0xa4], R74 ;  /* 0x0000a44a01007387 */ /* 0x0083e80000100800 */
[----:B-1----:R-:W3:Y:S04]  /*6430*/  LDL.LU R74, [R1+0x8dc] ;  /* 0x0008dc00014a7983 */ /* 0x002ee80000300800 */
[----:B------:R1:W-:Y:S02]  /*6440*/  STL [R1+0x468], R10 ;  /* 0x0004680a01007387 */ /* 0x0003e40000100800 */
[----:B-1----:R-:W-:-:S05]  /*6450*/  IMAD R10, R4, 0x34, RZ ;  /* 0x00000034040a7824 */ /* 0x002fca00078e02ff */
[----:B------:R-:W-:-:S04]  /*6460*/  IADD3 R12, P6, PT, R10, R0, RZ ;  /* 0x000000000a0c7210 */ /* 0x000fc80007fde0ff */
[----:B0-----:R-:W-:Y:S01]  /*6470*/  LEA.HI.X.SX32 R8, R10, R2, 0x1, P6 ;  /* 0x000000020a087211 */ /* 0x001fe200030f0eff */
[----:B------:R-:W-:Y:S01]  /*6480*/  IMAD.MOV.U32 R9, RZ, RZ, R12 ;  /* 0x000000ffff097224 */ /* 0x000fe200078e000c */
[----:B------:R0:W-:Y:S04]  /*6490*/  STL [R1+0x464], R11 ;  /* 0x0004640b01007387 */ /* 0x0001e80000100800 */
[-C--:B------:R-:W-:Y:S01]  /*64a0*/  @!P5 LOP3.LUT R9, R9, R8.reuse, RZ, 0x3c, !PT ;  /* 0x000000080909d212 */ /* 0x080fe200078e3cff */
[----:B------:R-:W-:Y:S04]  /*64b0*/  STL [R1+0x4a8], R12 ;  /* 0x0004a80c01007387 */ /* 0x000fe80000100800 */
[----:B------:R1:W-:Y:S01]  /*64c0*/  STL [R1+0x4a4], R8 ;  /* 0x0004a40801007387 */ /* 0x0003e20000100800 */
[----:B0-----:R-:W-:Y:S01]  /*64d0*/  VIADD R11, R14, 0xffffffab ;  /* 0xffffffab0e0b7836 */ /* 0x001fe20000000000 */
[----:B-1----:R-:W-:-:S04]  /*64e0*/  @!P5 LOP3.LUT R8, R9, R8, RZ, 0x3c, !PT ;  /* 0x000000080908d212 */ /* 0x002fc800078e3cff */
[----:B------:R-:W-:Y:S02]  /*64f0*/  @!P5 LOP3.LUT R9, R9, R8, RZ, 0x3c, !PT ;  /* 0x000000080909d212 */ /* 0x000fe400078e3cff */
[----:B------:R-:W-:-:S03]  /*6500*/  ISETP.GE.U32.AND P2, PT, R11, 0x7fffff2c, PT ;  /* 0x7fffff2c0b00780c */ /* 0x000fc60003f46070 */
[----:B------:R0:W2:Y:S01]  /*6510*/  @!P5 LDG.E.U8 R86, desc[UR18][R8.64] ;  /* 0x000000120856d981 */ /* 0x0000a2000c1e1100 */
[----:B------:R-:W-:-:S03]  /*6520*/  IMAD R11, R4, 0x3c, RZ ;  /* 0x0000003c040b7824 */ /* 0x000fc600078e02ff */
[----:B----4-:R1:W-:Y:S02]  /*6530*/  STL [R1+0x9c], R84 ;  /* 0x00009c5401007387 */ /* 0x0103e40000100800 */
[----:B-1----:R-:W-:-:S04]  /*6540*/  IADD3 R84, P6, PT, R11, R0, RZ ;  /* 0x000000000b547210 */ /* 0x002fc80007fde0ff */
[----:B0-----:R-:W-:Y:S01]  /*6550*/  LEA.HI.X.SX32 R8, R11, R2, 0x1, P6 ;  /* 0x000000020b087211 */ /* 0x001fe200030f0eff */
[----:B------:R-:W-:Y:S01]  /*6560*/  IMAD.MOV.U32 R9, RZ, RZ, R84 ;  /* 0x000000ffff097224 */ /* 0x000fe200078e0054 */
[----:B------:R-:W-:Y:S04]  /*6570*/  STL [R1+0x4e0], R84 ;  /* 0x0004e05401007387 */ /* 0x000fe80000100800 */
[-C--:B------:R-:W-:Y:S01]  /*6580*/  @!P1 LOP3.LUT R9, R9, R8.reuse, RZ, 0x3c, !PT ;  /* 0x0000000809099212 */ /* 0x080fe200078e3cff */
[----:B------:R0:W-:Y:S03]  /*6590*/  STL [R1+0x4dc], R8 ;  /* 0x0004dc0801007387 */ /* 0x0001e60000100800 */
[----:B0-----:R-:W-:-:S04]  /*65a0*/  @!P1 LOP3.LUT R8, R9, R8, RZ, 0x3c, !PT ;  /* 0x0000000809089212 */ /* 0x001fc800078e3cff */
[----:B------:R-:W-:-:S05]  /*65b0*/  @!P1 LOP3.LUT R9, R9, R8, RZ, 0x3c, !PT ;  /* 0x0000000809099212 */ /* 0x000fca00078e3cff */
[----:B------:R0:W4:Y:S01]  /*65c0*/  @!P1 LDG.E.U8 R82, desc[UR18][R8.64] ;  /* 0x0000001208529981 */ /* 0x000122000c1e1100 */
[----:B------:R-:W-:-:S05]  /*65d0*/  IMAD R10, R4, 0x44, RZ ;  /* 0x00000044040a7824 */ /* 0x000fca00078e02ff */
[----:B------:R-:W-:-:S05]  /*65e0*/  IADD3 R84, P6, PT, R10, R0, RZ ;  /* 0x000000000a547210 */ /* 0x000fca0007fde0ff */
[----:B------:R-:W-:Y:S01]  /*65f0*/  STL [R1+0x518], R84 ;  /* 0x0005185401007387 */ /* 0x000fe20000100800 */
[----:B0-----:R-:W-:Y:S02]  /*6600*/  @!P4 IMAD.MOV.U32 R8, RZ, RZ, R84 ;  /* 0x000000ffff08c224 */ /* 0x001fe400078e0054 */
[----:B------:R-:W-:Y:S02]  /*6610*/  IMAD R11, R4, 0x4c, RZ ;  /* 0x0000004c040b7824 */ /* 0x000fe400078e02ff */
[----:B------:R-:W-:-:S05]  /*6620*/  VIADD R12, R14, 0xffffffa3 ;  /* 0xffffffa30e0c7836 */ /* 0x000fca0000000000 */
[----:B------:R-:W-:Y:S01]  /*6630*/  ISETP.GE.U32.AND P5, PT, R12, 0x7fffff24, PT ;  /* 0x7fffff240c00780c */ /* 0x000fe20003fa6070 */
[----:B------:R-:W-:-:S05]  /*6640*/  VIADD R12, R14, 0xffffff9b ;  /* 0xffffff9b0e0c7836 */ /* 0x000fca0000000000 */
[----:B------:R-:W-:Y:S02]  /*6650*/  ISETP.GE.U32.AND P1, PT, R12, 0x7fffff1c, PT ;  /* 0x7fffff1c0c00780c */ /* 0x000fe40003f26070 */
[----:B------:R-:W-:Y:S01]  /*6660*/  PRMT R12, RZ, 0x7610, R12 ;  /* 0x00007610ff0c7816 */ /* 0x000fe2000000000c */
[----:B--2---:R0:W-:Y:S02]  /*6670*/  STL [R1+0x90], R86 ;  /* 0x0000905601007387 */ /* 0x0041e40000100800 */
[----:B0-----:R-:W-:-:S05]  /*6680*/  LEA.HI.X.SX32 R86, R10, R2, 0x1, P6 ;  /* 0x000000020a567211 */ /* 0x001fca00030f0eff */
[----:B------:R-:W-:-:S05]  /*6690*/  @!P4 IMAD.MOV.U32 R9, RZ, RZ, R86 ;  /* 0x000000ffff09c224 */ /* 0x000fca00078e0056 */
[----:B------:R0:W2:Y:S04]  /*66a0*/  @!P4 LDG.E.U8 R73, desc[UR18][R8.64] ;  /* 0x000000120849c981 */ /* 0x0000a8000c1e1100 */
[----:B------:R-:W-:Y:S01]  /*66b0*/  STL [R1+0x514], R86 ;  /* 0x0005145601007387 */ /* 0x000fe20000100800 */
[----:B0-----:R-:W-:-:S05]  /*66c0*/  VIADD R8, R14, 0xffffff93 ;  /* 0xffffff930e087836 */ /* 0x001fca0000000000 */
[----:B------:R-:W-:Y:S01]  /*66d0*/  ISETP.GE.U32.AND P4, PT, R8, 0x7fffff14, PT ;  /* 0x7fffff140800780c */ /* 0x000fe20003f86070 */
[----:B----4-:R0:W-:Y:S02]  /*66e0*/  STL [R1+0x8c], R82 ;  /* 0x00008c5201007387 */ /* 0x0101e40000100800 */
[----:B0-----:R-:W-:-:S04]  /*66f0*/  IADD3 R82, P6, PT, R11, R0, RZ ;  /* 0x000000000b527210 */ /* 0x001fc80007fde0ff */
[----:B------:R-:W-:Y:S01]  /*6700*/  LEA.HI.X.SX32 R84, R11, R2, 0x1, P6 ;  /* 0x000000020b547211 */ /* 0x000fe200030f0eff */
[----:B------:R-:W-:-:S04]  /*6710*/  @!P0 IMAD.MOV.U32 R8, RZ, RZ, R82 ;  /* 0x000000ffff088224 */ /* 0x000fc800078e0052 */
[----:B------:R-:W-:-:S05]  /*6720*/  @!P0 IMAD.MOV.U32 R9, RZ, RZ, R84 ;  /* 0x000000ffff098224 */ /* 0x000fca00078e0054 */
[----:B------:R0:W4:Y:S01]  /*6730*/  @!P0 LDG.E.U8 R12, desc[UR18][R8.64] ;  /* 0x00000012080c8981 */ /* 0x000122000c1e1100 */
[----:B------:R-:W-:-:S03]  /*6740*/  IMAD R10, R4, 0x54, RZ ;  /* 0x00000054040a7824 */ /* 0x000fc600078e02ff */
[----:B------:R-:W-:Y:S04]  /*6750*/  STL [R1+0x550], R82 ;  /* 0x0005505201007387 */ /* 0x000fe80000100800 */
[----:B------:R-:W-:Y:S01]  /*6760*/  STL [R1+0x54c], R84 ;  /* 0x00054c5401007387 */ /* 0x000fe20000100800 */
[----:B------:R-:W-:-:S05]  /*6770*/  VIADD R11, R14, 0xffffff8b ;  /* 0xffffff8b0e0b7836 */ /* 0x000fca0000000000 */
[----:B------:R-:W-:Y:S01]  /*6780*/  ISETP.GE.U32.AND P0, PT, R11, 0x7fffff0c, PT ;  /* 0x7fffff0c0b00780c */ /* 0x000fe20003f06070 */
[----:B------:R-:W-:Y:S01]  /*6790*/  IMAD R11, R4, 0x5c, RZ ;  /* 0x0000005c040b7824 */ /* 0x000fe200078e02ff */
[----:B--2---:R1:W-:Y:S02]  /*67a0*/  STL [R1+0x84], R73 ;  /* 0x0000844901007387 */ /* 0x0043e40000100800 */
[----:B-1----:R-:W-:-:S04]  /*67b0*/  IADD3 R73, P6, PT, R10, R0, RZ ;  /* 0x000000000a497210 */ /* 0x002fc80007fde0ff */
[----:B------:R-:W-:Y:S01]  /*67c0*/  LEA.HI.X.SX32 R84, R10, R2, 0x1, P6 ;  /* 0x000000020a547211 */ /* 0x000fe200030f0eff */
[----:B0-----:R-:W-:-:S04]  /*67d0*/  @!P2 IMAD.MOV.U32 R8, RZ, RZ, R73 ;  /* 0x000000ffff08a224 */ /* 0x001fc800078e0049 */
[----:B------:R-:W-:-:S05]  /*67e0*/  @!P2 IMAD.MOV.U32 R9, RZ, RZ, R84 ;  /* 0x000000ffff09a224 */ /* 0x000fca00078e0054 */
[----:B------:R0:W2:Y:S01]  /*67f0*/  @!P2 LDG.E.U8 R72, desc[UR18][R8.64] ;  /* 0x000000120848a981 */ /* 0x0000a2000c1e1100 */
[----:B------:R-:W-:-:S03]  /*6800*/  IADD3 R82, P6, PT, R11, R0, RZ ;  /* 0x000000000b527210 */ /* 0x000fc60007fde0ff */
[----:B------:R-:W-:Y:S02]  /*6810*/  STL [R1+0x588], R73 ;  /* 0x0005884901007387 */ /* 0x000fe40000100800 */
[----:B0-----:R-:W-:Y:S02]  /*6820*/  @!P5 IMAD.MOV.U32 R8, RZ, RZ, R82 ;  /* 0x000000ffff08d224 */ /* 0x001fe400078e0052 */
[----:B----4-:R-:W-:Y:S04]  /*6830*/  STL [R1+0x80], R12 ;  /* 0x0000800c01007387 */ /* 0x010fe80000100800 */
[----:B------:R0:W-:Y:S02]  /*6840*/  STL [R1+0x584], R84 ;  /* 0x0005845401007387 */ /* 0x0001e40000100800 */
[----:B0-----:R-:W-:-:S05]  /*6850*/  LEA.HI.X.SX32 R84, R11, R2, 0x1, P6 ;  /* 0x000000020b547211 */ /* 0x001fca00030f0eff */
[----:B------:R-:W-:-:S05]  /*6860*/  @!P5 IMAD.MOV.U32 R9, RZ, RZ, R84 ;  /* 0x000000ffff09d224 */ /* 0x000fca00078e0054 */
[----:B------:R0:W4:Y:S01]  /*6870*/  @!P5 LDG.E.U8 R23, desc[UR18][R8.64] ;  /* 0x000000120817d981 */ /* 0x000122000c1e1100 */
[----:B------:R-:W-:-:S03]  /*6880*/  IMAD R10, R4, 0x64, RZ ;  /* 0x00000064040a7824 */ /* 0x000fc600078e02ff */
[----:B------:R-:W-:Y:S01]  /*6890*/  STL [R1+0x5c0], R82 ;  /* 0x0005c05201007387 */ /* 0x000fe20000100800 */
[----:B------:R-:W-:Y:S02]  /*68a0*/  IMAD R11, R4, 0x6c, RZ ;  /* 0x0000006c040b7824 */ /* 0x000fe400078e02ff */
[----:B------:R-:W-:-:S05]  /*68b0*/  VIADD R12, R14, 0xffffff83 ;  /* 0xffffff830e0c7836 */ /* 0x000fca0000000000 */
[----:B------:R-:W-:Y:S01]  /*68c0*/  ISETP.GE.U32.AND P2, PT, R12, 0x7fffff04, PT ;  /* 0x7fffff040c00780c */ /* 0x000fe20003f46070 */
[----:B------:R-:W-:-:S05]  /*68d0*/  VIADD R12, R14, 0xfffffffa ;  /* 0xfffffffa0e0c7836 */ /* 0x000fca0000000000 */
[----:B------:R-:W-:Y:S02]  /*68e0*/  ISETP.GE.U32.AND P5, PT, R12, 0x7fffff7b, PT ;  /* 0x7fffff7b0c00780c */ /* 0x000fe40003fa6070 */
[----:B------:R-:W-:Y:S01]  /*68f0*/  PRMT R12, RZ, 0x7610, R12 ;  /* 0x00007610ff0c7816 */ /* 0x000fe2000000000c */
[----:B--2---:R1:W-:Y:S02]  /*6900*/  STL [R1+0x7c], R72 ;  /* 0x00007c4801007387 */ /* 0x0043e40000100800 */
[----:B-1----:R-:W-:-:S04]  /*6910*/  IADD3 R72, P6, PT, R10, R0, RZ ;  /* 0x000000000a487210 */ /* 0x002fc80007fde0ff */
[----:B------:R-:W-:Y:S01]  /*6920*/  LEA.HI.X.SX32 R73, R10, R2, 0x1, P6 ;  /* 0x000000020a497211 */ /* 0x000fe200030f0eff */
[----:B0-----:R-:W-:-:S04]  /*6930*/  @!P1 IMAD.MOV.U32 R8, RZ, RZ, R72 ;  /* 0x000000ffff089224 */ /* 0x001fc800078e0048 */
[----:B------:R-:W-:-:S05]  /*6940*/  @!P1 IMAD.MOV.U32 R9, RZ, RZ, R73 ;  /* 0x000000ffff099224 */ /* 0x000fca00078e0049 */
[----:B------:R0:W2:Y:S04]  /*6950*/  @!P1 LDG.E.U8 R22, desc[UR18][R8.64] ;  /* 0x0000001208169981 */ /* 0x0000a8000c1e1100 */
[----:B------:R-:W-:Y:S04]  /*6960*/  STL [R1+0x5bc], R84 ;  /* 0x0005bc5401007387 */ /* 0x000fe80000100800 */
[----:B------:R-:W-:Y:S04]  /*6970*/  STL [R1+0x5f8], R72 ;  /* 0x0005f84801007387 */ /* 0x000fe80000100800 */
[----:B------:R-:W-:Y:S01]  /*6980*/  STL [R1+0x5f4], R73 ;  /* 0x0005f44901007387 */ /* 0x000fe20000100800 */
[----:B0-----:R-:W-:-:S03]  /*6990*/  VIADD R8, R14, 0xfffffff2 ;  /* 0xfffffff20e087836 */ /* 0x001fc60000000000 */
[----:B----4-:R0:W-:Y:S02]  /*69a0*/  STL [R1+0x70], R23 ;  /* 0x0000701701007387 */ /* 0x0101e40000100800 */
[----:B------:R-:W-:Y:S02]  /*69b0*/  ISETP.GE.U32.AND P1, PT, R8, 0x7fffff73, PT ;  /* 0x7fffff730800780c */ /* 0x000fe40003f26070 */
        /* <DEDUP_REMOVED lines=50> */
[----:B------:R-:W-:Y:S02]  /*6ce0*/  IMAD R10, R4, 0x15, RZ ;  /* 0x00000015040a7824 */ /* 0x000fe400078e02ff */
[----:B------:R-:W-:Y:S01]  /*6cf0*/  VIADD R11, R14, 0xffffffca ;  /* 0xffffffca0e0b7836 */ /* 0x000fe20000000000 */
[----:B------:R-:W-:Y:S04]  /*6d00*/  STL [R1+0xd0], R20 ;  /* 0x0000d01401007387 */ /* 0x000fe80000100800 */
[----:B------:R-:W-:Y:S01]  /*6d10*/  STL [R1+0xcc], R21 ;  /* 0x0000cc1501007387 */ /* 0x000fe20000100800 */
[----:B------:R-:W-:Y:S01]  /*6d20*/  ISETP.GE.U32.AND P1, PT, R11, 0x7fffff4b, PT ;  /* 0x7fffff4b0b00780c */ /* 0x000fe20003f26070 */
[----:B------:R-:W-:Y:S01]  /*6d30*/  IMAD R11, R4, 0x1d, RZ ;  /* 0x0000001d040b7824 */ /* 0x000fe200078e02ff */
[----:B------:R-:W-:Y:S01]  /*6d40*/  PRMT R5, RZ, 0x7610, R5 ;  /* 0x00007610ff057816 */ /* 0x000fe20000000005 */
[----:B--2---:R1:W-:Y:S02]  /*6d50*/  STL [R1+0x54], R19 ;  /* 0x0000541301007387 */ /* 0x0043e40000100800 */
[----:B-1----:R-:W-:-:S04]  /*6d60*/  IADD3 R19, P6, PT, R10, R0, RZ ;  /* 0x000000000a137210 */ /* 0x002fc80007fde0ff */
[----:B------:R-:W-:Y:S02]  /*6d70*/  LEA.HI.X.SX32 R20, R10, R2, 0x1, P6 ;  /* 0x000000020a147211 */ /* 0x000fe400030f0eff */
[C---:B------:R-:W-:Y:S01]  /*6d80*/  IADD3 R21, P6, PT, R11.reuse, R0, RZ ;  /* 0x000000000b157210 */ /* 0x040fe20007fde0ff */
[----:B0-----:R-:W-:Y:S02]  /*6d90*/  @!P4 IMAD.MOV.U32 R8, RZ, RZ, R19 ;  /* 0x000000ffff08c224 */ /* 0x001fe400078e0013 */
[----:B------:R-:W-:Y:S01]  /*6da0*/  @!P4 IMAD.MOV.U32 R9, RZ, RZ, R20 ;  /* 0x000000ffff09c224 */ /* 0x000fe200078e0014 */
[----:B------:R-:W-:-:S04]  /*6db0*/  LEA.HI.X.SX32 R22, R11, R2, 0x1, P6 ;  /* 0x000000020b167211 */ /* 0x000fc800030f0eff */
[----:B------:R0:W2:Y:S01]  /*6dc0*/  @!P4 LDG.E.U8 R5, desc[UR18][R8.64] ;  /* 0x000000120805c981 */ /* 0x0000a2000c1e1100 */
[----:B------:R-:W-:Y:S02]  /*6dd0*/  IMAD R10, R4, 0x25, RZ ;  /* 0x00000025040a7824 */ /* 0x000fe400078e02ff */
[----:B0-----:R-:W-:Y:S02]  /*6de0*/  @!P0 IMAD.MOV.U32 R8, RZ, RZ, R21 ;  /* 0x000000ffff088224 */ /* 0x001fe400078e0015 */
[----:B------:R-:W-:-:S05]  /*6df0*/  @!P0 IMAD.MOV.U32 R9, RZ, RZ, R22 ;  /* 0x000000ffff098224 */ /* 0x000fca00078e0016 */
[----:B------:R0:W3:Y:S04]  /*6e00*/  @!P0 LDG.E.U8 R18, desc[UR18][R8.64] ;  /* 0x0000001208128981 */ /* 0x0000e8000c1e1100 */
[----:B------:R1:W-:Y:S04]  /*6e10*/  STL [R1+0x140], R19 ;  /* 0x0001401301007387 */ /* 0x0003e80000100800 */
[----:B----4-:R-:W-:Y:S01]  /*6e20*/  STL [R1+0x4c], R12 ;  /* 0x00004c0c01007387 */ /* 0x010fe20000100800 */
[----:B-1----:R-:W-:-:S03]  /*6e30*/  IADD3 R19, P6, PT, R10, R0, RZ ;  /* 0x000000000a137210 */ /* 0x002fc60007fde0ff */
[----:B------:R1:W-:Y:S02]  /*6e40*/  STL [R1+0x13c], R20 ;  /* 0x00013c1401007387 */ /* 0x0003e40000100800 */
[----:B0-----:R-:W-:Y:S01]  /*6e50*/  @!P2 IMAD.MOV.U32 R8, RZ, RZ, R19 ;  /* 0x000000ffff08a224 */ /* 0x001fe200078e0013 */
[----:B-1----:R-:W-:-:S05]  /*6e60*/  LEA.HI.X.SX32 R20, R10, R2, 0x1, P6 ;  /* 0x000000020a147211 */ /* 0x002fca00030f0eff */
[----:B------:R-:W-:-:S05]  /*6e70*/  @!P2 IMAD.MOV.U32 R9, RZ, RZ, R20 ;  /* 0x000000ffff09a224 */ /* 0x000fca00078e0014 */
[----:B------:R0:W4:Y:S01]  /*6e80*/  @!P2 LDG.E.U8 R17, desc[UR18][R8.64] ;  /* 0x000000120811a981 */ /* 0x000122000c1e1100 */
[----:B------:R-:W-:Y:S02]  /*6e90*/  IMAD R11, R4, 0x2d, RZ ;  /* 0x0000002d040b7824 */ /* 0x000fe400078e02ff */
[----:B------:R-:W-:-:S05]  /*6ea0*/  VIADD R12, R14, 0xffffffc2 ;  /* 0xffffffc20e0c7836 */ /* 0x000fca0000000000 */
[----:B------:R-:W-:Y:S01]  /*6eb0*/  ISETP.GE.U32.AND P4, PT, R12, 0x7fffff43, PT ;  /* 0x7fffff430c00780c */ /* 0x000fe20003f86070 */
[C---:B------:R-:W-:Y:S02]  /*6ec0*/  VIADD R12, R14.reuse, 0xffffffba ;  /* 0xffffffba0e0c7836 */ /* 0x040fe40000000000 */
[----:B0-----:R-:W-:-:S03]  /*6ed0*/  VIADD R8, R14, 0xffffffb2 ;  /* 0xffffffb20e087836 */ /* 0x001fc60000000000 */
[----:B------:R-:W-:Y:S02]  /*6ee0*/  ISETP.GE.U32.AND P0, PT, R12, 0x7fffff3b, PT ;  /* 0x7fffff3b0c00780c */ /* 0x000fe40003f06070 */
[----:B------:R-:W-:Y:S02]  /*6ef0*/  PRMT R12, RZ, 0x7610, R12 ;  /* 0x00007610ff0c7816 */ /* 0x000fe4000000000c */
[----:B------:R-:W-:Y:S01]  /*6f00*/  ISETP.GE.U32.AND P2, PT, R8, 0x7fffff33, PT ;  /* 0x7fffff330800780c */ /* 0x000fe20003f46070 */
[----:B------:R-:W-:Y:S01]  /*6f10*/  IMAD R10, R4, 0x35, RZ ;  /* 0x00000035040a7824 */ /* 0x000fe200078e02ff */
[----:B--2---:R-:W-:Y:S04]  /*6f20*/  STL [R1+0x88c], R5 ;  /* 0x00088c0501007387 */ /* 0x004fe80000100800 */
[----:B------:R-:W-:Y:S04]  /*6f30*/  STL [R1+0x400], R21 ;  /* 0x0004001501007387 */ /* 0x000fe80000100800 */
[----:B------:R-:W-:Y:S04]  /*6f40*/  STL [R1+0x3fc], R22 ;  /* 0x0003fc1601007387 */ /* 0x000fe80000100800 */
[----:B------:R-:W-:Y:S04]  /*6f50*/  STL [R1+0x438], R19 ;  /* 0x0004381301007387 */ /* 0x000fe80000100800 */
[----:B------:R-:W-:Y:S04]  /*6f60*/  STL [R1+0x434], R20 ;  /* 0x0004341401007387 */ /* 0x000fe80000100800 */
[----:B---3--:R0:W-:Y:S02]  /*6f70*/  STL [R1+0x40], R18 ;  /* 0x0000401201007387 */ /* 0x0081e40000100800 */
[----:B0-----:R-:W-:-:S04]  /*6f80*/  IADD3 R18, P6, PT, R11, R0, RZ ;  /* 0x000000000b127210 */ /* 0x001fc80007fde0ff */
[----:B------:R-:W-:Y:S01]  /*6f90*/  LEA.HI.X.SX32 R19, R11, R2, 0x1, P6 ;  /* 0x000000020b137211 */ /* 0x000fe200030f0eff */
[----:B------:R-:W-:-:S04]  /*6fa0*/  @!P5 IMAD.MOV.U32 R8, RZ, RZ, R18 ;  /* 0x000000ffff08d224 */ /* 0x000fc800078e0012 */
[----:B------:R-:W-:Y:S01]  /*6fb0*/  @!P5 IMAD.MOV.U32 R9, RZ, RZ, R19 ;  /* 0x000000ffff09d224 */ /* 0x000fe200078e0013 */
[----:B------:R-:W-:Y:S04]  /*6fc0*/  STL [R1+0x470], R18 ;  /* 0x0004701201007387 */ /* 0x000fe80000100800 */
[----:B------:R0:W2:Y:S04]  /*6fd0*/  @!P5 LDG.E.U8 R12, desc[UR18][R8.64] ;  /* 0x00000012080cd981 */ /* 0x0000a8000c1e1100 */
[----:B------:R-:W-:Y:S04]  /*6fe0*/  STL [R1+0x46c], R19 ;  /* 0x00046c1301007387 */ /* 0x000fe80000100800 */
[----:B----4-:R1:W-:Y:S02]  /*6ff0*/  STL [R1+0x34], R17 ;  /* 0x0000341101007387 */ /* 0x0103e40000100800 */
[----:B-1----:R-:W-:-:S04]  /*7000*/  IADD3 R17, P6, PT, R10, R0, RZ ;  /* 0x000000000a117210 */ /* 0x002fc80007fde0ff */
[----:B------:R-:W-:Y:S01]  /*7010*/  LEA.HI.X.SX32 R19, R10, R2, 0x1, P6 ;  /* 0x000000020a137211 */ /* 0x000fe200030f0eff */
[----:B0-----:R-:W-:-:S04]  /*7020*/  @!P1 IMAD.MOV.U32 R8, RZ, RZ, R17 ;  /* 0x000000ffff089224 */ /* 0x001fc800078e0011 */
[----:B------:R-:W-:-:S05]  /*7030*/  @!P1 IMAD.MOV.U32 R9, RZ, RZ, R19 ;  /* 0x000000ffff099224 */ /* 0x000fca00078e0013 */
[----:B------:R0:W3:Y:S01]  /*7040*/  @!P1 LDG.E.U8 R16, desc[UR18][R8.64] ;  /* 0x0000001208109981 */ /* 0x0000e2000c1e1100 */
[----:B------:R-:W-:-:S05]  /*7050*/  VIADD R11, R14, 0xffffffaa ;  /* 0xffffffaa0e0b7836 */ /* 0x000fca0000000000 */
[----:B------:R-:W-:Y:S01]  /*7060*/  ISETP.GE.U32.AND P5, PT, R11, 0x7fffff2b, PT ;  /* 0x7fffff2b0b00780c */ /* 0x000fe20003fa6070 */
[----:B------:R-:W-:Y:S01]  /*7070*/  IMAD R11, R4, 0x3d, RZ ;  /* 0x0000003d040b7824 */ /* 0x000fe200078e02ff */
[----:B------:R-:W-:Y:S04]  /*7080*/  STL [R1+0x4b0], R17 ;  /* 0x0004b01101007387 */ /* 0x000fe80000100800 */
[----:B------:R-:W-:-:S05]  /*7090*/  IADD3 R18, P6, PT, R11, R0, RZ ;  /* 0x000000000b127210 */ /* 0x000fca0007fde0ff */
[----:B0-----:R-:W-:Y:S02]  /*70a0*/  @!P4 IMAD.MOV.U32 R8, RZ, RZ, R18 ;  /* 0x000000ffff08c224 */ /* 0x001fe400078e0012 */
[----:B------:R-:W-:Y:S01]  /*70b0*/  IMAD R10, R4, 0x45, RZ ;  /* 0x00000045040a7824 */ /* 0x000fe200078e02ff */
[----:B--2---:R-:W-:Y:S04]  /*70c0*/  STL [R1+0x2c], R12 ;  /* 0x00002c0c01007387 */ /* 0x004fe80000100800 */
[----:B------:R0:W-:Y:S02]  /*70d0*/  STL [R1+0x4ac], R19 ;  /* 0x0004ac1301007387 */ /* 0x0001e40000100800 */
[----:B0-----:R-:W-:-:S05]  /*70e0*/  LEA.HI.X.SX32 R19, R11, R2, 0x1, P6 ;  /* 0x000000020b137211 */ /* 0x001fca00030f0eff */
[----:B------:R-:W-:-:S05]  /*70f0*/  @!P4 IMAD.MOV.U32 R9, RZ, RZ, R19 ;  /* 0x000000ffff09c224 */ /* 0x000fca00078e0013 */
[----:B------:R0:W2:Y:S04]  /*7100*/  @!P4 LDG.E.U8 R15, desc[UR18][R8.64] ;  /* 0x00000012080fc981 */ /* 0x0000a8000c1e1100 */
[----:B------:R-:W-:Y:S04]  /*7110*/  STL [R1+0x4e8], R18 ;  /* 0x0004e81201007387 */ /* 0x000fe80000100800 */
[----:B---3--:R1:W-:Y:S02]  /*7120*/  STL [R1+0x28], R16 ;  /* 0x0000281001007387 */ /* 0x0083e40000100800 */
[----:B-1----:R-:W-:-:S04]  /*7130*/  IADD3 R16, P6, PT, R10, R0, RZ ;  /* 0x000000000a107210 */ /* 0x002fc80007fde0ff */
[----:B------:R-:W-:Y:S01]  /*7140*/  LEA.HI.X.SX32 R17, R10, R2, 0x1, P6 ;  /* 0x000000020a117211 */ /* 0x000fe200030f0eff */
[----:B0-----:R-:W-:-:S04]  /*7150*/  @!P0 IMAD.MOV.U32 R8, RZ, RZ, R16 ;  /* 0x000000ffff088224 */ /* 0x001fc800078e0010 */
[----:B------:R-:W-:-:S05]  /*7160*/  @!P0 IMAD.MOV.U32 R9, RZ, RZ, R17 ;  /* 0x000000ffff098224 */ /* 0x000fca00078e0011 */
[----:B------:R0:W3:Y:S01]  /*7170*/  @!P0 LDG.E.U8 R13, desc[UR18][R8.64] ;  /* 0x00000012080d8981 */ /* 0x0000e2000c1e1100 */
[----:B------:R-:W-:Y:S02]  /*7180*/  IMAD R11, R4, 0x4d, RZ ;  /* 0x0000004d040b7824 */ /* 0x000fe400078e02ff */
[----:B------:R-:W-:Y:S01]  /*7190*/  VIADD R12, R14, 0xffffffa2 ;  /* 0xffffffa20e0c7836 */ /* 0x000fe20000000000 */
[----:B------:R-:W-:Y:S04]  /*71a0*/  STL [R1+0x4e4], R19 ;  /* 0x0004e41301007387 */ /* 0x000fe80000100800 */
[----:B------:R-:W-:Y:S01]  /*71b0*/  STL [R1+0x520], R16 ;  /* 0x0005201001007387 */ /* 0x000fe20000100800 */
[----:B------:R-:W-:-:S03]  /*71c0*/  ISETP.GE.U32.AND P1, PT, R12, 0x7fffff23, PT ;  /* 0x7fffff230c00780c */ /* 0x000fc60003f26070 */
[----:B------:R-:W-:Y:S01]  /*71d0*/  STL [R1+0x51c], R17 ;  /* 0x00051c1101007387 */ /* 0x000fe20000100800 */
[C---:B------:R-:W-:Y:S02]  /*71e0*/  VIADD R12, R14.reuse, 0xffffff9a ;  /* 0xffffff9a0e0c7836 */ /* 0x040fe40000000000 */
[----:B0-----:R-:W-:-:S03]  /*71f0*/  VIADD R8, R14, 0xffffff92 ;  /* 0xffffff920e087836 */ /* 0x001fc60000000000 */
[----:B------:R-:W-:Y:S02]  /*7200*/  ISETP.GE.U32.AND P4, PT, R12, 0x7fffff1b, PT ;  /* 0x7fffff1b0c00780c */ /* 0x000fe40003f86070 */
[----:B------:R-:W-:Y:S02]  /*7210*/  PRMT R12, RZ, 0x7610, R12 ;  /* 0x00007610ff0c7816 */ /* 0x000fe4000000000c */
[----:B------:R-:W-:Y:S01]  /*7220*/  ISETP.GE.U32.AND P0, PT, R8, 0x7fffff13, PT ;  /* 0x7fffff130800780c */ /* 0x000fe20003f06070 */
[----:B------:R-:W-:Y:S01]  /*7230*/  IMAD R10, R4, 0x55, RZ ;  /* 0x00000055040a7824 */ /* 0x000fe200078e02ff */
[----:B------:R-:W-:Y:S01]  /*7240*/  PRMT R5, RZ, 0x7610, R5 ;  /* 0x00007610ff057816 */ /* 0x000fe20000000005 */
[----:B--2---:R0:W-:Y:S02]  /*7250*/  STL [R1+0x20], R15 ;  /* 0x0000200f01007387 */ /* 0x0041e40000100800 */
[----:B0-----:R-:W-:-:S04]  /*7260*/  IADD3 R15, P6, PT, R11, R0, RZ ;  /* 0x000000000b0f7210 */ /* 0x001fc80007fde0ff */
[----:B------:R-:W-:Y:S01]  /*7270*/  LEA.HI.X.SX32 R16, R11, R2, 0x1, P6 ;  /* 0x000000020b107211 */ /* 0x000fe200030f0eff */
[----:B------:R-:W-:-:S04]  /*7280*/  @!P2 IMAD.MOV.U32 R8, RZ, RZ, R15 ;  /* 0x000000ffff08a224 */ /* 0x000fc800078e000f */
[----:B------:R-:W-:-:S05]  /*7290*/  @!P2 IMAD.MOV.U32 R9, RZ, RZ, R16 ;  /* 0x000000ffff09a224 */ /* 0x000fca00078e0010 */
[----:B------:R0:W2:Y:S04]  /*72a0*/  @!P2 LDG.E.U8 R12, desc[UR18][R8.64] ;  /* 0x00000012080ca981 */ /* 0x0000a8000c1e1100 */
[----:B------:R-:W-:Y:S04]  /*72b0*/  STL [R1+0x558], R15 ;  /* 0x0005580f01007387 */ /* 0x000fe80000100800 */
[----:B------:R-:W-:Y:S04]  /*72c0*/  STL [R1+0x554], R16 ;  /* 0x0005541001007387 */ /* 0x000fe80000100800 */
[----:B---3--:R1:W-:Y:S02]  /*72d0*/  STL [R1+0x18], R13 ;  /* 0x0000180d01007387 */ /* 0x0083e40000100800 */
        /* <DEDUP_REMOVED lines=9> */
[----:B------:R-:W-:Y:S02]  /*7370*/  IADD3 R15, P6, PT, R11, R0, RZ ;  /* 0x000000000b0f7210 */ /* 0x000fe40007fde0ff */
[----:B------:R-:W-:-:S03]  /*7380*/  PRMT R3, RZ, 0x7610, R3 ;  /* 0x00007610ff037816 */ /* 0x000fc60000000003 */
        /* <DEDUP_REMOVED lines=14> */
[----:B------:R-:W-:Y:S02]  /*7470*/  VIADD R12, R14, 0xffffff82 ;  /* 0xffffff820e0c7836 */ /* 0x000fe40000000000 */
[----:B------:R-:W-:Y:S01]  /*7480*/  IMAD R11, R4, 0x6d, RZ ;  /* 0x0000006d040b7824 */ /* 0x000fe200078e02ff */
[----:B------:R-:W-:Y:S02]  /*7490*/  STL [R1+0x5c4], R16 ;  /* 0x0005c41001007387 */ /* 0x000fe40000100800 */
[----:B------:R-:W-:Y:S01]  /*74a0*/  ISETP.GE.U32.AND P5, PT, R12, 0x7fffff03, PT ;  /* 0x7fffff030c00780c */ /* 0x000fe20003fa6070 */
[----:B------:R-:W-:Y:S01]  /*74b0*/  VIADD R12, R14, 0xfffffff9 ;  /* 0xfffffff90e0c7836 */ /* 0x000fe20000000000 */
[----:B------:R-:W-:Y:S04]  /*74c0*/  STL [R1+0x600], R5 ;  /* 0x0006000501007387 */ /* 0x000fe80000100800 */
[----:B------:R-:W-:Y:S01]  /*74d0*/  STL [R1+0x5fc], R13 ;  /* 0x0005fc0d01007387 */ /* 0x000fe20000100800 */
[----:B------:R-:W-:Y:S01]  /*74e0*/  ISETP.GE.U32.AND P1, PT, R12, 0x7fffff7a, PT ;  /* 0x7fffff7a0c00780c */ /* 0x000fe20003f26070 */
[----:B0-----:R-:W-:-:S02]  /*74f0*/  VIADD R8, R14, 0xfffffff1 ;  /* 0xfffffff10e087836 */ /* 0x001fc40000000000 */
[----:B------:R-:W-:-:S03]  /*7500*/  IMAD R10, R4, 0x75, RZ ;  /* 0x00000075040a7824 */ /* 0x000fc600078e02ff */
[----:B------:R-:W-:Y:S02]  /*7510*/  ISETP.GE.U32.AND P4, PT, R8, 0x7fffff72, PT ;  /* 0x7fffff720800780c */ /* 0x000fe40003f86070 */
[----:B------:R-:W-:Y:S02]  /*7520*/  PRMT R91, RZ, 0x7610, R91 ;  /* 0x00007610ff5b7816 */ /* 0x000fe4000000005b */
[----:B------:R-:W-:Y:S01]  /*7530*/  PRMT R89, RZ, 0x7610, R89 ;  /* 0x00007610ff597816 */ /* 0x000fe20000000059 */
[----:B--2---:R0:W-:Y:S02]  /*7540*/  STL [R1+0x4], R3 ;  /* 0x0000040301007387 */ /* 0x0041e40000100800 */
[----:B0-----:R-:W-:-:S04]  /*7550*/  IADD3 R3, P6, PT, R11, R0, RZ ;  /* 0x000000000b037210 */ /* 0x001fc80007fde0ff */
[----:B------:R-:W-:Y:S01]  /*7560*/  LEA.HI.X.SX32 R12, R11, R2, 0x1, P6 ;  /* 0x000000020b0c7211 */ /* 0x000fe200030f0eff */
[----:B------:R-:W-:Y:S01]  /*7570*/  @!P0 IMAD.MOV.U32 R8, RZ, RZ, R3 ;  /* 0x000000ffff088224 */ /* 0x000fe200078e0003 */
[----:B------:R-:W-:-:S03]  /*7580*/  IADD3 R5, P6, PT, R10, R0, RZ ;  /* 0x000000000a057210 */ /* 0x000fc60007fde0ff */
[----:B------:R-:W-:Y:S01]  /*7590*/  @!P0 IMAD.MOV.U32 R9, RZ, RZ, R12 ;  /* 0x000000ffff098224 */ /* 0x000fe200078e000c */
[----:B------:R-:W-:Y:S01]  /*75a0*/  LEA.HI.X.SX32 R13, R10, R2, 0x1, P6 ;  /* 0x000000020a0d7211 */ /* 0x000fe200030f0eff */
[----:B------:R-:W-:-:S03]  /*75b0*/  VIADD R11, R14, 0xffffffe9 ;  /* 0xffffffe90e0b7836 */ /* 0x000fc60000000000 */
[----:B------:R0:W2:Y:S02]  /*75c0*/  @!P0 LDG.E.U8 R92, desc[UR18][R8.64] ;  /* 0x00000012085c8981 */ /* 0x0000a4000c1e1100 */
[----:B------:R-:W-:Y:S01]  /*75d0*/  ISETP.GE.U32.AND P0, PT, R11, 0x7fffff6a, PT ;  /* 0x7fffff6a0b00780c */ /* 0x000fe20003f06070 */
[----:B------:R-:W-:Y:S02]  /*75e0*/  IMAD R11, R4, 0x7d, RZ ;  /* 0x0000007d040b7824 */ /* 0x000fe400078e02ff */
[----:B0-----:R-:W-:Y:S02]  /*75f0*/  @!P2 IMAD.MOV.U32 R8, RZ, RZ, R5 ;  /* 0x000000ffff08a224 */ /* 0x001fe400078e0005 */
[----:B------:R-:W-:Y:S01]  /*7600*/  @!P2 IMAD.MOV.U32 R9, RZ, RZ, R13 ;  /* 0x000000ffff09a224 */ /* 0x000fe200078e000d */
[----:B---3--:R-:W-:Y:S04]  /*7610*/  STL [R1+0x890], R93 ;  /* 0x0008905d01007387 */ /* 0x008fe80000100800 */
[----:B------:R0:W3:Y:S04]  /*7620*/  @!P2 LDG.E.U8 R91, desc[UR18][R8.64] ;  /* 0x00000012085ba981 */ /* 0x0000e8000c1e1100 */
[----:B------:R1:W-:Y:S02]  /*7630*/  STL [R1+0x630], R3 ;  /* 0x0006300301007387 */ /* 0x0003e40000100800 */
[----:B-1----:R-:W-:-:S04]  /*7640*/  IADD3 R3, P6, PT, R11, R0, RZ ;  /* 0x000000000b037210 */ /* 0x002fc80007fde0ff */
[----:B------:R-:W-:Y:S01]  /*7650*/  LEA.HI.X.SX32 R15, R11, R2, 0x1, P6 ;  /* 0x000000020b0f7211 */ /* 0x000fe200030f0eff */
[----:B0-----:R-:W-:-:S04]  /*7660*/  @!P5 IMAD.MOV.U32 R8, RZ, RZ, R3 ;  /* 0x000000ffff08d224 */ /* 0x001fc800078e0003 */
[----:B------:R-:W-:-:S05]  /*7670*/  @!P5 IMAD.MOV.U32 R9, RZ, RZ, R15 ;  /* 0x000000ffff09d224 */ /* 0x000fca00078e000f */
[----:B------:R0:W4:Y:S01]  /*7680*/  @!P5 LDG.E.U8 R89, desc[UR18][R8.64] ;  /* 0x000000120859d981 */ /* 0x000122000c1e1100 */
[----:B------:R-:W-:-:S03]  /*7690*/  IMAD R10, R4, 0x6, RZ ;  /* 0x00000006040a7824 */ /* 0x000fc600078e02ff */
[----:B------:R1:W-:Y:S01]  /*76a0*/  STL [R1+0x62c], R12 ;  /* 0x00062c0c01007387 */ /* 0x0003e20000100800 */
[----:B------:R-:W-:Y:S01]  /*76b0*/  IMAD R11, R4, 0xe, RZ ;  /* 0x0000000e040b7824 */ /* 0x000fe200078e02ff */
[----:B------:R-:W-:Y:S01]  /*76c0*/  PRMT R90, RZ, 0x7610, R90 ;  /* 0x00007610ff5a7816 */ /* 0x000fe2000000005a */
[----:B-1----:R-:W-:-:S05]  /*76d0*/  VIADD R12, R14, 0xffffffe1 ;  /* 0xffffffe10e0c7836 */ /* 0x002fca0000000000 */
[----:B------:R-:W-:Y:S01]  /*76e0*/  ISETP.GE.U32.AND P2, PT, R12, 0x7fffff62, PT ;  /* 0x7fffff620c00780c */ /* 0x000fe20003f46070 */
[----:B------:R-:W-:-:S05]  /*76f0*/  VIADD R12, R14, 0xffffffd9 ;  /* 0xffffffd90e0c7836 */ /* 0x000fca0000000000 */
[----:B------:R-:W-:Y:S02]  /*7700*/  ISETP.GE.U32.AND P5, PT, R12, 0x7fffff5a, PT ;  /* 0x7fffff5a0c00780c */ /* 0x000fe40003fa6070 */
[----:B------:R-:W-:Y:S02]  /*7710*/  PRMT R88, RZ, 0x7610, R88 ;  /* 0x00007610ff587816 */ /* 0x000fe40000000058 */
[----:B------:R-:W-:Y:S01]  /*7720*/  PRMT R87, RZ, 0x7610, R87 ;  /* 0x00007610ff577816 */ /* 0x000fe20000000057 */
[----:B--2---:R-:W-:Y:S04]  /*7730*/  STL [R1+0x894], R92 ;  /* 0x0008945c01007387 */ /* 0x004fe80000100800 */
[----:B------:R1:W-:Y:S04]  /*7740*/  STL [R1+0x660], R5 ;  /* 0x0006600501007387 */ /* 0x0003e80000100800 */
[----:B------:R2:W-:Y:S01]  /*7750*/  STL [R1+0x65c], R13 ;  /* 0x00065c0d01007387 */ /* 0x0005e20000100800 */
[----:B-1----:R-:W-:-:S04]  /*7760*/  IADD3 R5, P6, PT, R10, R0, RZ ;  /* 0x000000000a057210 */ /* 0x002fc80007fde0ff */
[----:B--2---:R-:W-:Y:S01]  /*7770*/  LEA.HI.X.SX32 R13, R10, R2, 0x1, P6 ;  /* 0x000000020a0d7211 */ /* 0x004fe200030f0eff */
[----:B0-----:R-:W-:Y:S01]  /*7780*/  @!P1 IMAD.MOV.U32 R8, RZ, RZ, R5 ;  /* 0x000000ffff089224 */ /* 0x001fe200078e0005 */
[----:B---3--:R-:W-:Y:S03]  /*7790*/  STL [R1+0x898], R91 ;  /* 0x0008985b01007387 */ /* 0x008fe60000100800 */
[----:B------:R-:W-:Y:S01]  /*77a0*/  @!P1 IMAD.MOV.U32 R9, RZ, RZ, R13 ;  /* 0x000000ffff099224 */ /* 0x000fe200078e000d */
[----:B------:R0:W-:Y:S04]  /*77b0*/  STL [R1+0x690], R3 ;  /* 0x0006900301007387 */ /* 0x0001e80000100800 */
[----:B------:R1:W2:Y:S01]  /*77c0*/  @!P1 LDG.E.U8 R90, desc[UR18][R8.64] ;  /* 0x00000012085a9981 */ /* 0x0002a2000c1e1100 */
[----:B0-----:R-:W-:Y:S01]  /*77d0*/  IADD3 R3, P6, PT, R11, R0, RZ ;  /* 0x000000000b037210 */ /* 0x001fe20007fde0ff */
[----:B-1----:R-:W-:-:S03]  /*77e0*/  VIADD R8, R14, 0xffffffd1 ;  /* 0xffffffd10e087836 */ /* 0x002fc60000000000 */
[----:B------:R-:W-:Y:S01]  /*77f0*/  LEA.HI.X.SX32 R12, R11, R2, 0x1, P6 ;  /* 0x000000020b0c7211 */ /* 0x000fe200030f0eff */
[----:B------:R-:W-:Y:S01]  /*7800*/  IMAD R10, R4, 0x16, RZ ;  /* 0x00000016040a7824 */ /* 0x000fe200078e02ff */
[----:B------:R-:W-:Y:S01]  /*7810*/  STL [R1+0x68c], R15 ;  /* 0x00068c0f01007387 */ /* 0x000fe20000100800 */
[----:B------:R-:W-:Y:S01]  /*7820*/  ISETP.GE.U32.AND P1, PT, R8, 0x7fffff52, PT ;  /* 0x7fffff520800780c */ /* 0x000fe20003f26070 */
[----:B------:R-:W-:Y:S02]  /*7830*/  @!P4 IMAD.MOV.U32 R8, RZ, RZ, R3 ;  /* 0x000000ffff08c224 */ /* 0x000fe400078e0003 */
[----:B------:R-:W-:Y:S01]  /*7840*/  @!P4 IMAD.MOV.U32 R9, RZ, RZ, R12 ;  /* 0x000000ffff09c224 */ /* 0x000fe200078e000c */
[----:B------:R0:W-:Y:S04]  /*7850*/  STL [R1+0x48], R5 ;  /* 0x0000480501007387 */ /* 0x0001e80000100800 */
[----:B----4-:R-:W-:Y:S04]  /*7860*/  STL [R1+0x89c], R89 ;  /* 0x00089c5901007387 */ /* 0x010fe80000100800 */
[----:B------:R1:W3:Y:S01]  /*7870*/  @!P4 LDG.E.U8 R88, desc[UR18][R8.64] ;  /* 0x000000120858c981 */ /* 0x0002e2000c1e1100 */
[----:B0-----:R-:W-:-:S03]  /*7880*/  IADD3 R5, P6, PT, R10, R0, RZ ;  /* 0x000000000a057210 */ /* 0x001fc60007fde0ff */
[----:B------:R0:W-:Y:S02]  /*7890*/  STL [R1+0x3c], R13 ;  /* 0x00003c0d01007387 */ /* 0x0001e40000100800 */
[----:B0-----:R-:W-:Y:S01]  /*78a0*/  LEA.HI.X.SX32 R13, R10, R2, 0x1, P6 ;  /* 0x000000020a0d7211 */ /* 0x001fe200030f0eff */
[----:B-1----:R-:W-:-:S04]  /*78b0*/  @!P0 IMAD.MOV.U32 R8, RZ, RZ, R5 ;  /* 0x000000ffff088224 */ /* 0x002fc800078e0005 */
[----:B------:R-:W-:-:S05]  /*78c0*/  @!P0 IMAD.MOV.U32 R9, RZ, RZ, R13 ;  /* 0x000000ffff098224 */ /* 0x000fca00078e000d */
[----:B------:R0:W4:Y:S01]  /*78d0*/  @!P0 LDG.E.U8 R87, desc[UR18][R8.64] ;  /* 0x0000001208578981 */ /* 0x000122000c1e1100 */
[----:B------:R-:W-:-:S05]  /*78e0*/  VIADD R11, R14, 0xffffffc9 ;  /* 0xffffffc90e0b7836 */ /* 0x000fca0000000000 */
[----:B------:R-:W-:Y:S01]  /*78f0*/  ISETP.GE.U32.AND P4, PT, R11, 0x7fffff4a, PT ;  /* 0x7fffff4a0b00780c */ /* 0x000fe20003f86070 */
[C---:B------:R-:W-:Y:S02]  /*7900*/  IMAD R11, R4.reuse, 0x1e, RZ ;  /* 0x0000001e040b7824 */ /* 0x040fe400078e02ff */
[----:B------:R-:W-:Y:S01]  /*7910*/  IMAD R10, R4, 0x26, RZ ;  /* 0x00000026040a7824 */ /* 0x000fe200078e02ff */
[----:B------:R-:W-:Y:S02]  /*7920*/  PRMT R85, RZ, 0x7610, R85 ;  /* 0x00007610ff557816 */ /* 0x000fe40000000055 */
[----:B------:R-:W-:Y:S02]  /*7930*/  PRMT R83, RZ, 0x7610, R83 ;  /* 0x00007610ff537816 */ /* 0x000fe40000000053 */
[----:B------:R-:W-:Y:S01]  /*7940*/  PRMT R81, RZ, 0x7610, R81 ;  /* 0x00007610ff517816 */ /* 0x000fe20000000051 */
[----:B--2---:R-:W-:Y:S04]  /*7950*/  STL [R1+0x8a0], R90 ;  /* 0x0008a05a01007387 */ /* 0x004fe80000100800 */
[----:B------:R1:W-:Y:S04]  /*7960*/  STL [R1+0xe8], R3 ;  /* 0x0000e80301007387 */ /* 0x0003e80000100800 */
[----:B------:R2:W-:Y:S01]  /*7970*/  STL [R1+0xd4], R12 ;  /* 0x0000d40c01007387 */ /* 0x0005e20000100800 */
[----:B-1----:R-:W-:-:S04]  /*7980*/  IADD3 R3, P6, PT, R11, R0, RZ ;  /* 0x000000000b037210 */ /* 0x002fc80007fde0ff */
[----:B------:R-:W-:Y:S01]  /*7990*/  LEA.HI.X.SX32 R15, R11, R2, 0x1, P6 ;  /* 0x000000020b0f7211 */ /* 0x000fe200030f0eff */
[----:B0-----:R-:W-:Y:S02]  /*79a0*/  @!P2 IMAD.MOV.U32 R8, RZ, RZ, R3 ;  /* 0x000000ffff08a224 */ /* 0x001fe400078e0003 */
[----:B--2---:R-:W-:Y:S01]  /*79b0*/  VIADD R12, R14, 0xffffffc1 ;  /* 0xffffffc10e0c7836 */ /* 0x004fe20000000000 */
[----:B---3--:R-:W-:Y:S04]  /*79c0*/  STL [R1+0x8a4], R88 ;  /* 0x0008a45801007387 */ /* 0x008fe80000100800 */
[----:B------:R0:W-:Y:S01]  /*79d0*/  STL [R1+0x148], R5 ;  /* 0x0001480501007387 */ /* 0x0001e20000100800 */
[----:B------:R-:W-:-:S03]  /*79e0*/  @!P2 IMAD.MOV.U32 R9, RZ, RZ, R15 ;  /* 0x000000ffff09a224 */ /* 0x000fc600078e000f */
[----:B------:R1:W-:Y:S01]  /*79f0*/  STL [R1+0x144], R13 ;  /* 0x0001440d01007387 */ /* 0x0003e20000100800 */
[----:B------:R-:W-:Y:S01]  /*7a00*/  IMAD R11, R4, 0x2e, RZ ;  /* 0x0000002e040b7824 */ /* 0x000fe200078e02ff */
[----:B------:R-:W-:Y:S02]  /*7a10*/  ISETP.GE.U32.AND P0, PT, R12, 0x7fffff42, PT ;  /* 0x7fffff420c00780c */ /* 0x000fe40003f06070 */
[----:B------:R2:W3:Y:S01]  /*7a20*/  @!P2 LDG.E.U8 R85, desc[UR18][R8.64] ;  /* 0x000000120855a981 */ /* 0x0004e2000c1e1100 */
[----:B0-----:R-:W-:-:S04]  /*7a30*/  IADD3 R5, P6, PT, R10, R0, RZ ;  /* 0x000000000a057210 */ /* 0x001fc80007fde0ff */
[----:B-1----:R-:W-:Y:S01]  /*7a40*/  LEA.HI.X.SX32 R13, R10, R2, 0x1, P6 ;  /* 0x000000020a0d7211 */ /* 0x002fe200030f0eff */
[----:B------:R-:W-:Y:S02]  /*7a50*/  VIADD R12, R14, 0xffffffb9 ;  /* 0xffffffb90e0c7836 */ /* 0x000fe40000000000 */
[----:B--2---:R-:W-:Y:S02]  /*7a60*/  @!P5 IMAD.MOV.U32 R8, RZ, RZ, R5 ;  /* 0x000000ffff08d224 */ /* 0x004fe400078e0005 */
[----:B------:R-:W-:Y:S01]  /*7a70*/  @!P5 IMAD.MOV.U32 R9, RZ, RZ, R13 ;  /* 0x000000ffff09d224 */ /* 0x000fe200078e000d */
[----:B----4-:R-:W-:Y:S04]  /*7a80*/  STL [R1+0x8a8], R87 ;  /* 0x0008a85701007387 */ /* 0x010fe80000100800 */
[----:B------:R0:W-:Y:S01]  /*7a90*/  STL [R1+0x408], R3 ;  /* 0x0004080301007387 */ /* 0x0001e20000100800 */
[----:B------:R-:W-:-:S03]  /*7aa0*/  ISETP.GE.U32.AND P2, PT, R12, 0x7fffff3a, PT ;  /* 0x7fffff3a0c00780c */ /* 0x000fc60003f46070 */
[----:B------:R1:W2:Y:S01]  /*7ab0*/  @!P5 LDG.E.U8 R83, desc[UR18][R8.64] ;  /* 0x000000120853d981 */ /* 0x0002a2000c1e1100 */
[----:B0-----:R-:W-:Y:S01]  /*7ac0*/  IADD3 R3, P6, PT, R11, R0, RZ ;  /* 0x000000000b037210 */ /* 0x001fe20007fde0ff */
[----:B-1----:R-:W-:-:S03]  /*7ad0*/  VIADD R8, R14, 0xffffffb1 ;  /* 0xffffffb10e087836 */ /* 0x002fc60000000000 */
[----:B------:R-:W-:Y:S02]  /*7ae0*/  LEA.HI.X.SX32 R12, R11, R2, 0x1, P6 ;  /* 0x000000020b0c7211 */ /* 0x000fe400030f0eff */
[----:B------:R-:W-:Y:S01]  /*7af0*/  ISETP.GE.U32.AND P5, PT, R8, 0x7fffff32, PT ;  /* 0x7fffff320800780c */ /* 0x000fe20003fa6070 */
[----:B------:R-:W-:Y:S02]  /*7b00*/  @!P1 IMAD.MOV.U32 R8, RZ, RZ, R3 ;  /* 0x000000ffff089224 */ /* 0x000fe400078e0003 */
[----:B------:R-:W-:-:S05]  /*7b10*/  @!P1 IMAD.MOV.U32 R9, RZ, RZ, R12 ;  /* 0x000000ffff099224 */ /* 0x000fca00078e000c */
[----:B------:R0:W4:Y:S01]  /*7b20*/  @!P1 LDG.E.U8 R81, desc[UR18][R8.64] ;  /* 0x0000001208519981 */ /* 0x000122000c1e1100 */
[----:B------:R-:W-:Y:S02]  /*7b30*/  IMAD R10, R4, 0x36, RZ ;  /* 0x00000036040a7824 */ /* 0x000fe400078e02ff */
[----:B------:R-:W-:Y:S01]  /*7b40*/  VIADD R11, R14, 0xffffffa9 ;  /* 0xffffffa90e0b7836 */ /* 0x000fe20000000000 */
[----:B------:R-:W-:Y:S04]  /*7b50*/  STL [R1+0x404], R15 ;  /* 0x0004040f01007387 */ /* 0x000fe80000100800 */
[----:B------:R1:W-:Y:S01]  /*7b60*/  STL [R1+0x440], R5 ;  /* 0x0004400501007387 */ /* 0x0003e20000100800 */
[----:B------:R-:W-:Y:S01]  /*7b70*/  ISETP.GE.U32.AND P1, PT, R11, 0x7fffff2a, PT ;  /* 0x7fffff2a0b00780c */ /* 0x000fe20003f26070 */
[----:B------:R-:W-:Y:S01]  /*7b80*/  IMAD R11, R4, 0x3e, RZ ;  /* 0x0000003e040b7824 */ /* 0x000fe200078e02ff */
[----:B-1----:R-:W-:-:S02]  /*7b90*/  IADD3 R5, P6, PT, R10, R0, RZ ;  /* 0x000000000a057210 */ /* 0x002fc40007fde0ff */
[----:B------:R-:W-:-:S03]  /*7ba0*/  PRMT R80, RZ, 0x7610, R80 ;  /* 0x00007610ff507816 */ /* 0x000fc60000000050 */
[----:B0-----:R-:W-:Y:S01]  /*7bb0*/  @!P4 IMAD.MOV.U32 R8, RZ, RZ, R5 ;  /* 0x000000ffff08c224 */ /* 0x001fe200078e0005 */
[----:B------:R-:W-:Y:S02]  /*7bc0*/  PRMT R79, RZ, 0x7610, R79 ;  /* 0x00007610ff4f7816 */ /* 0x000fe4000000004f */
[----:B------:R-:W-:Y:S01]  /*7bd0*/  PRMT R78, RZ, 0x7610, R78 ;  /* 0x00007610ff4e7816 */ /* 0x000fe2000000004e */
[----:B---3--:R-:W-:Y:S04]  /*7be0*/  STL [R1+0x8ac], R85 ;  /* 0x0008ac5501007387 */ /* 0x008fe80000100800 */
[----:B------:R0:W-:Y:S02]  /*7bf0*/  STL [R1+0x43c], R13 ;  /* 0x00043c0d01007387 */ /* 0x0001e40000100800 */
[----:B0-----:R-:W-:Y:S01]  /*7c00*/  LEA.HI.X.SX32 R13, R10, R2, 0x1, P6 ;  /* 0x000000020a0d7211 */ /* 0x001fe200030f0eff */
[----:B------:R-:W-:Y:S01]  /*7c10*/  IMAD R10, R4, 0x46, RZ ;  /* 0x00000046040a7824 */ /* 0x000fe200078e02ff */
[----:B--2---:R-:W-:Y:S04]  /*7c20*/  STL [R1+0x8b0], R83 ;  /* 0x0008b05301007387 */ /* 0x004fe80000100800 */
[----:B------:R0:W-:Y:S01]  /*7c30*/  STL [R1+0x478], R3 ;  /* 0x0004780301007387 */ /* 0x0001e20000100800 */
[----:B------:R-:W-:-:S03]  /*7c40*/  @!P4 IMAD.MOV.U32 R9, RZ, RZ, R13 ;  /* 0x000000ffff09c224 */ /* 0x000fc600078e000d */
[----:B------:R1:W-:Y:S04]  /*7c50*/  STL [R1+0x474], R12 ;  /* 0x0004740c01007387 */ /* 0x0003e80000100800 */
[----:B------:R2:W3:Y:S01]  /*7c60*/  @!P4 LDG.E.U8 R80, desc[UR18][R8.64] ;  /* 0x000000120850c981 */ /* 0x0004e2000c1e1100 */
[----:B0-----:R-:W-:Y:S01]  /*7c70*/  IADD3 R3, P6, PT, R11, R0, RZ ;  /* 0x000000000b037210 */ /* 0x001fe20007fde0ff */
[----:B-1----:R-:W-:-:S03]  /*7c80*/  VIADD R12, R14, 0xffffffa1 ;  /* 0xffffffa10e0c7836 */ /* 0x002fc60000000000 */
[----:B------:R-:W-:Y:S01]  /*7c90*/  LEA.HI.X.SX32 R14, R11, R2, 0x1, P6 ;  /* 0x000000020b0e7211 */ /* 0x000fe200030f0eff */
[----:B----4-:R-:W-:Y:S01]  /*7ca0*/  STL [R1+0x8b4], R81 ;  /* 0x0008b45101007387 */ /* 0x010fe20000100800 */
[----:B--2---:R-:W-:-:S03]  /*7cb0*/  @!P0 IMAD.MOV.U32 R8, RZ, RZ, R3 ;  /* 0x000000ffff088224 */ /* 0x004fc600078e0003 */
[----:B------:R0:W-:Y:S01]  /*7cc0*/  STL [R1+0x4b8], R5 ;  /* 0x0004b80501007387 */ /* 0x0001e20000100800 */
[----:B------:R-:W-:-:S03]  /*7cd0*/  @!P0 IMAD.MOV.U32 R9, RZ, RZ, R14 ;  /* 0x000000ffff098224 */ /* 0x000fc600078e000e */
[----:B------:R1:W-:Y:S04]  /*7ce0*/  STL [R1+0x4b4], R13 ;  /* 0x0004b40d01007387 */ /* 0x0003e80000100800 */
[----:B------:R2:W4:Y:S01]  /*7cf0*/  @!P0 LDG.E.U8 R79, desc[UR18][R8.64] ;  /* 0x00000012084f8981 */ /* 0x000522000c1e1100 */
[----:B0-----:R-:W-:-:S04]  /*7d00*/  IADD3 R5, P6, PT, R10, R0, RZ ;  /* 0x000000000a057210 */ /* 0x001fc80007fde0ff */
[----:B-1----:R-:W-:Y:S01]  /*7d10*/  LEA.HI.X.SX32 R13, R10, R2, 0x1, P6 ;  /* 0x000000020a0d7211 */ /* 0x002fe200030f0eff */
[----:B--2---:R-:W-:-:S04]  /*7d20*/  @!P2 IMAD.MOV.U32 R8, RZ, RZ, R5 ;  /* 0x000000ffff08a224 */ /* 0x004fc800078e0005 */
[----:B------:R-:W-:-:S05]  /*7d30*/  @!P2 IMAD.MOV.U32 R9, RZ, RZ, R13 ;  /* 0x000000ffff09a224 */ /* 0x000fca00078e000d */
[----:B------:R0:W2:Y:S01]  /*7d40*/  @!P2 LDG.E.U8 R78, desc[UR18][R8.64] ;  /* 0x00000012084ea981 */ /* 0x0000a2000c1e1100 */
[C---:B------:R-:W-:Y:S02]  /*7d50*/  IMAD R11, R4.reuse, 0x4e, RZ ;  /* 0x0000004e040b7824 */ /* 0x040fe400078e02ff */
[----:B------:R-:W-:Y:S01]  /*7d60*/  IMAD R10, R4, 0x56, RZ ;  /* 0x00000056040a7824 */ /* 0x000fe200078e02ff */
[----:B------:R-:W-:Y:S02]  /*7d70*/  ISETP.GE.U32.AND P4, PT, R12, 0x7fffff22, PT ;  /* 0x7fffff220c00780c */ /* 0x000fe40003f86070 */
[----:B------:R-:W-:Y:S02]  /*7d80*/  PRMT R77, RZ, 0x7610, R77 ;  /* 0x00007610ff4d7816 */ /* 0x000fe4000000004d */
[----:B------:R-:W-:Y:S02]  /*7d90*/  PRMT R76, RZ, 0x7610, R76 ;  /* 0x00007610ff4c7816 */ /* 0x000fe4000000004c */
[----:B------:R-:W-:Y:S01]  /*7da0*/  PRMT R75, RZ, 0x7610, R75 ;  /* 0x00007610ff4b7816 */ /* 0x000fe2000000004b */
[----:B------:R-:W-:-:S05]  /*7db0*/  VIADD R85, R68, 0x33 ;  /* 0x0000003344557836 */ /* 0x000fca0000000000 */
[----:B------:R-:W-:Y:S01]  /*7dc0*/  IABS R19, R85 ;  /* 0x0000005500137213 */ /* 0x000fe20000000000 */
[----:B---3--:R-:W-:Y:S04]  /*7dd0*/  STL [R1+0x8b8], R80 ;  /* 0x0008b85001007387 */ /* 0x008fe80000100800 */
[----:B------:R1:W-:Y:S04]  /*7de0*/  STL [R1+0x4f0], R3 ;  /* 0x0004f00301007387 */ /* 0x0003e80000100800 */
[----:B------:R-:W-:Y:S04]  /*7df0*/  STL [R1+0x4ec], R14 ;  /* 0x0004ec0e01007387 */ /* 0x000fe80000100800 */
[----:B------:R3:W-:Y:S01]  /*7e00*/  STL [R1+0x528], R5 ;  /* 0x0005280501007387 */ /* 0x0007e20000100800 */
[----:B-1----:R-:W-:-:S03]  /*7e10*/  IADD3 R3, P0, PT, R11, R0, RZ ;  /* 0x000000000b037210 */ /* 0x002fc60007f1e0ff */
[----:B----4-:R-:W-:Y:S01]  /*7e20*/  STL [R1+0x8bc], R79 ;  /* 0x0008bc4f01007387 */ /* 0x010fe20000100800 */
[----:B---3--:R-:W-:-:S03]  /*7e30*/  IADD3 R5, P2, PT, R10, R0, RZ ;  /* 0x000000000a057210 */ /* 0x008fc60007f5e0ff */
[----:B------:R1:W-:Y:S01]  /*7e40*/  STL [R1+0x524], R13 ;  /* 0x0005240d01007387 */ /* 0x0003e20000100800 */
[----:B0-----:R-:W-:Y:S01]  /*7e50*/  @!P5 IMAD.MOV.U32 R8, RZ, RZ, R3 ;  /* 0x000000ffff08d224 */ /* 0x001fe200078e0003 */
[-C--:B------:R-:W-:Y:S02]  /*7e60*/  LEA.HI.X.SX32 R12, R10, R2.reuse, 0x1, P2 ;  /* 0x000000020a0c7211 */ /* 0x080fe400010f0eff */
[----:B-1----:R-:W-:Y:S01]  /*7e70*/  LEA.HI.X.SX32 R13, R11, R2, 0x1, P0 ;  /* 0x000000020b0d7211 */ /* 0x002fe200000f0eff */
[----:B------:R-:W-:Y:S01]  /*7e80*/  IMAD R11, R4, 0x5e, RZ ;  /* 0x0000005e040b7824 */ /* 0x000fe200078e02ff */
[----:B--2---:R-:W-:Y:S03]  /*7e90*/  STL [R1+0x8c0], R78 ;  /* 0x0008c04e01007387 */ /* 0x004fe60000100800 */
[----:B------:R-:W-:Y:S01]  /*7ea0*/  @!P5 IMAD.MOV.U32 R9, RZ, RZ, R13 ;  /* 0x000000ffff09d224 */ /* 0x000fe200078e000d */
[----:B------:R0:W-:Y:S04]  /*7eb0*/  STL [R1+0x560], R3 ;  /* 0x0005600301007387 */ /* 0x0001e80000100800 */
[----:B------:R1:W2:Y:S01]  /*7ec0*/  @!P5 LDG.E.U8 R77, desc[UR18][R8.64] ;  /* 0x00000012084dd981 */ /* 0x0002a2000c1e1100 */
[----:B------:R-:W-:-:S02]  /*7ed0*/  VIADD R80, R68, 0x30 ;  /* 0x0000003044507836 */ /* 0x000fc40000000000 */
[C---:B------:R-:W-:Y:S02]  /*7ee0*/  VIADD R90, R68.reuse, 0x36 ;  /* 0x00000036445a7836 */ /* 0x040fe40000000000 */
[C---:B------:R-:W-:Y:S01]  /*7ef0*/  VIADD R92, R68.reuse, 0x39 ;  /* 0x00000039445c7836 */ /* 0x040fe20000000000 */
[C---:B0-----:R-:W-:Y:S01]  /*7f00*/  IADD3 R3, P0, PT, R11.reuse, R0, RZ ;  /* 0x000000000b037210 */ /* 0x041fe20007f1e0ff */
[----:B------:R0:W-:Y:S01]  /*7f10*/  STL [R1+0x598], R5 ;  /* 0x0005980501007387 */ /* 0x0001e20000100800 */
[----:B------:R-:W-:Y:S01]  /*7f20*/  VIADD R82, R68, 0x3f ;  /* 0x0000003f44527836 */ /* 0x000fe20000000000 */
[----:B------:R-:W-:Y:S01]  /*7f30*/  ISETP.GT.U32.AND P2, PT, R6, R71, PT ;  /* 0x000000470600720c */ /* 0x000fe20003f44070 */
[----:B-1----:R-:W-:Y:S01]  /*7f40*/  @!P1 IMAD.MOV.U32 R8, RZ, RZ, R5 ;  /* 0x000000ffff089224 */ /* 0x002fe200078e0005 */
[----:B------:R-:W1:Y:S01]  /*7f50*/  LDC R78, c[0x0][0x3a0] ;  /* 0x0000e800ff4e7b82 */ /* 0x000e620000000800 */
[----:B------:R-:W-:Y:S01]  /*7f60*/  @!P1 IMAD.MOV.U32 R9, RZ, RZ, R12 ;  /* 0x000000ffff099224 */ /* 0x000fe200078e000c */
[----:B0-----:R-:W-:-:S04]  /*7f70*/  LEA.HI.X.SX32 R5, R11, R2, 0x1, P0 ;  /* 0x000000020b057211 */ /* 0x001fc800000f0eff */
[----:B------:R0:W3:Y:S02]  /*7f80*/  @!P1 LDG.E.U8 R76, desc[UR18][R8.64] ;  /* 0x00000012084c9981 */ /* 0x0000e4000c1e1100 */
[----:B0-----:R-:W-:Y:S02]  /*7f90*/  @!P4 IMAD.MOV.U32 R8, RZ, RZ, R3 ;  /* 0x000000ffff08c224 */ /* 0x001fe400078e0003 */
[----:B------:R-:W-:-:S05]  /*7fa0*/  @!P4 IMAD.MOV.U32 R9, RZ, RZ, R5 ;  /* 0x000000ffff09c224 */ /* 0x000fca00078e0005 */
[----:B------:R0:W4:Y:S01]  /*7fb0*/  @!P4 LDG.E.U8 R75, desc[UR18][R8.64] ;  /* 0x00000012084bc981 */ /* 0x000122000c1e1100 */
[----:B------:R-:W-:-:S05]  /*7fc0*/  IABS R22, R80 ;  /* 0x0000005000167213 */ /* 0x000fca0000000000 */
[----:B0-----:R-:W-:-:S04]  /*7fd0*/  IMAD.HI.U32 R8, R7, R22, RZ ;  /* 0x0000001607087227 */ /* 0x001fc800078e00ff */
[----:B------:R-:W-:-:S04]  /*7fe0*/  IMAD.MOV R8, RZ, RZ, -R8 ;  /* 0x000000ffff087224 */ /* 0x000fc800078e0a08 */
[----:B------:R-:W-:Y:S02]  /*7ff0*/  IMAD R22, R6, R8, R22 ;  /* 0x0000000806167224 */ /* 0x000fe400078e0216 */
[----:B------:R-:W-:Y:S01]  /*8000*/  IMAD.HI.U32 R8, R7, R19, RZ ;  /* 0x0000001307087227 */ /* 0x000fe200078e00ff */
[----:B------:R-:W-:-:S03]  /*8010*/  IABS R16, R90 ;  /* 0x0000005a00107213 */ /* 0x000fc60000000000 */
[----:B------:R-:W-:-:S04]  /*8020*/  IMAD.MOV R8, RZ, RZ, -R8 ;  /* 0x000000ffff087224 */ /* 0x000fc800078e0a08 */
[----:B------:R-:W-:Y:S02]  /*8030*/  IMAD R19, R6, R8, R19 ;  /* 0x0000000806137224 */ /* 0x000fe400078e0213 */
[----:B------:R-:W-:Y:S01]  /*8040*/  IMAD.HI.U32 R8, R7, R16, RZ ;  /* 0x0000001007087227 */ /* 0x000fe200078e00ff */
[----:B------:R0:W-:Y:S03]  /*8050*/  STL [R1+0x55c], R13 ;  /* 0x00055c0d01007387 */ /* 0x0001e60000100800 */
[----:B------:R-:W-:Y:S01]  /*8060*/  IMAD.MOV R8, RZ, RZ, -R8 ;  /* 0x000000ffff087224 */ /* 0x000fe200078e0a08 */
[----:B0-----:R-:W-:-:S03]  /*8070*/  IABS R13, R92 ;  /* 0x0000005c000d7213 */ /* 0x001fc60000000000 */
[----:B------:R-:W-:Y:S02]  /*8080*/  IMAD R16, R6, R8, R16 ;  /* 0x0000000806107224 */ /* 0x000fe400078e0210 */
[----:B------:R-:W-:-:S04]  /*8090*/  IMAD.HI.U32 R8, R7, R13, RZ ;  /* 0x0000000d07087227 */ /* 0x000fc800078e00ff */
[----:B------:R-:W-:Y:S01]  /*80a0*/  IMAD.MOV R8, RZ, RZ, -R8 ;  /* 0x000000ffff087224 */ /* 0x000fe200078e0a08 */
[----:B------:R-:W-:-:S03]  /*80b0*/  ISETP.GT.U32.AND P0, PT, R6, R69, PT ;  /* 0x000000450600720c */ /* 0x000fc60003f04070 */
[----:B------:R-:W-:Y:S01]  /*80c0*/  IMAD R13, R6, R8, R13 ;  /* 0x00000008060d7224 */ /* 0x000fe200078e020d */
[----:B------:R-:W-:-:S05]  /*80d0*/  IABS R8, R82 ;  /* 0x0000005200087213 */ /* 0x000fca0000000000 */
[----:B------:R-:W-:-:S04]  /*80e0*/  IMAD.HI.U32 R72, R7, R8, RZ ;  /* 0x0000000807487227 */ /* 0x000fc800078e00ff */
[----:B------:R-:W-:Y:S02]  /*80f0*/  IMAD.MOV R72, RZ, RZ, -R72 ;  /* 0x000000ffff487224 */ /* 0x000fe400078e0a48 */
[----:B------:R-:W-:Y:S01]  /*8100*/  @!P0 IMAD.IADD R69, R69, 0x1, -R6 ;  /* 0x0000000145458824 */ /* 0x000fe200078e0a06 */
[C---:B------:R-:W-:Y:S01]  /*8110*/  ISETP.GT.U32.AND P0, PT, R6.reuse, R63, PT ;  /* 0x0000003f0600720c */ /* 0x040fe20003f04070 */
[C---:B------:R-:W-:Y:S01]  /*8120*/  IMAD R8, R6.reuse, R72, R8 ;  /* 0x0000004806087224 */ /* 0x040fe200078e0208 */
[----:B------:R-:W-:-:S04]  /*8130*/  ISETP.GT.U32.AND P4, PT, R6, R70, PT ;  /* 0x000000460600720c */ /* 0x000fc80003f84070 */
[C---:B------:R-:W-:Y:S02]  /*8140*/  ISETP.GT.U32.AND P5, PT, R6.reuse, R8, PT ;  /* 0x000000080600720c */ /* 0x040fe40003fa4070 */
[----:B------:R-:W-:-:S05]  /*8150*/  ISETP.GT.U32.AND P1, PT, R6, R67, PT ;  /* 0x000000430600720c */ /* 0x000fca0003f24070 */
[--C-:B------:R-:W-:Y:S01]  /*8160*/  @!P0 IMAD.IADD R63, R63, 0x1, -R6.reuse ;  /* 0x000000013f3f8824 */ /* 0x100fe200078e0a06 */
[C---:B------:R-:W-:Y:S01]  /*8170*/  ISETP.GT.U32.AND P0, PT, R6.reuse, R58, PT ;  /* 0x0000003a0600720c */ /* 0x040fe20003f04070 */
[--C-:B------:R-:W-:Y:S01]  /*8180*/  @!P2 IMAD.IADD R71, R71, 0x1, -R6.reuse ;  /* 0x000000014747a824 */ /* 0x100fe200078e0a06 */
[----:B------:R-:W-:Y:S01]  /*8190*/  ISETP.GT.U32.AND P2, PT, R6, R66, PT ;  /* 0x000000420600720c */ /* 0x000fe20003f44070 */
[--C-:B------:R-:W-:Y:S01]  /*81a0*/  @!P4 IMAD.IADD R70, R70, 0x1, -R6.reuse ;  /* 0x000000014646c824 */ /* 0x100fe200078e0a06 */
[----:B------:R-:W-:Y:S01]  /*81b0*/  ISETP.GT.U32.AND P4, PT, R6, R64, PT ;  /* 0x000000400600720c */ /* 0x000fe20003f84070 */
[--C-:B------:R-:W-:Y:S01]  /*81c0*/  @!P5 IMAD.IADD R8, R8, 0x1, -R6.reuse ;  /* 0x000000010808d824 */ /* 0x100fe200078e0a06 */
[C---:B------:R-:W-:Y:S01]  /*81d0*/  ISETP.GT.U32.AND P5, PT, R6.reuse, R65, PT ;  /* 0x000000410600720c */ /* 0x040fe20003fa4070 */
[----:B------:R-:W-:Y:S01]  /*81e0*/  @!P1 IMAD.IADD R67, R67, 0x1, -R6 ;  /* 0x0000000143439824 */ /* 0x000fe200078e0a06 */
[----:B------:R-:W-:Y:S01]  /*81f0*/  ISETP.GT.U32.AND P1, PT, R6, R62, PT ;  /* 0x0000003e0600720c */ /* 0x000fe20003f24070 */
[----:B------:R-:W-:-:S04]  /*8200*/  VIADD R79, R68, 0x2f ;  /* 0x0000002f444f7836 */ /* 0x000fc80000000000 */
[--C-:B------:R-:W-:Y:S01]  /*8210*/  @!P0 IMAD.IADD R58, R58, 0x1, -R6.reuse ;  /* 0x000000013a3a8824 */ /* 0x100fe200078e0a06 */
[----:B------:R-:W-:Y:S01]  /*8220*/  ISETP.GT.U32.AND P0, PT, R6, R53, PT ;  /* 0x000000350600720c */ /* 0x000fe20003f04070 */
[--C-:B------:R-:W-:Y:S01]  /*8230*/  @!P2 IMAD.IADD R66, R66, 0x1, -R6.reuse ;  /* 0x000000014242a824 */ /* 0x100fe200078e0a06 */
[----:B------:R-:W-:Y:S01]  /*8240*/  ISETP.GT.U32.AND P2, PT, R6, R61, PT ;  /* 0x0000003d0600720c */ /* 0x000fe20003f44070 */
[--C-:B------:R-:W-:Y:S01]  /*8250*/  @!P4 IMAD.IADD R64, R64, 0x1, -R6.reuse ;  /* 0x000000014040c824 */ /* 0x100fe200078e0a06 */
[C---:B------:R-:W-:Y:S01]  /*8260*/  ISETP.GT.U32.AND P4, PT, R6.reuse, R59, PT ;  /* 0x0000003b0600720c */ /* 0x040fe20003f84070 */
[--C-:B------:R-:W-:Y:S01]  /*8270*/  @!P5 IMAD.IADD R65, R65, 0x1, -R6.reuse ;  /* 0x000000014141d824 */ /* 0x100fe200078e0a06 */
[----:B------:R-:W-:Y:S01]  /*8280*/  ISETP.GT.U32.AND P5, PT, R6, R60, PT ;  /* 0x0000003c0600720c */ /* 0x000fe20003fa4070 */
[----:B------:R-:W-:Y:S02]  /*8290*/  VIADD R81, R68, 0x31 ;  /* 0x0000003144517836 */ /* 0x000fe40000000000 */
[----:B------:R-:W-:Y:S01]  /*82a0*/  @!P1 IMAD.IADD R62, R62, 0x1, -R6 ;  /* 0x000000013e3e9824 */ /* 0x000fe200078e0a06 */
[----:B------:R-:W-:Y:S01]  /*82b0*/  ISETP.GT.U32.AND P1, PT, R6, R57, PT ;  /* 0x000000390600720c */ /* 0x000fe20003f24070 */
[----:B------:R-:W-:-:S02]  /*82c0*/  VIADD R83, R68, 0x32 ;  /* 0x0000003244537836 */ /* 0x000fc40000000000 */
[--C-:B------:R-:W-:Y:S01]  /*82d0*/  @!P0 IMAD.IADD R53, R53, 0x1, -R6.reuse ;  /* 0x0000000135358824 */ /* 0x100fe200078e0a06 */
[----:B------:R-:W-:Y:S01]  /*82e0*/  ISETP.GT.U32.AND P0, PT, R6, R48, PT ;  /* 0x000000300600720c */ /* 0x000fe20003f04070 */
[C---:B------:R-:W-:Y:S02]  /*82f0*/  VIADD R87, R68.reuse, 0x34 ;  /* 0x0000003444577836 */ /* 0x040fe40000000000 */
[C---:B------:R-:W-:Y:S02]  /*8300*/  VIADD R88, R68.reuse, 0x35 ;  /* 0x0000003544587836 */ /* 0x040fe40000000000 */
[C---:B------:R-:W-:Y:S02]  /*8310*/  VIADD R89, R68.reuse, 0x37 ;  /* 0x0000003744597836 */ /* 0x040fe40000000000 */
[----:B------:R-:W-:Y:S02]  /*8320*/  VIADD R91, R68, 0x38 ;  /* 0x00000038445b7836 */ /* 0x000fe40000000000 */
[--C-:B------:R-:W-:Y:S01]  /*8330*/  @!P2 IMAD.IADD R61, R61, 0x1, -R6.reuse ;  /* 0x000000013d3da824 */ /* 0x100fe200078e0a06 */
[----:B------:R-:W-:Y:S01]  /*8340*/  ISETP.GT.U32.AND P2, PT, R6, R56, PT ;  /* 0x000000380600720c */ /* 0x000fe20003f44070 */
[--C-:B------:R-:W-:Y:S01]  /*8350*/  @!P5 IMAD.IADD R60, R60, 0x1, -R6.reuse ;  /* 0x000000013c3cd824 */ /* 0x100fe200078e0a06 */
[C---:B------:R-:W-:Y:S01]  /*8360*/  ISETP.GT.U32.AND P5, PT, R6.reuse, R55, PT ;  /* 0x000000370600720c */ /* 0x040fe20003fa4070 */
[----:B------:R-:W-:Y:S01]  /*8370*/  @!P4 IMAD.IADD R59, R59, 0x1, -R6 ;  /* 0x000000013b3bc824 */ /* 0x000fe200078e0a06 */
[----:B------:R-:W-:Y:S01]  /*8380*/  ISETP.GT.U32.AND P4, PT, R6, R54, PT ;  /* 0x000000360600720c */ /* 0x000fe20003f84070 */
[----:B------:R-:W-:-:S02]  /*8390*/  VIADD R93, R68, 0x3a ;  /* 0x0000003a445d7836 */ /* 0x000fc40000000000 */
[--C-:B------:R-:W-:Y:S01]  /*83a0*/  @!P1 IMAD.IADD R57, R57, 0x1, -R6.reuse ;  /* 0x0000000139399824 */ /* 0x100fe200078e0a06 */
[----:B------:R-:W-:Y:S01]  /*83b0*/  ISETP.GT.U32.AND P1, PT, R6, R52, PT ;  /* 0x000000340600720c */ /* 0x000fe20003f24070 */
[C---:B------:R-:W-:Y:S02]  /*83c0*/  VIADD R86, R68.reuse, 0x3d ;  /* 0x0000003d44567836 */ /* 0x040fe40000000000 */
[----:B------:R-:W-:Y:S02]  /*83d0*/  VIADD R84, R68, 0x3e ;  /* 0x0000003e44547836 */ /* 0x000fe40000000000 */
[--C-:B------:R-:W-:Y:S01]  /*83e0*/  @!P0 IMAD.IADD R48, R48, 0x1, -R6.reuse ;  /* 0x0000000130308824 */ /* 0x100fe200078e0a06 */
[----:B------:R-:W-:Y:S01]  /*83f0*/  ISETP.GT.U32.AND P0, PT, R6, R43, PT ;  /* 0x0000002b0600720c */ /* 0x000fe20003f04070 */
[--C-:B------:R-:W-:Y:S01]  /*8400*/  @!P2 IMAD.IADD R56, R56, 0x1, -R6.reuse ;  /* 0x000000013838a824 */ /* 0x100fe200078e0a06 */
[C---:B------:R-:W-:Y:S01]  /*8410*/  ISETP.GT.U32.AND P2, PT, R6.reuse, R51, PT ;  /* 0x000000330600720c */ /* 0x040fe20003f44070 */
[--C-:B------:R-:W-:Y:S01]  /*8420*/  @!P5 IMAD.IADD R55, R55, 0x1, -R6.reuse ;  /* 0x000000013737d824 */ /* 0x100fe200078e0a06 */
[----:B------:R-:W-:Y:S01]  /*8430*/  ISETP.GT.U32.AND P5, PT, R6, R50, PT ;  /* 0x000000320600720c */ /* 0x000fe20003fa4070 */
[--C-:B------:R-:W-:Y:S01]  /*8440*/  @!P4 IMAD.IADD R54, R54, 0x1, -R6.reuse ;  /* 0x000000013636c824 */ /* 0x100fe200078e0a06 */
[----:B------:R-:W-:Y:S01]  /*8450*/  ISETP.GT.U32.AND P4, PT, R6, R49, PT ;  /* 0x000000310600720c */ /* 0x000fe20003f84070 */
[----:B------:R-:W-:Y:S01]  /*8460*/  @!P1 IMAD.IADD R52, R52, 0x1, -R6 ;  /* 0x0000000134349824 */ /* 0x000fe200078e0a06 */
[----:B------:R-:W-:-:S02]  /*8470*/  ISETP.GT.U32.AND P1, PT, R6, R47, PT ;  /* 0x0000002f0600720c */ /* 0x000fc40003f24070 */
[----:B------:R-:W-:-:S03]  /*8480*/  IABS R23, R79 ;  /* 0x0000004f00177213 */ /* 0x000fc60000000000 */
[--C-:B------:R-:W-:Y:S01]  /*8490*/  @!P0 IMAD.IADD R43, R43, 0x1, -R6.reuse ;  /* 0x000000012b2b8824 */ /* 0x100fe200078e0a06 */
[C---:B------:R-:W-:Y:S01]  /*84a0*/  ISETP.GT.U32.AND P0, PT, R6.reuse, R38, PT ;  /* 0x000000260600720c */ /* 0x040fe20003f04070 */
[--C-:B------:R-:W-:Y:S01]  /*84b0*/  @!P2 IMAD.IADD R51, R51, 0x1, -R6.reuse ;  /* 0x000000013333a824 */ /* 0x100fe200078e0a06 */
[----:B------:R-:W-:Y:S01]  /*84c0*/  ISETP.GT.U32.AND P2, PT, R6, R46, PT ;  /* 0x0000002e0600720c */ /* 0x000fe20003f44070 */
[--C-:B------:R-:W-:Y:S01]  /*84d0*/  @!P5 IMAD.IADD R50, R50, 0x1, -R6.reuse ;  /* 0x000000013232d824 */ /* 0x100fe200078e0a06 */
[C---:B------:R-:W-:Y:S01]  /*84e0*/  ISETP.GT.U32.AND P5, PT, R6.reuse, R45, PT ;  /* 0x0000002d0600720c */ /* 0x040fe20003fa4070 */
[--C-:B------:R-:W-:Y:S01]  /*84f0*/  @!P4 IMAD.IADD R49, R49, 0x1, -R6.reuse ;  /* 0x000000013131c824 */ /* 0x100fe200078e0a06 */
[C---:B------:R-:W-:Y:S01]  /*8500*/  ISETP.GT.U32.AND P4, PT, R6.reuse, R44, PT ;  /* 0x0000002c0600720c */ /* 0x040fe20003f84070 */
[----:B------:R-:W-:Y:S01]  /*8510*/  @!P1 IMAD.IADD R47, R47, 0x1, -R6 ;  /* 0x000000012f2f9824 */ /* 0x000fe200078e0a06 */
[----:B------:R-:W-:Y:S02]  /*8520*/  ISETP.GT.U32.AND P1, PT, R6, R42, PT ;  /* 0x0000002a0600720c */ /* 0x000fe40003f24070 */
[----:B------:R-:W-:-:S03]  /*8530*/  IABS R21, R81 ;  /* 0x0000005100157213 */ /* 0x000fc60000000000 */
[----:B------:R-:W-:Y:S01]  /*8540*/  @!P0 IMAD.IADD R38, R38, 0x1, -R6 ;  /* 0x0000000126268824 */ /* 0x000fe200078e0a06 */
[----:B------:R-:W-:Y:S01]  /*8550*/  ISETP.GT.U32.AND P0, PT, R6, R33, PT ;  /* 0x000000210600720c */ /* 0x000fe20003f04070 */
[----:B------:R-:W-:Y:S01]  /*8560*/  IMAD.HI.U32 R9, R7, R21, RZ ;  /* 0x0000001507097227 */ /* 0x000fe200078e00ff */
[----:B------:R-:W-:-:S03]  /*8570*/  IABS R18, R87 ;  /* 0x0000005700127213 */ /* 0x000fc60000000000 */
[--C-:B------:R-:W-:Y:S01]  /*8580*/  @!P2 IMAD.IADD R46, R46, 0x1, -R6.reuse ;  /* 0x000000012e2ea824 */ /* 0x100fe200078e0a06 */
[C---:B------:R-:W-:Y:S01]  /*8590*/  ISETP.GT.U32.AND P2, PT, R6.reuse, R41, PT ;  /* 0x000000290600720c */ /* 0x040fe20003f44070 */
[--C-:B------:R-:W-:Y:S01]  /*85a0*/  @!P5 IMAD.IADD R45, R45, 0x1, -R6.reuse ;  /* 0x000000012d2dd824 */ /* 0x100fe200078e0a06 */
[----:B------:R-:W-:Y:S01]  /*85b0*/  ISETP.GT.U32.AND P5, PT, R6, R40, PT ;  /* 0x000000280600720c */ /* 0x000fe20003fa4070 */
[----:B------:R-:W-:Y:S01]  /*85c0*/  @!P4 IMAD.IADD R44, R44, 0x1, -R6 ;  /* 0x000000012c2cc824 */ /* 0x000fe200078e0a06 */
[----:B------:R-:W-:Y:S01]  /*85d0*/  ISETP.GT.U32.AND P4, PT, R6, R39, PT ;  /* 0x000000270600720c */ /* 0x000fe20003f84070 */
[----:B------:R-:W-:-:S04]  /*85e0*/  IMAD.HI.U32 R10, R7, R23, RZ ;  /* 0x00000017070a7227 */ /* 0x000fc800078e00ff */
[----:B------:R-:W-:Y:S02]  /*85f0*/  IMAD.MOV R9, RZ, RZ, -R9 ;  /* 0x000000ffff097224 */ /* 0x000fe400078e0a09 */
[----:B------:R-:W-:Y:S01]  /*8600*/  @!P1 IMAD.IADD R42, R42, 0x1, -R6 ;  /* 0x000000012a2a9824 */ /* 0x000fe200078e0a06 */
[C---:B------:R-:W-:Y:S01]  /*8610*/  ISETP.GT.U32.AND P1, PT, R6.reuse, R37, PT ;  /* 0x000000250600720c */ /* 0x040fe20003f24070 */
[----:B------:R-:W-:Y:S01]  /*8620*/  IMAD.MOV R10, RZ, RZ, -R10 ;  /* 0x000000ffff0a7224 */ /* 0x000fe200078e0a0a */
[----:B------:R-:W-:Y:S01]  /*8630*/  IABS R20, R83 ;  /* 0x0000005300147213 */ /* 0x000fe20000000000 */
[----:B------:R-:W-:Y:S02]  /*8640*/  IMAD R21, R6, R9, R21 ;  /* 0x0000000906157224 */ /* 0x000fe400078e0215 */
[----:B------:R-:W-:Y:S01]  /*8650*/  IMAD.HI.U32 R9, R7, R18, RZ ;  /* 0x0000001207097227 */ /* 0x000fe200078e00ff */
[----:B------:R-:W-:-:S03]  /*8660*/  IABS R15, R89 ;  /* 0x00000059000f7213 */ /* 0x000fc60000000000 */
[----:B------:R-:W-:Y:S01]  /*8670*/  @!P0 IMAD.IADD R33, R33, 0x1, -R6 ;  /* 0x0000000121218824 */ /* 0x000fe200078e0a06 */
[C---:B------:R-:W-:Y:S01]  /*8680*/  ISETP.GT.U32.AND P0, PT, R6.reuse, R28, PT ;  /* 0x0000001c0600720c */ /* 0x040fe20003f04070 */
[----:B------:R-:W-:Y:S02]  /*8690*/  IMAD R23, R6, R10, R23 ;  /* 0x0000000a06177224 */ /* 0x000fe400078e0217 */
[----:B------:R-:W-:-:S04]  /*86a0*/  IMAD.HI.U32 R10, R7, R20, RZ ;  /* 0x00000014070a7227 */ /* 0x000fc800078e00ff */
[----:B------:R-:W-:Y:S01]  /*86b0*/  IMAD.MOV R9, RZ, RZ, -R9 ;  /* 0x000000ffff097224 */ /* 0x000fe200078e0a09 */
[----:B--2---:R-:W-:Y:S04]  /*86c0*/  STL [R1+0x8c4], R77 ;  /* 0x0008c44d01007387 */ /* 0x004fe80000100800 */
[----:B------:R-:W-:Y:S04]  /*86d0*/  STL [R1+0x594], R12 ;  /* 0x0005940c01007387 */ /* 0x000fe80000100800 */
[----:B------:R-:W-:Y:S04]  /*86e0*/  STL [R1+0x73c], R79 ;  /* 0x00073c4f01007387 */ /* 0x000fe80000100800 */
[----:B------:R-:W-:Y:S04]  /*86f0*/  STL [R1+0x8c8], R79 ;  /* 0x0008c84f01007387 */ /* 0x000fe80000100800 */
[----:B---3--:R-:W-:Y:S04]  /*8700*/  STL [R1+0x8cc], R76 ;  /* 0x0008cc4c01007387 */ /* 0x008fe80000100800 */
[----:B------:R-:W-:Y:S04]  /*8710*/  STL [R1+0x5d0], R3 ;  /* 0x0005d00301007387 */ /* 0x000fe80000100800 */
[----:B------:R0:W-:Y:S04]  /*8720*/  STL [R1+0x5cc], R5 ;  /* 0x0005cc0501007387 */ /* 0x0001e80000100800 */
[----:B------:R-:W-:Y:S04]  /*8730*/  STL [R1+0x738], R80 ;  /* 0x0007385001007387 */ /* 0x000fe80000100800 */
[----:B------:R-:W-:Y:S04]  /*8740*/  STL [R1+0x734], R81 ;  /* 0x0007345101007387 */ /* 0x000fe80000100800 */
[----:B----4-:R-:W-:Y:S04]  /*8750*/  STL [R1+0x8d0], R75 ;  /* 0x0008d04b01007387 */ /* 0x010fe80000100800 */
[----:B------:R-:W-:Y:S04]  /*8760*/  STL [R1+0x730], R83 ;  /* 0x0007305301007387 */ /* 0x000fe80000100800 */
[----:B------:R2:W-:Y:S04]  /*8770*/  STL [R1+0x8d4], R80 ;  /* 0x0008d45001007387 */ /* 0x0005e80000100800 */
[----:B------:R-:W-:Y:S01]  /*8780*/  STL [R1+0x8d8], R81 ;  /* 0x0008d85101007387 */ /* 0x000fe20000100800 */
[----:B0-----:R-:W-:-:S03]  /*8790*/  VIADD R5, R68, 0x3b ;  /* 0x0000003b44057836 */ /* 0x001fc60000000000 */
[----:B------:R-:W-:Y:S01]  /*87a0*/  STL [R1+0x72c], R85 ;  /* 0x00072c5501007387 */ /* 0x000fe20000100800 */
[----:B------:R-:W-:-:S03]  /*87b0*/  VIADD R3, R68, 0x3c ;  /* 0x0000003c44037836 */ /* 0x000fc60000000000 */
        /* <DEDUP_REMOVED lines=12> */
[----:B--2---:R-:W2:Y:S04]  /*8880*/  LDL R80, [R1+0x740] ;  /* 0x0007400001507983 */ /* 0x004ea80000100800 */
[----:B------:R-:W3:Y:S04]  /*8890*/  LDL R75, [R1+0x750] ;  /* 0x00075000014b7983 */ /* 0x000ee80000100800 */
[----:B------:R-:W4:Y:S04]  /*88a0*/  LDL R76, [R1+0x754] ;  /* 0x00075400014c7983 */ /* 0x000f280000100800 */
[----:B------:R-:W2:Y:S01]  /*88b0*/  LDL R79, [R1+0x758] ;  /* 0x00075800014f7983 */ /* 0x000ea20000100800 */
[--C-:B------:R-:W-:Y:S01]  /*88c0*/  @!P2 IMAD.IADD R41, R41, 0x1, -R6.reuse ;  /* 0x000000012929a824 */ /* 0x100fe200078e0a06 */
[----:B------:R-:W-:Y:S01]  /*88d0*/  IABS R17, R88 ;  /* 0x0000005800117213 */ /* 0x000fe20000000000 */
[--C-:B------:R-:W-:Y:S01]  /*88e0*/  @!P5 IMAD.IADD R40, R40, 0x1, -R6.reuse ;  /* 0x000000012828d824 */ /* 0x100fe200078e0a06 */
[C---:B------:R-:W-:Y:S01]  /*88f0*/  ISETP.GT.U32.AND P2, PT, R6.reuse, R36, PT ;  /* 0x000000240600720c */ /* 0x040fe20003f44070 */
[----:B------:R-:W-:Y:S01]  /*8900*/  @!P4 IMAD.IADD R39, R39, 0x1, -R6 ;  /* 0x000000012727c824 */ /* 0x000fe200078e0a06 */
[C---:B------:R-:W-:Y:S01]  /*8910*/  ISETP.GT.U32.AND P5, PT, R6.reuse, R35, PT ;  /* 0x000000230600720c */ /* 0x040fe20003fa4070 */
[----:B------:R-:W-:Y:S01]  /*8920*/  IMAD.MOV R10, RZ, RZ, -R10 ;  /* 0x000000ffff0a7224 */ /* 0x000fe200078e0a0a */
[C---:B------:R-:W-:Y:S01]  /*8930*/  ISETP.GT.U32.AND P4, PT, R6.reuse, R34, PT ;  /* 0x000000220600720c */ /* 0x040fe20003f84070 */
[----:B------:R-:W-:-:S02]  /*8940*/  IMAD R18, R6, R9, R18 ;  /* 0x0000000906127224 */ /* 0x000fc400078e0212 */
[----:B------:R-:W-:Y:S01]  /*8950*/  IMAD.HI.U32 R9, R7, R15, RZ ;  /* 0x0000000f07097227 */ /* 0x000fe200078e00ff */
[----:B------:R-:W-:-:S03]  /*8960*/  IABS R12, R93 ;  /* 0x0000005d000c7213 */ /* 0x000fc60000000000 */
[----:B------:R-:W-:Y:S01]  /*8970*/  @!P1 IMAD.IADD R37, R37, 0x1, -R6 ;  /* 0x0000000125259824 */ /* 0x000fe200078e0a06 */
[C---:B------:R-:W-:Y:S01]  /*8980*/  ISETP.GT.U32.AND P1, PT, R6.reuse, R32, PT ;  /* 0x000000200600720c */ /* 0x040fe20003f24070 */
[----:B------:R-:W-:Y:S02]  /*8990*/  IMAD R20, R6, R10, R20 ;  /* 0x0000000a06147224 */ /* 0x000fe400078e0214 */
[----:B------:R-:W-:-:S04]  /*89a0*/  IMAD.HI.U32 R10, R7, R17, RZ ;  /* 0x00000011070a7227 */ /* 0x000fc800078e00ff */
[----:B------:R-:W-:Y:S01]  /*89b0*/  IMAD.MOV R9, RZ, RZ, -R9 ;  /* 0x000000ffff097224 */ /* 0x000fe200078e0a09 */
[----:B------:R-:W-:Y:S01]  /*89c0*/  IABS R14, R91 ;  /* 0x0000005b000e7213 */ /* 0x000fe20000000000 */
[----:B------:R-:W-:Y:S01]  /*89d0*/  @!P0 IMAD.IADD R28, R28, 0x1, -R6 ;  /* 0x000000011c1c8824 */ /* 0x000fe200078e0a06 */
[C---:B------:R-:W-:Y:S01]  /*89e0*/  ISETP.GT.U32.AND P0, PT, R6.reuse, R23, PT ;  /* 0x000000170600720c */ /* 0x040fe20003f04070 */
[----:B------:R-:W-:Y:S02]  /*89f0*/  IMAD.MOV R10, RZ, RZ, -R10 ;  /* 0x000000ffff0a7224 */ /* 0x000fe400078e0a0a */
[----:B------:R-:W-:Y:S02]  /*8a00*/  IMAD R15, R6, R9, R15 ;  /* 0x00000009060f7224 */ /* 0x000fe400078e020f */
[----:B------:R-:W-:-:S04]  /*8a10*/  IMAD.HI.U32 R9, R7, R12, RZ ;  /* 0x0000000c07097227 */ /* 0x000fc800078e00ff */
[----:B------:R-:W-:Y:S02]  /*8a20*/  IMAD R17, R6, R10, R17 ;  /* 0x0000000a06117224 */ /* 0x000fe400078e0211 */
[--C-:B------:R-:W-:Y:S01]  /*8a30*/  @!P2 IMAD.IADD R36, R36, 0x1, -R6.reuse ;  /* 0x000000012424a824 */ /* 0x100fe200078e0a06 */
[C---:B------:R-:W-:Y:S01]  /*8a40*/  ISETP.GT.U32.AND P2, PT, R6.reuse, R31, PT ;  /* 0x0000001f0600720c */ /* 0x040fe20003f44070 */
[--C-:B------:R-:W-:Y:S01]  /*8a50*/  @!P5 IMAD.IADD R35, R35, 0x1, -R6.reuse ;  /* 0x000000012323d824 */ /* 0x100fe200078e0a06 */
[----:B------:R-:W-:Y:S01]  /*8a60*/  ISETP.GT.U32.AND P5, PT, R6, R30, PT ;  /* 0x0000001e0600720c */ /* 0x000fe20003fa4070 */
[----:B------:R-:W-:Y:S01]  /*8a70*/  @!P4 IMAD.IADD R34, R34, 0x1, -R6 ;  /* 0x000000012222c824 */ /* 0x000fe200078e0a06 */
[----:B------:R-:W-:Y:S01]  /*8a80*/  ISETP.GT.U32.AND P4, PT, R6, R29, PT ;  /* 0x0000001d0600720c */ /* 0x000fe20003f84070 */
[----:B------:R-:W-:-:S04]  /*8a90*/  IMAD.HI.U32 R10, R7, R14, RZ ;  /* 0x0000000e070a7227 */ /* 0x000fc800078e00ff */
[----:B------:R-:W-:Y:S01]  /*8aa0*/  IMAD.MOV R9, RZ, RZ, -R9 ;  /* 0x000000ffff097224 */ /* 0x000fe200078e0a09 */
[----:B------:R-:W-:Y:S01]  /*8ab0*/  IABS R11, R5 ;  /* 0x00000005000b7213 */ /* 0x000fe20000000000 */
[----:B------:R-:W-:Y:S01]  /*8ac0*/  @!P1 IMAD.IADD R32, R32, 0x1, -R6 ;  /* 0x0000000120209824 */ /* 0x000fe200078e0a06 */
[C---:B------:R-:W-:Y:S01]  /*8ad0*/  ISETP.GT.U32.AND P1, PT, R6.reuse, R27, PT ;  /* 0x0000001b0600720c */ /* 0x040fe20003f24070 */
[----:B------:R-:W-:Y:S02]  /*8ae0*/  IMAD.MOV R10, RZ, RZ, -R10 ;  /* 0x000000ffff0a7224 */ /* 0x000fe400078e0a0a */
[C---:B------:R-:W-:Y:S01]  /*8af0*/  IMAD R12, R6.reuse, R9, R12 ;  /* 0x00000009060c7224 */ /* 0x040fe200078e020c */
[----:B------:R-:W-:Y:S01]  /*8b00*/  IABS R9, R86 ;  /* 0x0000005600097213 */ /* 0x000fe20000000000 */
[C---:B------:R-:W-:Y:S02]  /*8b10*/  IMAD R14, R6.reuse, R10, R14 ;  /* 0x0000000a060e7224 */ /* 0x040fe400078e020e */
[----:B------:R-:W-:Y:S01]  /*8b20*/  @!P0 IMAD.IADD R23, R23, 0x1, -R6 ;  /* 0x0000000117178824 */ /* 0x000fe200078e0a06 */
[----:B------:R-:W-:Y:S01]  /*8b30*/  ISETP.GT.U32.AND P0, PT, R6, R18, PT ;  /* 0x000000120600720c */ /* 0x000fe20003f04070 */
[----:B------:R-:W-:-:S04]  /*8b40*/  IMAD.HI.U32 R10, R7, R11, RZ ;  /* 0x0000000b070a7227 */ /* 0x000fc800078e00ff */
[----:B------:R-:W-:-:S04]  /*8b50*/  IMAD.HI.U32 R72, R7, R9, RZ ;  /* 0x0000000907487227 */ /* 0x000fc800078e00ff */
[----:B------:R-:W-:Y:S02]  /*8b60*/  IMAD.MOV R10, RZ, RZ, -R10 ;  /* 0x000000ffff0a7224 */ /* 0x000fe400078e0a0a */
[--C-:B------:R-:W-:Y:S01]  /*8b70*/  @!P2 IMAD.IADD R31, R31, 0x1, -R6.reuse ;  /* 0x000000011f1fa824 */ /* 0x100fe200078e0a06 */
[----:B------:R-:W-:Y:S01]  /*8b80*/  ISETP.GT.U32.AND P2, PT, R6, R26, PT ;  /* 0x0000001a0600720c */ /* 0x000fe20003f44070 */
[--C-:B------:R-:W-:Y:S01]  /*8b90*/  @!P5 IMAD.IADD R30, R30, 0x1, -R6.reuse ;  /* 0x000000011e1ed824 */ /* 0x100fe200078e0a06 */
[C---:B------:R-:W-:Y:S01]  /*8ba0*/  ISETP.GT.U32.AND P5, PT, R6.reuse, R25, PT ;  /* 0x000000190600720c */ /* 0x040fe20003fa4070 */
[----:B------:R-:W-:Y:S01]  /*8bb0*/  @!P4 IMAD.IADD R29, R29, 0x1, -R6 ;  /* 0x000000011d1dc824 */ /* 0x000fe200078e0a06 */
[C---:B------:R-:W-:Y:S01]  /*8bc0*/  ISETP.GT.U32.AND P4, PT, R6.reuse, R24, PT ;  /* 0x000000180600720c */ /* 0x040fe20003f84070 */
[----:B------:R-:W-:Y:S02]  /*8bd0*/  IMAD.MOV R72, RZ, RZ, -R72 ;  /* 0x000000ffff487224 */ /* 0x000fe400078e0a48 */
[C---:B------:R-:W-:Y:S01]  /*8be0*/  IMAD R11, R6.reuse, R10, R11 ;  /* 0x0000000a060b7224 */ /* 0x040fe200078e020b */
[----:B------:R-:W-:Y:S01]  /*8bf0*/  IABS R10, R3 ;  /* 0x00000003000a7213 */ /* 0x000fe20000000000 */
[--C-:B------:R-:W-:Y:S01]  /*8c00*/  @!P1 IMAD.IADD R27, R27, 0x1, -R6.reuse ;  /* 0x000000011b1b9824 */ /* 0x100fe200078e0a06 */
[C---:B------:R-:W-:Y:S01]  /*8c10*/  ISETP.GT.U32.AND P1, PT, R6.reuse, R22, PT ;  /* 0x000000160600720c */ /* 0x040fe20003f24070 */
[----:B------:R-:W-:Y:S01]  /*8c20*/  IMAD R9, R6, R72, R9 ;  /* 0x0000004806097224 */ /* 0x000fe200078e0209 */
[----:B------:R-:W-:Y:S01]  /*8c30*/  IABS R72, R84 ;  /* 0x0000005400487213 */ /* 0x000fe20000000000 */
[----:B------:R-:W-:Y:S01]  /*8c40*/  @!P0 IMAD.IADD R18, R18, 0x1, -R6 ;  /* 0x0000000112128824 */ /* 0x000fe200078e0a06 */
[----:B------:R-:W-:Y:S01]  /*8c50*/  ISETP.GT.U32.AND P0, PT, R6, R13, PT ;  /* 0x0000000d0600720c */ /* 0x000fe20003f04070 */
[----:B------:R-:W-:-:S04]  /*8c60*/  IMAD.HI.U32 R73, R7, R10, RZ ;  /* 0x0000000a07497227 */ /* 0x000fc800078e00ff */
[----:B------:R-:W-:-:S04]  /*8c70*/  IMAD.HI.U32 R7, R7, R72, RZ ;  /* 0x0000004807077227 */ /* 0x000fc800078e00ff */
[--C-:B------:R-:W-:Y:S01]  /*8c80*/  @!P2 IMAD.IADD R26, R26, 0x1, -R6.reuse ;  /* 0x000000011a1aa824 */ /* 0x100fe200078e0a06 */
[C---:B------:R-:W-:Y:S01]  /*8c90*/  ISETP.GT.U32.AND P2, PT, R6.reuse, R21, PT ;  /* 0x000000150600720c */ /* 0x040fe20003f44070 */
[--C-:B------:R-:W-:Y:S01]  /*8ca0*/  @!P5 IMAD.IADD R25, R25, 0x1, -R6.reuse ;  /* 0x000000011919d824 */ /* 0x100fe200078e0a06 */
[----:B------:R-:W-:Y:S01]  /*8cb0*/  ISETP.GT.U32.AND P5, PT, R6, R20, PT ;  /* 0x000000140600720c */ /* 0x000fe20003fa4070 */
[--C-:B------:R-:W-:Y:S01]  /*8cc0*/  @!P4 IMAD.IADD R24, R24, 0x1, -R6.reuse ;  /* 0x000000011818c824 */ /* 0x100fe200078e0a06 */
[----:B------:R-:W-:Y:S01]  /*8cd0*/  ISETP.GT.U32.AND P4, PT, R6, R19, PT ;  /* 0x000000130600720c */ /* 0x000fe20003f84070 */
[----:B------:R-:W-:Y:S02]  /*8ce0*/  IMAD.MOV R7, RZ, RZ, -R7 ;  /* 0x000000ffff077224 */ /* 0x000fe400078e0a07 */
[----:B------:R-:W-:Y:S01]  /*8cf0*/  @!P1 IMAD.IADD R22, R22, 0x1, -R6 ;  /* 0x0000000116169824 */ /* 0x000fe200078e0a06 */
[C---:B------:R-:W-:Y:S01]  /*8d00*/  ISETP.GT.U32.AND P1, PT, R6.reuse, R17, PT ;  /* 0x000000110600720c */ /* 0x040fe20003f24070 */
[----:B------:R-:W-:-:S02]  /*8d10*/  IMAD R7, R6, R7, R72 ;  /* 0x0000000706077224 */ /* 0x000fc400078e0248 */
[----:B------:R-:W-:-:S03]  /*8d20*/  @!P0 IMAD.IADD R13, R13, 0x1, -R6 ;  /* 0x000000010d0d8824 */ /* 0x000fc600078e0a06 */
        /* <DEDUP_REMOVED lines=8> */
[----:B------:R-:W-:Y:S01]  /*8db0*/  ISETP.GT.U32.AND P1, PT, R6, R12, PT ;  /* 0x0000000c0600720c */ /* 0x000fe20003f24070 */
[----:B------:R-:W-:-:S04]  /*8dc0*/  IMAD.MOV R73, RZ, RZ, -R73 ;  /* 0x000000ffff497224 */ /* 0x000fc800078e0a49 */
[----:B------:R-:W-:Y:S01]  /*8dd0*/  @!P0 IMAD.IADD R7, R7, 0x1, -R6 ;  /* 0x0000000107078824 */ /* 0x000fe200078e0a06 */
[C---:B------:R-:W-:Y:S01]  /*8de0*/  ISETP.GT.U32.AND P0, PT, R6.reuse, R67, PT ;  /* 0x000000430600720c */ /* 0x040fe20003f04070 */
[----:B------:R-:W-:Y:S02]  /*8df0*/  IMAD R10, R6, R73, R10 ;  /* 0x00000049060a7224 */ /* 0x000fe400078e020a */
[--C-:B------:R-:W-:Y:S01]  /*8e00*/  @!P2 IMAD.IADD R16, R16, 0x1, -R6.reuse ;  /* 0x000000011010a824 */ /* 0x100fe200078e0a06 */
[C---:B------:R-:W-:Y:S01]  /*8e10*/  ISETP.GT.U32.AND P2, PT, R6.reuse, R11, PT ;  /* 0x0000000b0600720c */ /* 0x040fe20003f44070 */
[--C-:B------:R-:W-:Y:S01]  /*8e20*/  @!P5 IMAD.IADD R15, R15, 0x1, -R6.reuse ;  /* 0x000000010f0fd824 */ /* 0x100fe200078e0a06 */
[----:B------:R-:W-:Y:S01]  /*8e30*/  ISETP.GT.U32.AND P5, PT, R6, R10, PT ;  /* 0x0000000a0600720c */ /* 0x000fe20003fa4070 */
[--C-:B------:R-:W-:Y:S01]  /*8e40*/  @!P4 IMAD.IADD R14, R14, 0x1, -R6.reuse ;  /* 0x000000010e0ec824 */ /* 0x100fe200078e0a06 */
[----:B------:R-:W-:Y:S01]  /*8e50*/  ISETP.GT.U32.AND P4, PT, R6, R9, PT ;  /* 0x000000090600720c */ /* 0x000fe20003f84070 */
[----:B------:R-:W-:Y:S01]  /*8e60*/  @!P1 IMAD.IADD R12, R12, 0x1, -R6 ;  /* 0x000000010c0c9824 */ /* 0x000fe200078e0a06 */
[----:B------:R-:W-:-:S03]  /*8e70*/  ISETP.GT.U32.AND P1, PT, R6, R71, PT ;  /* 0x000000470600720c */ /* 0x000fc60003f24070 */
[----:B------:R-:W-:Y:S01]  /*8e80*/  @!P0 IMAD.IADD R67, R67, 0x1, -R6 ;  /* 0x0000000143438824 */ /* 0x000fe200078e0a06 */
[----:B------:R-:W-:-:S03]  /*8e90*/  ISETP.GT.U32.AND P0, PT, R6, R62, PT ;  /* 0x0000003e0600720c */ /* 0x000fc60003f04070 */
[--C-:B------:R-:W-:Y:S01]  /*8ea0*/  @!P2 IMAD.IADD R11, R11, 0x1, -R6.reuse ;  /* 0x000000010b0ba824 */ /* 0x100fe200078e0a06 */
[----:B------:R-:W-:Y:S01]  /*8eb0*/  ISETP.GT.U32.AND P2, PT, R6, R8, PT ;  /* 0x000000080600720c */ /* 0x000fe20003f44070 */
[--C-:B------:R-:W-:Y:S01]  /*8ec0*/  @!P5 IMAD.IADD R10, R10, 0x1, -R6.reuse ;  /* 0x000000010a0ad824 */ /* 0x100fe200078e0a06 */
[C---:B------:R-:W-:Y:S01]  /*8ed0*/  ISETP.GT.U32.AND P5, PT, R6.reuse, R70, PT ;  /* 0x000000460600720c */ /* 0x040fe20003fa4070 */
[--C-:B------:R-:W-:Y:S01]  /*8ee0*/  @!P4 IMAD.IADD R9, R9, 0x1, -R6.reuse ;  /* 0x000000010909c824 */ /* 0x100fe200078e0a06 */
[C---:B------:R-:W-:Y:S01]  /*8ef0*/  ISETP.GT.U32.AND P4, PT, R6.reuse, R69, PT ;  /* 0x000000450600720c */ /* 0x040fe20003f84070 */
        /* <DEDUP_REMOVED lines=90> */
[--C-:B------:R-:W-:Y:S01]  /*94a0*/  @!P1 IMAD.IADD R26, R26, 0x1, -R6.reuse ;  /* 0x000000011a1a9824 */ /* 0x100fe200078e0a06 */
[----:B------:R-:W-:Y:S01]  /*94b0*/  ISETP.GT.U32.AND P1, PT, R6, R21, PT ;  /* 0x000000150600720c */ /* 0x000fe20003f24070 */
[----:B-1----:R-:W-:Y:S02]  /*94c0*/  VIADD R72, R78, 0xffffff99 ;  /* 0xffffff994e487836 */ /* 0x002fe40000000000 */
[----:B------:R-:W-:-:S03]  /*94d0*/  @!P0 IMAD.IADD R17, R17, 0x1, -R6 ;  /* 0x0000000111118824 */ /* 0x000fc600078e0a06 */
[----:B------:R-:W-:Y:S01]  /*94e0*/  ISETP.GE.U32.AND P0, PT, R72, 0x7fffff1a, PT ;  /* 0x7fffff1a4800780c */ /* 0x000fe20003f06070 */
[----:B------:R-:W-:Y:S02]  /*94f0*/  IMAD R72, R4, 0x66, RZ ;  /* 0x0000006604487824 */ /* 0x000fe400078e02ff */
[--C-:B------:R-:W-:Y:S01]  /*9500*/  @!P2 IMAD.IADD R25, R25, 0x1, -R6.reuse ;  /* 0x000000011919a824 */ /* 0x100fe200078e0a06 */
[----:B------:R-:W-:Y:S01]  /*9510*/  ISETP.GT.U32.AND P2, PT, R6, R20, PT ;  /* 0x000000140600720c */ /* 0x000fe20003f44070 */
[--C-:B------:R-:W-:Y:S01]  /*9520*/  @!P5 IMAD.IADD R24, R24, 0x1, -R6.reuse ;  /* 0x000000011818d824 */ /* 0x100fe200078e0a06 */
[C---:B------:R-:W-:Y:S01]  /*9530*/  ISETP.GT.U32.AND P5, PT, R6.reuse, R19, PT ;  /* 0x000000130600720c */ /* 0x040fe20003fa4070 */
[--C-:B------:R-:W-:Y:S01]  /*9540*/  @!P4 IMAD.IADD R23, R23, 0x1, -R6.reuse ;  /* 0x000000011717c824 */ /* 0x100fe200078e0a06 */
[----:B------:R-:W-:Y:S02]  /*9550*/  ISETP.GT.U32.AND P4, PT, R6, R18, PT ;  /* 0x000000120600720c */ /* 0x000fe40003f84070 */
[----:B------:R-:W-:Y:S01]  /*9560*/  IADD3 R73, P6, PT, R72, R0, RZ ;  /* 0x0000000048497210 */ /* 0x000fe20007fde0ff */
[----:B------:R-:W-:Y:S01]  /*9570*/  @!P1 IMAD.IADD R21, R21, 0x1, -R6 ;  /* 0x0000000115159824 */ /* 0x000fe200078e0a06 */
[----:B------:R-:W-:-:S02]  /*9580*/  ISETP.GT.U32.AND P1, PT, R6, R16, PT ;  /* 0x000000100600720c */ /* 0x000fc40003f24070 */
[----:B------:R-:W-:Y:S01]  /*9590*/  LEA.HI.X.SX32 R77, R72, R2, 0x1, P6 ;  /* 0x00000002484d7211 */ /* 0x000fe200030f0eff */
[----:B------:R0:W-:Y:S01]  /*95a0*/  STL [R1+0x488], R73 ;  /* 0x0004884901007387 */ /* 0x0001e20000100800 */
[----:B------:R-:W-:Y:S01]  /*95b0*/  PRMT R74, RZ, 0x7610, R74 ;  /* 0x00007610ff4a7816 */ /* 0x000fe2000000004a */
[----:B------:R-:W-:Y:S02]  /*95c0*/  @!P0 IMAD.MOV.U32 R72, RZ, RZ, R73 ;  /* 0x000000ffff488224 */ /* 0x000fe400078e0049 */
[--C-:B------:R-:W-:Y:S01]  /*95d0*/  @!P2 IMAD.IADD R20, R20, 0x1, -R6.reuse ;  /* 0x000000011414a824 */ /* 0x100fe200078e0a06 */
[C---:B------:R-:W-:Y:S01]  /*95e0*/  ISETP.GT.U32.AND P2, PT, R6.reuse, R15, PT ;  /* 0x0000000f0600720c */ /* 0x040fe20003f44070 */
[--C-:B------:R-:W-:Y:S02]  /*95f0*/  @!P5 IMAD.IADD R19, R19, 0x1, -R6.reuse ;  /* 0x000000011313d824 */ /* 0x100fe400078e0a06 */
[----:B0-----:R-:W-:Y:S01]  /*9600*/  @!P0 IMAD.MOV.U32 R73, RZ, RZ, R77 ;  /* 0x000000ffff498224 */ /* 0x001fe200078e004d */
[----:B------:R-:W-:Y:S01]  /*9610*/  ISETP.GT.U32.AND P5, PT, R6, R14, PT ;  /* 0x0000000e0600720c */ /* 0x000fe20003fa4070 */
[--C-:B------:R-:W-:Y:S01]  /*9620*/  @!P4 IMAD.IADD R18, R18, 0x1, -R6.reuse ;  /* 0x000000011212c824 */ /* 0x100fe200078e0a06 */
[----:B------:R-:W-:Y:S01]  /*9630*/  ISETP.GT.U32.AND P4, PT, R6, R13, PT ;  /* 0x0000000d0600720c */ /* 0x000fe20003f84070 */
[----:B------:R0:W-:Y:S01]  /*9640*/  STL [R1+0x484], R77 ;  /* 0x0004844d01007387 */ /* 0x0001e20000100800 */
[----:B------:R-:W-:-:S03]  /*9650*/  @!P1 IMAD.IADD R16, R16, 0x1, -R6 ;  /* 0x0000000110109824 */ /* 0x000fc600078e0a06 */
[----:B------:R1:W4:Y:S01]  /*9660*/  @!P0 LDG.E.U8 R74, desc[UR18][R72.64] ;  /* 0x00000012484a8981 */ /* 0x000322000c1e1100 */
[C---:B------:R-:W-:Y:S01]  /*9670*/  ISETP.GT.U32.AND P1, PT, R6.reuse, R12, PT ;  /* 0x0000000c0600720c */ /* 0x040fe20003f24070 */
[--C-:B------:R-:W-:Y:S01]  /*9680*/  @!P2 IMAD.IADD R15, R15, 0x1, -R6.reuse ;  /* 0x000000010f0fa824 */ /* 0x100fe200078e0a06 */
[----:B------:R-:W-:Y:S01]  /*9690*/  ISETP.GT.U32.AND P6, PT, R6, R7, PT ;  /* 0x000000070600720c */ /* 0x000fe20003fc4070 */
[----:B------:R-:W4:Y:S02]  /*96a0*/  LDL R78, [R1+0x760] ;  /* 0x00076000014e7983 */ /* 0x000f240000100800 */
[--C-:B------:R-:W-:Y:S02]  /*96b0*/  @!P5 IMAD.IADD R14, R14, 0x1, -R6.reuse ;  /* 0x000000010e0ed824 */ /* 0x100fe400078e0a06 */
[----:B------:R-:W-:Y:S01]  /*96c0*/  @!P4 IMAD.IADD R13, R13, 0x1, -R6 ;  /* 0x000000010d0dc824 */ /* 0x000fe200078e0a06 */
[----:B0-----:R-:W4:Y:S04]  /*96d0*/  LDL R77, [R1+0x75c] ;  /* 0x00075c00014d7983 */ /* 0x001f280000100800 */
[----:B------:R-:W4:Y:S04]  /*96e0*/  LDL R72, [R1+0x748] ;  /* 0x0007480001487983 */ /* 0x000f280000100800 */
[----:B------:R-:W4:Y:S01]  /*96f0*/  LDL R73, [R1+0x74c] ;  /* 0x00074c0001497983 */ /* 0x000f220000100800 */
[----:B------:R-:W-:-:S02]  /*9700*/  ISETP.GT.U32.AND P2, PT, R6, R11, PT ;  /* 0x0000000b0600720c */ /* 0x000fc40003f44070 */
[C---:B------:R-:W-:Y:S01]  /*9710*/  ISETP.GT.U32.AND P4, PT, R6.reuse, R10, PT ;  /* 0x0000000a0600720c */ /* 0x040fe20003f84070 */
[----:B------:R-:W4:Y:S01]  /*9720*/  LDL R81, [R1+0x764] ;  /* 0x0007640001517983 */ /* 0x000f220000100800 */
[----:B------:R-:W-:Y:S01]  /*9730*/  ISETP.GT.U32.AND P5, PT, R6, R9, PT ;  /* 0x000000090600720c */ /* 0x000fe20003fa4070 */
[--C-:B------:R-:W-:Y:S01]  /*9740*/  @!P1 IMAD.IADD R12, R12, 0x1, -R6.reuse ;  /* 0x000000010c0c9824 */ /* 0x100fe200078e0a06 */
[----:B------:R-:W-:Y:S02]  /*9750*/  ISETP.GE.AND P0, PT, R68, RZ, PT ;  /* 0x000000ff4400720c */ /* 0x000fe40003f06270 */
[----:B--2---:R-:W-:Y:S01]  /*9760*/  ISETP.GE.AND P1, PT, R80, RZ, PT ;  /* 0x000000ff5000720c */ /* 0x004fe20003f26270 */
[----:B------:R-:W-:-:S04]  /*9770*/  @!P6 IMAD.IADD R7, R7, 0x1, -R6 ;  /* 0x000000010707e824 */ /* 0x000fc800078e0a06 */
[--C-:B------:R-:W-:Y:S02]  /*9780*/  @!P2 IMAD.IADD R11, R11, 0x1, -R6.reuse ;  /* 0x000000010b0ba824 */ /* 0x100fe400078e0a06 */
[--C-:B------:R-:W-:Y:S02]  /*9790*/  @!P4 IMAD.IADD R10, R10, 0x1, -R6.reuse ;  /* 0x000000010a0ac824 */ /* 0x100fe400078e0a06 */
[----:B------:R-:W-:Y:S02]  /*97a0*/  @!P5 IMAD.IADD R9, R9, 0x1, -R6 ;  /* 0x000000010909d824 */ /* 0x000fe400078e0a06 */
[----:B------:R-:W2:Y:S01]  /*97b0*/  LDL R6, [R1+0x744] ;  /* 0x0007440001067983 */ /* 0x000ea20000100800 */
[----:B---3--:R-:W-:Y:S01]  /*97c0*/  ISETP.GE.AND P5, PT, R75, RZ, PT ;  /* 0x000000ff4b00720c */ /* 0x008fe20003fa6270 */
[----:B------:R-:W-:Y:S02]  /*97d0*/  @!P0 IMAD.MOV R71, RZ, RZ, -R71 ;  /* 0x000000ffff478224 */ /* 0x000fe400078e0a47 */
[----:B------:R0:W-:Y:S01]  /*97e0*/  STL [R1+0x804], R68 ;  /* 0x0008044401007387 */ /* 0x0001e20000100800 */
[----:B----4-:R-:W-:Y:S01]  /*97f0*/  ISETP.GE.AND P0, PT, R76, RZ, PT ;  /* 0x000000ff4c00720c */ /* 0x010fe20003f06270 */
[----:B------:R-:W-:-:S02]  /*9800*/  @!P1 IMAD.MOV R69, RZ, RZ, -R69 ;  /* 0x000000ffff459224 */ /* 0x000fc400078e0a45 */
[----:B------:R-:W3:Y:S01]  /*9810*/  LDL R80, [R1+0x76c] ;  /* 0x00076c0001507983 */ /* 0x000ee20000100800 */
[----:B------:R-:W-:-:S03]  /*9820*/  ISETP.GE.AND P1, PT, R79, RZ, PT ;  /* 0x000000ff4f00720c */ /* 0x000fc60003f26270 */
[----:B------:R-:W4:Y:S04]  /*9830*/  LDL R75, [R1+0x77c] ;  /* 0x00077c00014b7983 */ /* 0x000f280000100800 */
[----:B------:R-:W2:Y:S04]  /*9840*/  LDL R76, [R1+0x774] ;  /* 0x00077400014c7983 */ /* 0x000ea80000100800 */
[----:B------:R-:W2:Y:S01]  /*9850*/  LDL R79, [R1+0x770] ;  /* 0x00077000014f7983 */ /* 0x000ea20000100800 */
[----:B------:R-:W-:Y:S02]  /*9860*/  @!P5 IMAD.MOV R66, RZ, RZ, -R66 ;  /* 0x000000ffff42d224 */ /* 0x000fe400078e0a42 */
[----:B------:R-:W-:Y:S01]  /*9870*/  @!P0 IMAD.MOV R64, RZ, RZ, -R64 ;  /* 0x000000ffff408224 */ /* 0x000fe200078e0a40 */
[----:B0-----:R-:W2:Y:S01]  /*9880*/  LDL R68, [R1+0x7a0] ;  /* 0x0007a00001447983 */ /* 0x001ea20000100800 */
[----:B------:R-:W-:Y:S01]  /*9890*/  @!P1 IMAD.MOV R63, RZ, RZ, -R63 ;  /* 0x000000ffff3f9224 */ /* 0x000fe200078e0a3f */
[----:B------:R-:W-:-:S02]  /*98a0*/  ISETP.GE.AND P2, PT, R72, RZ, PT ;  /* 0x000000ff4800720c */ /* 0x000fc40003f46270 */
[----:B------:R-:W-:Y:S01]  /*98b0*/  ISETP.GE.AND P4, PT, R73, RZ, PT ;  /* 0x000000ff4900720c */ /* 0x000fe20003f86270 */
[----:B------:R-:W2:Y:S04]  /*98c0*/  LDL R72, [R1+0x798] ;  /* 0x0007980001487983 */ /* 0x000ea80000100800 */
[----:B------:R-:W2:Y:S01]  /*98d0*/  LDL R73, [R1+0x778] ;  /* 0x0007780001497983 */ /* 0x000ea20000100800 */
[----:B------:R-:W-:-:S05]  /*98e0*/  ISETP.GE.AND P5, PT, R78, RZ, PT ;  /* 0x000000ff4e00720c */ /* 0x000fca0003fa6270 */
[----:B------:R-:W-:Y:S01]  /*98f0*/  @!P2 IMAD.MOV R67, RZ, RZ, -R67 ;  /* 0x000000ffff43a224 */ /* 0x000fe200078e0a43 */
[----:B------:R-:W-:Y:S01]  /*9900*/  ISETP.GE.AND P2, PT, R77, RZ, PT ;  /* 0x000000ff4d00720c */ /* 0x000fe20003f46270 */
[----:B------:R-:W2:Y:S01]  /*9910*/  LDL R78, [R1+0x780] ;  /* 0x00078000014e7983 */ /* 0x000ea20000100800 */
[----:B------:R-:W-:-:S03]  /*9920*/  @!P4 IMAD.MOV R65, RZ, RZ, -R65 ;  /* 0x000000ffff41c224 */ /* 0x000fc600078e0a41 */
[----:B------:R-:W2:Y:S01]  /*9930*/  LDL R77, [R1+0x768] ;  /* 0x00076800014d7983 */ /* 0x000ea20000100800 */
[----:B------:R-:W-:-:S03]  /*9940*/  ISETP.GE.AND P4, PT, R81, RZ, PT ;  /* 0x000000ff5100720c */ /* 0x000fc60003f86270 */
[----:B------:R-:W2:Y:S01]  /*9950*/  LDL R81, [R1+0x790] ;  /* 0x0007900001517983 */ /* 0x000ea20000100800 */
[----:B------:R-:W-:Y:S01]  /*9960*/  @!P5 IMAD.MOV R61, RZ, RZ, -R61 ;  /* 0x000000ffff3dd224 */ /* 0x000fe200078e0a3d */
[----:B---3--:R-:W-:-:S08]  /*9970*/  ISETP.GE.AND P0, PT, R80, RZ, PT ;  /* 0x000000ff5000720c */ /* 0x008fd00003f06270 */
[----:B------:R-:W-:Y:S01]  /*9980*/  @!P4 IMAD.MOV R60, RZ, RZ, -R60 ;  /* 0x000000ffff3cc224 */ /* 0x000fe200078e0a3c */
[----:B------:R-:W3:Y:S01]  /*9990*/  LDL R80, [R1+0x78c] ;  /* 0x00078c0001507983 */ /* 0x000ee20000100800 */
[----:B----4-:R-:W-:-:S03]  /*99a0*/  ISETP.GE.AND P1, PT, R75, RZ, PT ;  /* 0x000000ff4b00720c */ /* 0x010fc60003f26270 */
[----:B------:R-:W4:Y:S01]  /*99b0*/  LDL R75, [R1+0x794] ;  /* 0x00079400014b7983 */ /* 0x000f220000100800 */
[----:B--2---:R-:W-:-:S03]  /*99c0*/  ISETP.GE.AND P5, PT, R76, RZ, PT ;  /* 0x000000ff4c00720c */ /* 0x004fc60003fa6270 */
[----:B------:R-:W2:Y:S01]  /*99d0*/  LDL R76, [R1+0x7a8] ;  /* 0x0007a800014c7983 */ /* 0x000ea20000100800 */
[----:B------:R-:W-:-:S03]  /*99e0*/  ISETP.GE.AND P4, PT, R79, RZ, PT ;  /* 0x000000ff4f00720c */ /* 0x000fc60003f86270 */
[----:B------:R-:W2:Y:S01]  /*99f0*/  LDL R79, [R1+0x7a4] ;  /* 0x0007a400014f7983 */ /* 0x000ea20000100800 */
[----:B------:R-:W-:Y:S02]  /*9a00*/  @!P2 IMAD.MOV R62, RZ, RZ, -R62 ;  /* 0x000000ffff3ea224 */ /* 0x000fe400078e0a3e */
[----:B------:R-:W-:Y:S02]  /*9a10*/  @!P0 IMAD.MOV R59, RZ, RZ, -R59 ;  /* 0x000000ffff3b8224 */ /* 0x000fe400078e0a3b */
[----:B------:R-:W-:Y:S02]  /*9a20*/  @!P1 IMAD.MOV R58, RZ, RZ, -R58 ;  /* 0x000000ffff3a9224 */ /* 0x000fe400078e0a3a */
[----:B------:R-:W-:-:S03]  /*9a30*/  @!P5 IMAD.MOV R56, RZ, RZ, -R56 ;  /* 0x000000ffff38d224 */ /* 0x000fc600078e0a38 */
[----:B------:R-:W-:Y:S01]  /*9a40*/  @!P4 IMAD.MOV R55, RZ, RZ, -R55 ;  /* 0x000000ffff37c224 */ /* 0x000fe200078e0a37 */
[----:B------:R-:W-:Y:S02]  /*9a50*/  ISETP.GE.AND P2, PT, R73, RZ, PT ;  /* 0x000000ff4900720c */ /* 0x000fe40003f46270 */
[----:B------:R-:W2:Y:S01]  /*9a60*/  LDL R73, [R1+0x7c0] ;  /* 0x0007c00001497983 */ /* 0x000ea20000100800 */
[----:B------:R-:W-:-:S03]  /*9a70*/  ISETP.GE.AND P1, PT, R78, RZ, PT ;  /* 0x000000ff4e00720c */ /* 0x000fc60003f26270 */
[----:B------:R-:W2:Y:S01]  /*9a80*/  LDL R78, [R1+0x7b0] ;  /* 0x0007b000014e7983 */ /* 0x000ea20000100800 */
[----:B------:R-:W-:-:S03]  /*9a90*/  ISETP.GE.AND P0, PT, R77, RZ, PT ;  /* 0x000000ff4d00720c */ /* 0x000fc60003f06270 */
[----:B------:R-:W2:Y:S03]  /*9aa0*/  LDL R77, [R1+0x7ac] ;  /* 0x0007ac00014d7983 */ /* 0x000ea60000100800 */
[----:B------:R-:W-:Y:S01]  /*9ab0*/  @!P2 IMAD.MOV R57, RZ, RZ, -R57 ;  /* 0x000000ffff39a224 */ /* 0x000fe200078e0a39 */
[----:B------:R-:W-:Y:S02]  /*9ac0*/  ISETP.GE.AND P2, PT, R81, RZ, PT ;  /* 0x000000ff5100720c */ /* 0x000fe40003f46270 */
[----:B------:R-:W2:Y:S01]  /*9ad0*/  LDL R81, [R1+0x7bc] ;  /* 0x0007bc0001517983 */ /* 0x000ea20000100800 */
[----:B------:R-:W-:Y:S01]  /*9ae0*/  @!P1 IMAD.MOV R53, RZ, RZ, -R53 ;  /* 0x000000ffff359224 */ /* 0x000fe200078e0a35 */
[----:B---3--:R-:W-:Y:S02]  /*9af0*/  ISETP.GE.AND P5, PT, R80, RZ, PT ;  /* 0x000000ff5000720c */ /* 0x008fe40003fa6270 */
[----:B------:R-:W3:Y:S07]  /*9b00*/  LDL R80, [R1+0x7c4] ;  /* 0x0007c40001507983 */ /* 0x000eee0000100800 */
[----:B------:R-:W-:Y:S01]  /*9b10*/  @!P2 IMAD.MOV R52, RZ, RZ, -R52 ;  /* 0x000000ffff34a224 */ /* 0x000fe200078e0a34 */
[----:B----4-:R-:W-:-:S02]  /*9b20*/  ISETP.GE.AND P4, PT, R75, RZ, PT ;  /* 0x000000ff4b00720c */ /* 0x010fc40003f86270 */
[----:B------:R-:W4:Y:S01]  /*9b30*/  LDL R75, [R1+0x7c8] ;  /* 0x0007c800014b7983 */ /* 0x000f220000100800 */
[----:B--2---:R-:W-:-:S03]  /*9b40*/  ISETP.GE.AND P1, PT, R76, RZ, PT ;  /* 0x000000ff4c00720c */ /* 0x004fc60003f26270 */
[----:B------:R-:W2:Y:S01]  /*9b50*/  LDL R76, [R1+0x7d8] ;  /* 0x0007d800014c7983 */ /* 0x000ea20000100800 */
[----:B------:R-:W-:-:S03]  /*9b60*/  ISETP.GE.AND P2, PT, R79, RZ, PT ;  /* 0x000000ff4f00720c */ /* 0x000fc60003f46270 */
[----:B------:R-:W2:Y:S01]  /*9b70*/  LDL R79, [R1+0x7d4] ;  /* 0x0007d400014f7983 */ /* 0x000ea20000100800 */
[----:B------:R-:W-:Y:S01]  /*9b80*/  @!P0 IMAD.MOV R54, RZ, RZ, -R54 ;  /* 0x000000ffff368224 */ /* 0x000fe200078e0a36 */
[----:B------:R-:W-:Y:S01]  /*9b90*/  ISETP.GE.AND P0, PT, R72, RZ, PT ;  /* 0x000000ff4800720c */ /* 0x000fe20003f06270 */
[----:B------:R-:W-:Y:S01]  /*9ba0*/  @!P5 IMAD.MOV R51, RZ, RZ, -R51 ;  /* 0x000000ffff33d224 */ /* 0x000fe200078e0a33 */
[----:B------:R-:W2:Y:S01]  /*9bb0*/  LDL R72, [R1+0x7f0] ;  /* 0x0007f00001487983 */ /* 0x000ea20000100800 */
[----:B------:R-:W-:-:S10]  /*9bc0*/  @!P4 IMAD.MOV R50, RZ, RZ, -R50 ;  /* 0x000000ffff32c224 */ /* 0x000fd400078e0a32 */
[----:B------:R-:W-:Y:S02]  /*9bd0*/  @!P0 IMAD.MOV R49, RZ, RZ, -R49 ;  /* 0x000000ffff318224 */ /* 0x000fe400078e0a31 */
[----:B------:R-:W-:Y:S02]  /*9be0*/  @!P1 IMAD.MOV R48, RZ, RZ, -R48 ;  /* 0x000000ffff309224 */ /* 0x000fe400078e0a30 */
[----:B------:R-:W-:Y:S01]  /*9bf0*/  @!P2 IMAD.MOV R47, RZ, RZ, -R47 ;  /* 0x000000ffff2fa224 */ /* 0x000fe200078e0a2f */
[----:B------:R-:W-:Y:S02]  /*9c00*/  ISETP.GE.AND P0, PT, R73, RZ, PT ;  /* 0x000000ff4900720c */ /* 0x000fe40003f06270 */
[----:B------:R-:W2:Y:S01]  /*9c10*/  LDL R73, [R1+0x7ec] ;  /* 0x0007ec0001497983 */ /* 0x000ea20000100800 */
[----:B------:R-:W-:-:S03]  /*9c20*/  ISETP.GE.AND P4, PT, R78, RZ, PT ;  /* 0x000000ff4e00720c */ /* 0x000fc60003f86270 */
[----:B------:R-:W2:Y:S01]  /*9c30*/  LDL R78, [R1+0x7e0] ;  /* 0x0007e000014e7983 */ /* 0x000ea20000100800 */
[----:B------:R-:W-:-:S03]  /*9c40*/  ISETP.GE.AND P5, PT, R77, RZ, PT ;  /* 0x000000ff4d00720c */ /* 0x000fc60003fa6270 */
[----:B------:R-:W2:Y:S01]  /*9c50*/  LDL R77, [R1+0x7dc] ;  /* 0x0007dc00014d7983 */ /* 0x000ea20000100800 */
[----:B------:R-:W-:-:S03]  /*9c60*/  ISETP.GE.AND P1, PT, R81, RZ, PT ;  /* 0x000000ff5100720c */ /* 0x000fc60003f26270 */
[----:B------:R-:W2:Y:S01]  /*9c70*/  LDL R81, [R1+0x7f4] ;  /* 0x0007f40001517983 */ /* 0x000ea20000100800 */
[----:B------:R-:W-:Y:S02]  /*9c80*/  @!P0 IMAD.MOV R44, RZ, RZ, -R44 ;  /* 0x000000ffff2c8224 */ /* 0x000fe400078e0a2c */
[----:B------:R-:W-:-:S03]  /*9c90*/  @!P4 IMAD.MOV R45, RZ, RZ, -R45 ;  /* 0x000000ffff2dc224 */ /* 0x000fc600078e0a2d */
[----:B------:R-:W-:Y:S01]  /*9ca0*/  @!P5 IMAD.MOV R46, RZ, RZ, -R46 ;  /* 0x000000ffff2ed224 */ /* 0x000fe200078e0a2e */
[----:B---3--:R-:W-:Y:S02]  /*9cb0*/  ISETP.GE.AND P2, PT, R80, RZ, PT ;  /* 0x000000ff5000720c */ /* 0x008fe40003f46270 */
        /* <DEDUP_REMOVED lines=9> */
[----:B------:R-:W-:Y:S01]  /*9d50*/  @!P5 IMAD.MOV R41, RZ, RZ, -R41 ;  /* 0x000000ffff29d224 */ /* 0x000fe200078e0a29 */
[----:B------:R-:W-:Y:S01]  /*9d60*/  ISETP.GE.AND P5, PT, R72, RZ, PT ;  /* 0x000000ff4800720c */ /* 0x000fe20003fa6270 */
[----:B------:R-:W-:Y:S01]  /*9d70*/  @!P4 IMAD.MOV R40, RZ, RZ, -R40 ;  /* 0x000000ffff28c224 */ /* 0x000fe200078e0a28 */
[----:B------:R-:W-:Y:S01]  /*9d80*/  ISETP.GE.AND P6, PT, R6, RZ, PT ;  /* 0x000000ff0600720c */ /* 0x000fe20003fc6270 */
[----:B------:R-:W2:Y:S04]  /*9d90*/  LDL R72, [R1+0x788] ;  /* 0x0007880001487983 */ /* 0x000ea80000100800 */
[----:B------:R-:W2:Y:S01]  /*9da0*/  LDL R6, [R1+0x79c] ;  /* 0x00079c0001067983 */ /* 0x000ea20000100800 */
[----:B------:R-:W-:-:S05]  /*9db0*/  @!P0 IMAD.MOV R39, RZ, RZ, -R39 ;  /* 0x000000ffff278224 */ /* 0x000fca00078e0a27 */
        /* <DEDUP_REMOVED lines=8> */
[----:B------:R-:W2:Y:S01]  /*9e40*/  LDL.LU R81, [R1+0x8d8] ;  /* 0x0008d80001517983 */ /* 0x000ea20000300800 */
[----:B------:R-:W-:Y:S02]  /*9e50*/  @!P4 IMAD.MOV R35, RZ, RZ, -R35 ;  /* 0x000000ffff23c224 */ /* 0x000fe400078e0a23 */
[----:B------:R-:W-:-:S03]  /*9e60*/  @!P2 IMAD.MOV R37, RZ, RZ, -R37 ;  /* 0x000000ffff25a224 */ /* 0x000fc600078e0a25 */
[----:B------:R-:W-:Y:S01]  /*9e70*/  @!P1 IMAD.MOV R38, RZ, RZ, -R38 ;  /* 0x000000ffff269224 */ /* 0x000fe200078e0a26 */
[----:B---3--:R-:W-:Y:S02]  /*9e80*/  ISETP.GE.AND P1, PT, R80, RZ, PT ;  /* 0x000000ff5000720c */ /* 0x008fe40003f26270 */
[----:B------:R-:W3:Y:S01]  /*9e90*/  LDL.LU R80, [R1+0x8d4] ;  /* 0x0008d40001507983 */ /* 0x000ee20000300800 */
[----:B----4-:R-:W-:-:S03]  /*9ea0*/  ISETP.GE.AND P2, PT, R75, RZ, PT ;  /* 0x000000ff4b00720c */ /* 0x010fc60003f46270 */
[----:B------:R-:W4:Y:S01]  /*9eb0*/  LDL.LU R75, [R1+0x8d0] ;  /* 0x0008d000014b7983 */ /* 0x000f220000300800 */
[----:B--2---:R-:W-:-:S03]  /*9ec0*/  ISETP.GE.AND P5, PT, R76, RZ, PT ;  /* 0x000000ff4c00720c */ /* 0x004fc60003fa6270 */
[----:B------:R-:W2:Y:S01]  /*9ed0*/  LDL.LU R76, [R1+0x8cc] ;  /* 0x0008cc00014c7983 */ /* 0x000ea20000300800 */
[----:B------:R-:W-:-:S03]  /*9ee0*/  ISETP.GE.AND P4, PT, R79, RZ, PT ;  /* 0x000000ff4f00720c */ /* 0x000fc60003f86270 */
[----:B------:R-:W2:Y:S01]  /*9ef0*/  LDL.LU R79, [R1+0x8c8] ;  /* 0x0008c800014f7983 */ /* 0x000ea20000300800 */
[----:B------:R-:W-:Y:S02]  /*9f00*/  @!P0 IMAD.MOV R34, RZ, RZ, -R34 ;  /* 0x000000ffff228224 */ /* 0x000fe400078e0a22 */
[----:B------:R-:W-:Y:S02]  /*9f10*/  @!P1 IMAD.MOV R33, RZ, RZ, -R33 ;  /* 0x000000ffff219224 */ /* 0x000fe400078e0a21 */
[----:B------:R-:W-:Y:S01]  /*9f20*/  @!P2 IMAD.MOV R32, RZ, RZ, -R32 ;  /* 0x000000ffff20a224 */ /* 0x000fe200078e0a20 */
[----:B------:R-:W-:Y:S01]  /*9f30*/  ISETP.GE.AND P2, PT, R68, RZ, PT ;  /* 0x000000ff4400720c */ /* 0x000fe20003f46270 */
[----:B------:R-:W-:Y:S01]  /*9f40*/  @!P5 IMAD.MOV R31, RZ, RZ, -R31 ;  /* 0x000000ffff1fd224 */ /* 0x000fe200078e0a1f */
[----:B------:R-:W-:Y:S02]  /*9f50*/  ISETP.GE.AND P5, PT, R6, RZ, PT ;  /* 0x000000ff0600720c */ /* 0x000fe40003fa6270 */
[----:B------:R-:W-:Y:S01]  /*9f60*/  @!P4 IMAD.MOV R30, RZ, RZ, -R30 ;  /* 0x000000ffff1ec224 */ /* 0x000fe200078e0a1e */
[----:B------:R-:W-:-:S08]  /*9f70*/  ISETP.GE.AND P4, PT, R72, RZ, PT ;  /* 0x000000ff4800720c */ /* 0x000fd00003f86270 */
[----:B------:R-:W-:Y:S02]  /*9f80*/  @!P2 IMAD.MOV R27, RZ, RZ, -R27 ;  /* 0x000000ffff1ba224 */ /* 0x000fe400078e0a1b */
[----:B------:R-:W-:-:S03]  /*9f90*/  @!P5 IMAD.MOV R26, RZ, RZ, -R26 ;  /* 0x000000ffff1ad224 */ /* 0x000fc600078e0a1a */
[----:B------:R-:W-:Y:S01]  /*9fa0*/  @!P4 IMAD.MOV R25, RZ, RZ, -R25 ;  /* 0x000000ffff19c224 */ /* 0x000fe200078e0a19 */
[----:B------:R-:W-:-:S13]  /*9fb0*/  ISETP.GE.AND P4, PT, R83, RZ, PT ;  /* 0x000000ff5300720c */ /* 0x000fda0003f86270 */
[----:B------:R-:W-:Y:S01]  /*9fc0*/  @!P4 IMAD.MOV R20, RZ, RZ, -R20 ;  /* 0x000000ffff14c224 */ /* 0x000fe200078e0a14 */
[----:B------:R-:W-:-:S13]  /*9fd0*/  ISETP.GE.AND P4, PT, R89, RZ, PT ;  /* 0x000000ff5900720c */ /* 0x000fda0003f86270 */
[----:B------:R-:W-:Y:S01]  /*9fe0*/  @!P4 IMAD.MOV R15, RZ, RZ, -R15 ;  /* 0x000000ffff0fc224 */ /* 0x000fe200078e0a0f */
[----:B------:R-:W-:Y:S02]  /*9ff0*/  ISETP.GE.AND P4, PT, R3, RZ, PT ;  /* 0x000000ff0300720c */ /* 0x000fe40003f86270 */
[----:B------:R-:W-:Y:S02]  /*a000*/  ISETP.GE.AND P1, PT, R78, RZ, PT ;  /* 0x000000ff4e00720c */ /* 0x000fe40003f26270 */
[----:B------:R-:W-:Y:S02]  /*a010*/  ISETP.GE.AND P0, PT, R77, RZ, PT ;  /* 0x000000ff4d00720c */ /* 0x000fe40003f06270 */
[----:B------:R-:W4:Y:S01]  /*a020*/  LDL.LU R77, [R1+0x8c4] ;  /* 0x0008c400014d7983 */ /* 0x000f220000300800 */
[----:B------:R-:W-:-:S03]  /*a030*/  ISETP.GE.AND P5, PT, R81, RZ, PT ;  /* 0x000000ff5100720c */ /* 0x000fc60003fa6270 */
[----:B------:R-:W4:Y:S05]  /*a040*/  LDL.LU R78, [R1+0x8c0] ;  /* 0x0008c000014e7983 */ /* 0x000f2a0000300800 */
[----:B------:R-:W-:Y:S02]  /*a050*/  @!P1 IMAD.MOV R28, RZ, RZ, -R28 ;  /* 0x000000ffff1c9224 */ /* 0x000fe400078e0a1c */
[----:B------:R-:W-:Y:S01]  /*a060*/  @!P0 IMAD.MOV R29, RZ, RZ, -R29 ;  /* 0x000000ffff1d8224 */ /* 0x000fe200078e0a1d */
[----:B------:R-:W-:Y:S02]  /*a070*/  ISETP.GE.AND P0, PT, R73, RZ, PT ;  /* 0x000000ff4900720c */ /* 0x000fe40003f06270 */
[----:B---3--:R-:W-:-:S02]  /*a080*/  ISETP.GE.AND P2, PT, R80, RZ, PT ;  /* 0x000000ff5000720c */ /* 0x008fc40003f46270 */
[----:B--2---:R-:W-:-:S09]  /*a090*/  ISETP.GE.AND P1, PT, R79, RZ, PT ;  /* 0x000000ff4f00720c */ /* 0x004fd20003f26270 */
[----:B------:R-:W-:Y:S01]  /*a0a0*/  @!P0 IMAD.MOV R24, RZ, RZ, -R24 ;  /* 0x000000ffff188224 */ /* 0x000fe200078e0a18 */
[----:B------:R-:W-:Y:S01]  /*a0b0*/  ISETP.GE.AND P0, PT, R85, RZ, PT ;  /* 0x000000ff5500720c */ /* 0x000fe20003f06270 */
[----:B------:R-:W-:Y:S01]  /*a0c0*/  @!P2 IMAD.MOV R22, RZ, RZ, -R22 ;  /* 0x000000ffff16a224 */ /* 0x000fe200078e0a16 */
[----:B------:R-:W-:Y:S01]  /*a0d0*/  ISETP.GE.AND P2, PT, R88, RZ, PT ;  /* 0x000000ff5800720c */ /* 0x000fe20003f46270 */
[----:B------:R-:W-:Y:S01]  /*a0e0*/  @!P5 IMAD.MOV R21, RZ, RZ, -R21 ;  /* 0x000000ffff15d224 */ /* 0x000fe200078e0a15 */
[----:B------:R-:W-:Y:S01]  /*a0f0*/  ISETP.GE.AND P5, PT, R90, RZ, PT ;  /* 0x000000ff5a00720c */ /* 0x000fe20003fa6270 */
[----:B------:R-:W2:Y:S04]  /*a100*/  LDL.LU R79, [R1+0x8bc] ;  /* 0x0008bc00014f7983 */ /* 0x000ea80000300800 */
[----:B------:R-:W3:Y:S01]  /*a110*/  LDL.LU R80, [R1+0x8b8] ;  /* 0x0008b80001507983 */ /* 0x000ee20000300800 */
[----:B------:R-:W-:Y:S01]  /*a120*/  @!P1 IMAD.MOV R23, RZ, RZ, -R23 ;  /* 0x000000ffff179224 */ /* 0x000fe200078e0a17 */
[----:B------:R-:W-:-:S02]  /*a130*/  ISETP.GE.AND P1, PT, R87, RZ, PT ;  /* 0x000000ff5700720c */ /* 0x000fc40003f26270 */
[----:B------:R-:W2:Y:S04]  /*a140*/  LDL.LU R81, [R1+0x8b4] ;  /* 0x0008b40001517983 */ /* 0x000ea80000300800 */
[----:B------:R-:W2:Y:S01]  /*a150*/  LDL.LU R83, [R1+0x8b0] ;  /* 0x0008b00001537983 */ /* 0x000ea20000300800 */
[----:B------:R-:W-:-:S03]  /*a160*/  @!P0 IMAD.MOV R19, RZ, RZ, -R19 ;  /* 0x000000ffff138224 */ /* 0x000fc600078e0a13 */
[----:B------:R-:W2:Y:S01]  /*a170*/  LDL.LU R85, [R1+0x8ac] ;  /* 0x0008ac0001557983 */ /* 0x000ea20000300800 */
[----:B------:R-:W-:-:S03]  /*a180*/  ISETP.GE.AND P0, PT, R91, RZ, PT ;  /* 0x000000ff5b00720c */ /* 0x000fc60003f06270 */
[----:B------:R-:W2:Y:S01]  /*a190*/  LDL.LU R87, [R1+0x8a8] ;  /* 0x0008a80001577983 */ /* 0x000ea20000300800 */
[----:B------:R-:W-:-:S03]  /*a1a0*/  @!P1 IMAD.MOV R18, RZ, RZ, -R18 ;  /* 0x000000ffff129224 */ /* 0x000fc600078e0a12 */
[----:B------:R-:W2:Y:S01]  /*a1b0*/  LDL.LU R88, [R1+0x8a4] ;  /* 0x0008a40001587983 */ /* 0x000ea20000300800 */
[----:B------:R-:W-:Y:S01]  /*a1c0*/  ISETP.GE.AND P1, PT, R92, RZ, PT ;  /* 0x000000ff5c00720c */ /* 0x000fe20003f26270 */
[----:B------:R-:W-:Y:S02]  /*a1d0*/  @!P2 IMAD.MOV R17, RZ, RZ, -R17 ;  /* 0x000000ffff11a224 */ /* 0x000fe400078e0a11 */
[----:B------:R-:W2:Y:S01]  /*a1e0*/  LDL.LU R90, [R1+0x8a0] ;  /* 0x0008a000015a7983 */ /* 0x000ea20000300800 */
[----:B------:R-:W-:Y:S01]  /*a1f0*/  ISETP.GE.AND P2, PT, R93, RZ, PT ;  /* 0x000000ff5d00720c */ /* 0x000fe20003f46270 */
[----:B------:R-:W-:Y:S02]  /*a200*/  @!P5 IMAD.MOV R16, RZ, RZ, -R16 ;  /* 0x000000ffff10d224 */ /* 0x000fe400078e0a10 */
[----:B------:R-:W2:Y:S01]  /*a210*/  LDL.LU R89, [R1+0x89c] ;  /* 0x00089c0001597983 */ /* 0x000ea20000300800 */
[----:B------:R-:W-:-:S03]  /*a220*/  ISETP.GE.AND P5, PT, R5, RZ, PT ;  /* 0x000000ff0500720c */ /* 0x000fc60003fa6270 */
[----:B------:R-:W2:Y:S04]  /*a230*/  LDL.LU R91, [R1+0x898] ;  /* 0x00089800015b7983 */ /* 0x000ea80000300800 */
[----:B------:R-:W2:Y:S04]  /*a240*/  LDL.LU R92, [R1+0x894] ;  /* 0x00089400015c7983 */ /* 0x000ea80000300800 */
[----:B------:R-:W2:Y:S04]  /*a250*/  LDL.LU R93, [R1+0x890] ;  /* 0x00089000015d7983 */ /* 0x000ea80000300800 */
[----:B------:R-:W2:Y:S04]  /*a260*/  LDL.LU R5, [R1+0x88c] ;  /* 0x00088c0001057983 */ /* 0x000ea80000300800 */
[----:B------:R-:W2:Y:S01]  /*a270*/  LDL.LU R3, [R1+0x888] ;  /* 0x0008880001037983 */ /* 0x000ea20000300800 */
[----:B------:R-:W-:-:S02]  /*a280*/  @!P2 IMAD.MOV R12, RZ, RZ, -R12 ;  /* 0x000000ffff0ca224 */ /* 0x000fc400078e0a0c */
[----:B------:R-:W-:Y:S01]  /*a290*/  @!P6 IMAD.MOV R70, RZ, RZ, -R70 ;  /* 0x000000ffff46e224 */ /* 0x000fe200078e0a46 */
[----:B--2---:R-:W-:Y:S02]  /*a2a0*/  ISETP.NE.AND P2, PT, R3, RZ, PT ;  /* 0x000000ff0300720c */ /* 0x004fe40003f45270 */
[----:B------:R-:W-:-:S04]  /*a2b0*/  LOP3.LUT R3, RZ, R3, RZ, 0x33, !PT ;  /* 0x00000003ff037212 */ /* 0x000fc800078e33ff */
[C---:B------:R-:W-:Y:S02]  /*a2c0*/  SEL R6, R3.reuse, R71, !P2 ;  /* 0x0000004703067207 */ /* 0x040fe40005000000 */
[----:B------:R-:W-:-:S03]  /*a2d0*/  SEL R68, R3, R70, !P2 ;  /* 0x0000004603447207 */ /* 0x000fc60005000000 */
[----:B------:R0:W-:Y:S01]  /*a2e0*/  STL [R1+0x210], R6 ;  /* 0x0002100601007387 */ /* 0x0001e20000100800 */
[C---:B------:R-:W-:Y:S02]  /*a2f0*/  SEL R67, R3.reuse, R67, !P2 ;  /* 0x0000004303437207 */ /* 0x040fe40005000000 */
[C---:B------:R-:W-:Y:S01]  /*a300*/  SEL R66, R3.reuse, R66, !P2 ;  /* 0x0000004203427207 */ /* 0x040fe20005000000 */
[----:B------:R-:W-:Y:S01]  /*a310*/  STL [R1+0x20c], R68 ;  /* 0x00020c4401007387 */ /* 0x000fe20000100800 */
[----:B0-----:R-:W-:-:S05]  /*a320*/  SEL R6, R3, R69, !P2 ;  /* 0x0000004503067207 */ /* 0x001fca0005000000 */
[----:B------:R0:W-:Y:S01]  /*a330*/  STL [R1+0x208], R6 ;  /* 0x0002080601007387 */ /* 0x0001e20000100800 */
[----:B------:R-:W-:-:S03]  /*a340*/  SEL R64, R3, R64, !P2 ;  /* 0x0000004003407207 */ /* 0x000fc60005000000 */
[----:B------:R-:W-:Y:S01]  /*a350*/  STL [R1+0x204], R67 ;  /* 0x0002044301007387 */ /* 0x000fe20000100800 */
[C---:B------:R-:W-:Y:S02]  /*a360*/  SEL R63, R3.reuse, R63, !P2 ;  /* 0x0000003f033f7207 */ /* 0x040fe40005000000 */
[C---:B0-----:R-:W-:Y:S01]  /*a370*/  SEL R6, R3.reuse, R65, !P2 ;  /* 0x0000004103067207 */ /* 0x041fe20005000000 */
[----:B------:R-:W-:Y:S04]  /*a380*/  STL [R1+0x200], R66 ;  /* 0x0002004201007387 */ /* 0x000fe80000100800 */
        /* <DEDUP_REMOVED lines=30> */
[----:B------:R0:W-:Y:S04]  /*a570*/  STL [R1+0xe0], R6 ;  /* 0x0000e00601007387 */ /* 0x0001e80000100800 */
[----:B------:R-:W-:Y:S01]  /*a580*/  STL [R1+0xdc], R49 ;  /* 0x0000dc3101007387 */ /* 0x000fe20000100800 */
[----:B0-----:R-:W-:-:S03]  /*a590*/  SEL R6, R3, R47, !P2 ;  /* 0x0000002f03067207 */ /* 0x001fc60005000000 */
[----:B------:R-:W-:Y:S04]  /*a5a0*/  STL [R1+0xd8], R48 ;  /* 0x0000d83001007387 */ /* 0x000fe80000100800 */
[----:B------:R0:W-:Y:S04]  /*a5b0*/  STL [R1+0xc8], R6 ;  /* 0x0000c80601007387 */ /* 0x0001e80000100800 */
[----:B0-----:R-:W2:Y:S01]  /*a5c0*/  LDL.LU R6, [R1+0x1a8] ;  /* 0x0001a80001067983 */ /* 0x001ea20000300800 */
[C---:B-1----:R-:W-:Y:S02]  /*a5d0*/  SEL R72, R3.reuse, R42, !P2 ;  /* 0x0000002a03487207 */ /* 0x042fe40005000000 */
[----:B------:R-:W-:-:S02]  /*a5e0*/  SEL R42, R3, R41, !P2 ;  /* 0x00000029032a7207 */ /* 0x000fc40005000000 */
[----:B------:R-:W0:Y:S01]  /*a5f0*/  S2R R41, SR_TID.X ;  /* 0x0000000000297919 */ /* 0x000e220000002100 */
[C---:B------:R-:W-:Y:S02]  /*a600*/  SEL R73, R3.reuse, R43, !P2 ;  /* 0x0000002b03497207 */ /* 0x040fe40005000000 */
[----:B------:R-:W-:Y:S02]  /*a610*/  SEL R43, R3, R40, !P2 ;  /* 0x00000028032b7207 */ /* 0x000fe40005000000 */
[----:B------:R-:W1:Y:S01]  /*a620*/  LDC R40, c[0x0][0x3a0] ;  /* 0x0000e800ff287b82 */ /* 0x000e620000000800 */
[----:B------:R-:W-:Y:S01]  /*a630*/  @!P0 IMAD.MOV R14, RZ, RZ, -R14 ;  /* 0x000000ffff0e8224 */ /* 0x000fe200078e0a0e */
[----:B------:R-:W-:Y:S01]  /*a640*/  ISETP.GE.AND P0, PT, R86, RZ, PT ;  /* 0x000000ff5600720c */ /* 0x000fe20003f06270 */
[----:B------:R-:W-:Y:S01]  /*a650*/  @!P1 IMAD.MOV R13, RZ, RZ, -R13 ;  /* 0x000000ffff0d9224 */ /* 0x000fe200078e0a0d */
[----:B------:R-:W-:Y:S02]  /*a660*/  ISETP.GE.AND P1, PT, R84, RZ, PT ;  /* 0x000000ff5400720c */ /* 0x000fe40003f26270 */
[----:B------:R-:W-:-:S02]  /*a670*/  ISETP.GE.AND P6, PT, R82, RZ, PT ;  /* 0x000000ff5200720c */ /* 0x000fc40003fc6270 */
[C---:B------:R-:W-:Y:S02]  /*a680*/  SEL R46, R3.reuse, R46, !P2 ;  /* 0x0000002e032e7207 */ /* 0x040fe40005000000 */
[C---:B------:R-:W-:Y:S02]  /*a690*/  SEL R45, R3.reuse, R45, !P2 ;  /* 0x0000002d032d7207 */ /* 0x040fe40005000000 */
[C---:B------:R-:W-:Y:S01]  /*a6a0*/  SEL R48, R3.reuse, R36, !P2 ;  /* 0x0000002403307207 */ /* 0x040fe20005000000 */
[----:B------:R0:W-:Y:S01]  /*a6b0*/  STL [R1+0xc4], R46 ;  /* 0x0000c42e01007387 */ /* 0x0001e20000100800 */
[----:B------:R-:W-:-:S03]  /*a6c0*/  SEL R49, R3, R35, !P2 ;  /* 0x0000002303317207 */ /* 0x000fc60005000000 */
[----:B------:R0:W-:Y:S01]  /*a6d0*/  STL [R1+0xc0], R45 ;  /* 0x0000c02d01007387 */ /* 0x0001e20000100800 */
[----:B------:R-:W-:-:S03]  /*a6e0*/  SEL R54, R3, R32, !P2 ;  /* 0x0000002003367207 */ /* 0x000fc60005000000 */
[----:B------:R-:W3:Y:S01]  /*a6f0*/  LDL.LU R36, [R1+0x1c8] ;  /* 0x0001c80001247983 */ /* 0x000ee20000300800 */
[----:B------:R-:W-:-:S03]  /*a700*/  SEL R55, R3, R31, !P2 ;  /* 0x0000001f03377207 */ /* 0x000fc60005000000 */
[----:B------:R-:W3:Y:S01]  /*a710*/  LDL.LU R35, [R1+0x1cc] ;  /* 0x0001cc0001237983 */ /* 0x000ee20000300800 */
[----:B------:R-:W-:-:S03]  /*a720*/  SEL R57, R3, R30, !P2 ;  /* 0x0000001e03397207 */ /* 0x000fc60005000000 */
[----:B------:R-:W3:Y:S01]  /*a730*/  LDL.LU R32, [R1+0x27c] ;  /* 0x00027c0001207983 */ /* 0x000ee20000300800 */
[----:B------:R-:W-:Y:S01]  /*a740*/  SEL R64, R3, R27, !P2 ;  /* 0x0000001b03407207 */ /* 0x000fe20005000000 */
[----:B------:R-:W-:Y:S02]  /*a750*/  @!P5 IMAD.MOV R11, RZ, RZ, -R11 ;  /* 0x000000ffff0bd224 */ /* 0x000fe400078e0a0b */
[----:B------:R-:W3:Y:S01]  /*a760*/  LDL.LU R31, [R1+0x1b8] ;  /* 0x0001b800011f7983 */ /* 0x000ee20000300800 */
[----:B------:R-:W-:Y:S02]  /*a770*/  @!P4 IMAD.MOV R10, RZ, RZ, -R10 ;  /* 0x000000ffff0ac224 */ /* 0x000fe400078e0a0a */
[----:B------:R-:W-:Y:S01]  /*a780*/  @!P0 IMAD.MOV R9, RZ, RZ, -R9 ;  /* 0x000000ffff098224 */ /* 0x000fe200078e0a09 */
[----:B------:R-:W3:Y:S01]  /*a790*/  LDL.LU R30, [R1+0x1bc] ;  /* 0x0001bc00011e7983 */ /* 0x000ee20000300800 */
[----:B------:R-:W-:Y:S02]  /*a7a0*/  @!P1 IMAD.MOV R7, RZ, RZ, -R7 ;  /* 0x000000ffff079224 */ /* 0x000fe400078e0a07 */
[----:B------:R-:W-:Y:S01]  /*a7b0*/  @!P6 IMAD.MOV R8, RZ, RZ, -R8 ;  /* 0x000000ffff08e224 */ /* 0x000fe200078e0a08 */
[----:B------:R-:W3:Y:S01]  /*a7c0*/  LDL.LU R27, [R1+0x280] ;  /* 0x00028000011b7983 */ /* 0x000ee20000300800 */
[----:B------:R-:W-:-:S04]  /*a7d0*/  @!UP1 UIADD3 UR4, UPT, UPT, -UR7, 0x100000, URZ ;  /* 0x0010000007049890 */ /* 0x000fc8000fffe1ff */
[----:B------:R-:W-:Y:S02]  /*a7e0*/  @!UP1 USHF.L.U32 UR5, UR4, 0xb, URZ ;  /* 0x0000000b04059899 */ /* 0x000fe400080006ff */
[----:B------:R-:W-:Y:S01]  /*a7f0*/  @!UP1 USHF.L.U32 UR4, UR4, 0x1, URZ ;  /* 0x0000000104049899 */ /* 0x000fe200080006ff */
[----:B------:R-:W-:Y:S01]  /*a800*/  VOTEU.ALL UP2, P3 ;  /* 0x0000000000ff7886 */ /* 0x000fe20001840000 */
[C---:B------:R-:W-:Y:S01]  /*a810*/  SEL R86, R3.reuse, R44, !P2 ;  /* 0x0000002c03567207 */ /* 0x040fe20005000000 */
[----:B------:R-:W1:Y:S01]  /*a820*/  LDCU UR7, c[0x0][0x3b0] ;  /* 0x00007600ff0777ac */ /* 0x000e620008000800 */
[C---:B0-----:R-:W-:Y:S02]  /*a830*/  SEL R46, R3.reuse, R37, !P2 ;  /* 0x00000025032e7207 */ /* 0x041fe40005000000 */
[C---:B------:R-:W-:Y:S02]  /*a840*/  SEL R51, R3.reuse, R34, !P2 ;  /* 0x0000002203337207 */ /* 0x040fe40005000000 */
[----:B------:R-:W-:-:S02]  /*a850*/  SEL R53, R3, R33, !P2 ;  /* 0x0000002103357207 */ /* 0x000fc40005000000 */
[C---:B------:R-:W-:Y:S02]  /*a860*/  SEL R44, R3.reuse, R39, !P2 ;  /* 0x00000027032c7207 */ /* 0x040fe40005000000 */
[C---:B------:R-:W-:Y:S01]  /*a870*/  SEL R45, R3.reuse, R38, !P2 ;  /* 0x00000026032d7207 */ /* 0x040fe20005000000 */
[----:B------:R0:W1:Y:S01]  /*a880*/  @!UP2 SYNCS.EXCH.64 URZ, [UR9+0xc008], UR4 ;  /* 0x00c0080409ffa5b2 */ /* 0x0000620008000100 */
[C---:B------:R-:W-:Y:S02]  /*a890*/  SEL R60, R3.reuse, R29, !P2 ;  /* 0x0000001d033c7207 */ /* 0x040fe40005000000 */
[C---:B------:R-:W-:Y:S02]  /*a8a0*/  SEL R61, R3.reuse, R28, !P2 ;  /* 0x0000001c033d7207 */ /* 0x040fe40005000000 */
[C---:B------:R-:W-:Y:S02]  /*a8b0*/  SEL R65, R3.reuse, R26, !P2 ;  /* 0x0000001a03417207 */ /* 0x040fe40005000000 */
[----:B------:R-:W-:-:S02]  /*a8c0*/  SEL R67, R3, R25, !P2 ;  /* 0x0000001903437207 */ /* 0x000fc40005000000 */
[C---:B------:R-:W-:Y:S02]  /*a8d0*/  SEL R71, R3.reuse, R24, !P2 ;  /* 0x0000001803477207 */ /* 0x040fe40005000000 */
[C---:B------:R-:W-:Y:S01]  /*a8e0*/  SEL R70, R3.reuse, R23, !P2 ;  /* 0x0000001703467207 */ /* 0x040fe20005000000 */
[----:B0-----:R-:W0:Y:S01]  /*a8f0*/  LDCU UR4, c[0x0][0x3b0] ;  /* 0x00007600ff0477ac */ /* 0x001e220008000800 */
[C---:B------:R-:W-:Y:S02]  /*a900*/  SEL R69, R3.reuse, R22, !P2 ;  /* 0x0000001603457207 */ /* 0x040fe40005000000 */
[C---:B------:R-:W-:Y:S01]  /*a910*/  SEL R66, R3.reuse, R21, !P2 ;  /* 0x0000001503427207 */ /* 0x040fe20005000000 */
[----:B------:R-:W0:Y:S01]  /*a920*/  LDCU UR5, c[0x0][0x3b0] ;  /* 0x00007600ff0577ac */ /* 0x000e220008000800 */
[C---:B------:R-:W-:Y:S02]  /*a930*/  SEL R63, R3.reuse, R20, !P2 ;  /* 0x00000014033f7207 */ /* 0x040fe40005000000 */
[----:B------:R-:W-:-:S02]  /*a940*/  SEL R62, R3, R19, !P2 ;  /* 0x00000013033e7207 */ /* 0x000fc40005000000 */
[C---:B------:R-:W-:Y:S02]  /*a950*/  SEL R59, R3.reuse, R18, !P2 ;  /* 0x00000012033b7207 */ /* 0x040fe40005000000 */
[C---:B------:R-:W-:Y:S02]  /*a960*/  SEL R58, R3.reuse, R17, !P2 ;  /* 0x00000011033a7207 */ /* 0x040fe40005000000 */
[C---:B------:R-:W-:Y:S02]  /*a970*/  SEL R56, R3.reuse, R16, !P2 ;  /* 0x0000001003387207 */ /* 0x040fe40005000000 */
[C---:B------:R-:W-:Y:S02]  /*a980*/  SEL R52, R3.reuse, R15, !P2 ;  /* 0x0000000f03347207 */ /* 0x040fe40005000000 */
[C---:B------:R-:W-:Y:S02]  /*a990*/  SEL R50, R3.reuse, R14, !P2 ;  /* 0x0000000e03327207 */ /* 0x040fe40005000000 */
[----:B------:R-:W-:-:S02]  /*a9a0*/  SEL R47, R3, R13, !P2 ;  /* 0x0000000d032f7207 */ /* 0x000fc40005000000 */
[C---:B------:R-:W-:Y:S02]  /*a9b0*/  SEL R37, R3.reuse, R12, !P2 ;  /* 0x0000000c03257207 */ /* 0x040fe40005000000 */
[C---:B------:R-:W-:Y:S02]  /*a9c0*/  SEL R34, R3.reuse, R11, !P2 ;  /* 0x0000000b03227207 */ /* 0x040fe40005000000 */
[C---:B------:R-:W-:Y:S02]  /*a9d0*/  SEL R33, R3.reuse, R10, !P2 ;  /* 0x0000000a03217207 */ /* 0x040fe40005000000 */
[C---:B------:R-:W-:Y:S02]  /*a9e0*/  SEL R84, R3.reuse, R9, !P2 ;  /* 0x0000000903547207 */ /* 0x040fe40005000000 */
[C---:B------:R-:W-:Y:S02]  /*a9f0*/  SEL R82, R3.reuse, R7, !P2 ;  /* 0x0000000703527207 */ /* 0x040fe40005000000 */
[----:B------:R-:W-:Y:S01]  /*aa00*/  SEL R68, R3, R8, !P2 ;  /* 0x0000000803447207 */ /* 0x000fe20005000000 */
[----:B-1----:R-:W-:Y:S01]  /*aa10*/  VIADD R3, R40, 0xffffff91 ;  /* 0xffffff9128037836 */ /* 0x002fe20000000000 */
[----:B------:R-:W-:-:S04]  /*aa20*/  LOP3.LUT R41, R41, 0x7f, RZ, 0xc0, !PT ;  /* 0x0000007f29297812 */ /* 0x000fc800078ec0ff */
[----:B------:R-:W-:Y:S01]  /*aa30*/  ISETP.GE.U32.AND P0, PT, R3, 0x7fffff12, PT ;  /* 0x7fffff120300780c */ /* 0x000fe20003f06070 */
[----:B------:R-:W-:Y:S01]  /*aa40*/  IMAD R3, R4, 0x6e, RZ ;  /* 0x0000006e04037824 */ /* 0x000fe200078e02ff */
[----:B--2---:R1:W-:Y:S04]  /*aa50*/  STS.U8 [R41+UR9], R6 ;  /* 0x0000000629007988 */ /* 0x0043e80008000009 */
[----:B-1----:R-:W-:-:S04]  /*aa60*/  IADD3 R6, P1, PT, R3, R0, RZ ;  /* 0x0000000003067210 */ /* 0x002fc80007f3e0ff */
[----:B------:R-:W-:Y:S01]  /*aa70*/  LEA.HI.X.SX32 R7, R3, R2, 0x1, P1 ;  /* 0x0000000203077211 */ /* 0x000fe200008f0eff */
[----:B------:R1:W-:Y:S04]  /*aa80*/  STL [R1+0x1ac], R6 ;  /* 0x0001ac0601007387 */ /* 0x0003e80000100800 */
[----:B------:R2:W-:Y:S04]  /*aa90*/  STL [R1+0x1a8], R7 ;  /* 0x0001a80701007387 */ /* 0x0005e80000100800 */
[----:B------:R-:W4:Y:S04]  /*aaa0*/  LDL.LU R38, [R1+0x274] ;  /* 0x0002740001267983 */ /* 0x000f280000300800 */
[----:B------:R-:W4:Y:S04]  /*aab0*/  LDL.LU R29, [R1+0x60] ;  /* 0x00006000011d7983 */ /* 0x000f280000300800 */
[----:B------:R-:W4:Y:S01]  /*aac0*/  LDL.LU R39, [R1+0x58] ;  /* 0x0000580001277983 */ /* 0x000f220000300800 */
[----:B------:R-:W-:Y:S01]  /*aad0*/  PRMT R9, RZ, 0x7610, R9 ;  /* 0x00007610ff097816 */ /* 0x000fe20000000009 */
[----:B------:R-:W-:-:S05]  /*aae0*/  VIADD R3, R40, 0xffffff89 ;  /* 0xffffff8928037836 */ /* 0x000fca0000000000 */
[----:B------:R1:W4:Y:S01]  /*aaf0*/  @!P0 LDG.E.U8 R9, desc[UR18][R6.64] ;  /* 0x0000001206098981 */ /* 0x000322000c1e1100 */
[----:B------:R-:W-:Y:S01]  /*ab00*/  ISETP.GE.U32.AND P0, PT, R3, 0x7fffff0a, PT ;  /* 0x7fffff0a0300780c */ /* 0x000fe20003f06070 */
[----:B------:R-:W-:Y:S01]  /*ab10*/  IMAD R3, R4, 0x76, RZ ;  /* 0x0000007604037824 */ /* 0x000fe200078e02ff */
[----:B------:R-:W-:-:S04]  /*ab20*/  PRMT R8, RZ, 0x7610, R8 ;  /* 0x00007610ff087816 */ /* 0x000fc80000000008 */
[C---:B-1----:R-:W-:Y:S01]  /*ab30*/  IADD3 R6, P1, PT, R3.reuse, R0, RZ ;  /* 0x0000000003067210 */ /* 0x042fe20007f3e0ff */
[----:B---3--:R-:W-:Y:S03]  /*ab40*/  STS.U8 [R41+UR9+0x400], R27 ;  /* 0x0004001b29007988 */ /* 0x008fe60008000009 */
[----:B--2---:R-:W-:Y:S01]  /*ab50*/  LEA.HI.X.SX32 R7, R3, R2, 0x1, P1 ;  /* 0x0000000203077211 */ /* 0x004fe200008f0eff */
[----:B------:R1:W-:Y:S01]  /*ab60*/  STS.U8 [R41+UR9+0x800], R30 ;  /* 0x0008001e29007988 */ /* 0x0003e20008000009 */
[----:B------:R-:W-:-:S03]  /*ab70*/  VIADD R3, R40, 0xffffff81 ;  /* 0xffffff8128037836 */ /* 0x000fc60000000000 */
[----:B------:R2:W-:Y:S04]  /*ab80*/  STS.U8 [R41+UR9+0xc00], R31 ;  /* 0x000c001f29007988 */ /* 0x0005e80008000009 */
[----:B------:R3:W4:Y:S04]  /*ab90*/  @!P0 LDG.E.U8 R8, desc[UR18][R6.64] ;  /* 0x0000001206088981 */ /* 0x000728000c1e1100 */
[----:B-1----:R-:W4:Y:S04]  /*aba0*/  LDL.LU R30, [R1+0x278] ;  /* 0x00027800011e7983 */ /* 0x002f280000300800 */
[----:B--2---:R-:W2:Y:S01]  /*abb0*/  LDL.LU R31, [R1+0xf0] ;  /* 0x0000f000011f7983 */ /* 0x004ea20000300800 */
[----:B------:R-:W-:Y:S01]  /*abc0*/  ISETP.GE.U32.AND P0, PT, R3, 0x7fffff02, PT ;  /* 0x7fffff020300780c */ /* 0x000fe20003f06070 */
[----:B------:R-:W-:-:S02]  /*abd0*/  IMAD R3, R4, 0x7e, RZ ;  /* 0x0000007e04037824 */ /* 0x000fc400078e02ff */
[----:B------:R3:W-:Y:S04]  /*abe0*/  STL [R1+0x1bc], R6 ;  /* 0x0001bc0601007387 */ /* 0x0007e80000100800 */
[----:B------:R-:W-:Y:S01]  /*abf0*/  STL [R1+0x1b8], R7 ;  /* 0x0001b80701007387 */ /* 0x000fe20000100800 */
[----:B---3--:R-:W-:-:S03]  /*ac00*/  IADD3 R6, P1, PT, R3, R0, RZ ;  /* 0x0000000003067210 */ /* 0x008fc60007f3e0ff */
[----:B------:R1:W-:Y:S01]  /*ac10*/  STS.U8 [R41+UR9+0x1000], R32 ;  /* 0x0010002029007988 */ /* 0x0003e20008000009 */
[----:B------:R-:W-:-:S03]  /*ac20*/  LEA.HI.X.SX32 R10, R3, R2, 0x1, P1 ;  /* 0x00000002030a7211 */ /* 0x000fc600008f0eff */
[----:B------:R3:W-:Y:S04]  /*ac30*/  STS.U8 [R41+UR9+0x1400], R35 ;  /* 0x0014002329007988 */ /* 0x0007e80008000009 */
[----:B-1----:R-:W2:Y:S04]  /*ac40*/  LDL.LU R32, [R1+0xec] ;  /* 0x0000ec0001207983 */ /* 0x002ea80000300800 */
[----:B---3--:R-:W3:Y:S04]  /*ac50*/  LDL.LU R35, [R1+0x270] ;  /* 0x0002700001237983 */ /* 0x008ee80000300800 */
[----:B------:R-:W-:Y:S04]  /*ac60*/  STL [R1+0x1cc], R6 ;  /* 0x0001cc0601007387 */ /* 0x000fe80000100800 */
[----:B------:R1:W-:Y:S04]  /*ac70*/  STS.U8 [R41+UR9+0x1800], R36 ;  /* 0x0018002429007988 */ /* 0x0003e80008000009 */
[----:B------:R-:W-:Y:S04]  /*ac80*/  STL [R1+0x1c8], R10 ;  /* 0x0001c80a01007387 */ /* 0x000fe80000100800 */
[----:B-1----:R-:W3:Y:S04]  /*ac90*/  LDL.LU R36, [R1+0x26c] ;  /* 0x00026c0001247983 */ /* 0x002ee80000300800 */
[----:B----4-:R1:W-:Y:S04]  /*aca0*/  STS.U8 [R41+UR9+0x1c00], R38 ;  /* 0x001c002629007988 */ /* 0x0103e80008000009 */
[----:B------:R-:W-:Y:S04]  /*acb0*/  STS.U8 [R41+UR9+0x2000], R29 ;  /* 0x0020001d29007988 */ /* 0x000fe80008000009 */
[----:B-1----:R-:W4:Y:S04]  /*acc0*/  LDL.LU R38, [R1+0x150] ;  /* 0x0001500001267983 */ /* 0x002f280000300800 */
[----:B------:R1:W-:Y:S04]  /*acd0*/  STS.U8 [R41+UR9+0x2400], R39 ;  /* 0x0024002729007988 */ /* 0x0003e80008000009 */
[----:B-1----:R-:W4:Y:S01]  /*ace0*/  LDL.LU R39, [R1+0x14c] ;  /* 0x00014c0001277983 */ /* 0x002f220000300800 */
[----:B------:R-:W-:Y:S01]  /*acf0*/  PRMT R7, RZ, 0x7610, R7 ;  /* 0x00007610ff077816 */ /* 0x000fe20000000007 */
[----:B------:R-:W-:-:S02]  /*ad00*/  @!P0 IMAD.MOV.U32 R11, RZ, RZ, R10 ;  /* 0x000000ffff0b8224 */ /* 0x000fc400078e000a */
[----:B------:R-:W-:Y:S02]  /*ad10*/  @!P0 IMAD.MOV.U32 R10, RZ, RZ, R6 ;  /* 0x000000ffff0a8224 */ /* 0x000fe400078e0006 */
[----:B------:R-:W-:-:S03]  /*ad20*/  VIADD R3, R40, 0xfffffff8 ;  /* 0xfffffff828037836 */ /* 0x000fc60000000000 */
[----:B------:R1:W4:Y:S02]  /*ad30*/  @!P0 LDG.E.U8 R7, desc[UR18][R10.64] ;  /* 0x000000120a078981 */ /* 0x000324000c1e1100 */
[----:B------:R-:W-:Y:S01]  /*ad40*/  ISETP.GE.U32.AND P0, PT, R3, 0x7fffff79, PT ;  /* 0x7fffff790300780c */ /* 0x000fe20003f06070 */
[----:B------:R-:W-:-:S05]  /*ad50*/  IMAD R3, R4, 0x7, RZ ;  /* 0x0000000704037824 */ /* 0x000fca00078e02ff */
[----:B------:R-:W-:-:S04]  /*ad60*/  IADD3 R6, P1, PT, R3, R0, RZ ;  /* 0x0000000003067210 */ /* 0x000fc80007f3e0ff */
[----:B-1----:R-:W-:Y:S01]  /*ad70*/  LEA.HI.X.SX32 R10, R3, R2, 0x1, P1 ;  /* 0x00000002030a7211 */ /* 0x002fe200008f0eff */
[----:B------:R-:W-:Y:S01]  /*ad80*/  STL [R1+0x60], R6 ;  /* 0x0000600601007387 */ /* 0x000fe20000100800 */
[----:B------:R-:W-:Y:S01]  /*ad90*/  PRMT R22, RZ, 0x7610, R22 ;  /* 0x00007610ff167816 */ /* 0x000fe20000000016 */
[----:B------:R-:W-:Y:S02]  /*ada0*/  VIADD R3, R40, 0xfffffff0 ;  /* 0xfffffff028037836 */ /* 0x000fe40000000000 */
[----:B------:R1:W-:Y:S01]  /*adb0*/  STL [R1+0x58], R10 ;  /* 0x0000580a01007387 */ /* 0x0003e20000100800 */
[----:B------:R-:W-:-:S03]  /*adc0*/  @!P0 IMAD.MOV.U32 R11, RZ, RZ, R10 ;  /* 0x000000ffff0b8224 */ /* 0x000fc600078e000a */
[----:B------:R0:W-:Y:S04]  /*add0*/  STS.U8 [R41+UR9+0x2800], R30 ;  /* 0x0028001e29007988 */ /* 0x0001e80008000009 */
[----:B------:R-:W4:Y:S01]  /*ade0*/  LDL.LU R27, [R1+0x268] ;  /* 0x00026800011b7983 */ /* 0x000f220000300800 */
[----:B-1----:R-:W-:-:S03]  /*adf0*/  @!P0 IMAD.MOV.U32 R10, RZ, RZ, R6 ;  /* 0x000000ffff0a8224 */ /* 0x002fc600078e0006 */
[----:B--2---:R1:W-:Y:S04]  /*ae00*/  STS.U8 [R41+UR9+0x2c00], R31 ;  /* 0x002c001f29007988 */ /* 0x0043e80008000009 */
[----:B------:R2:W4:Y:S01]  /*ae10*/  @!P0 LDG.E.U8 R22, desc[UR18][R10.64] ;  /* 0x000000120a168981 */ /* 0x000522000c1e1100 */
[----:B------:R-:W-:Y:S01]  /*ae20*/  ISETP.GE.U32.AND P0, PT, R3, 0x7fffff71, PT ;  /* 0x7fffff710300780c */ /* 0x000fe20003f06070 */
[----:B------:R-:W-:Y:S02]  /*ae30*/  IMAD R3, R4, 0xf, RZ ;  /* 0x0000000f04037824 */ /* 0x000fe400078e02ff */
[----:B0-----:R-:W4:Y:S03]  /*ae40*/  LDL.LU R30, [R1+0x15c] ;  /* 0x00015c00011e7983 */ /* 0x001f260000300800 */
[C---:B------:R-:W-:Y:S01]  /*ae50*/  IADD3 R6, P1, PT, R3.reuse, R0, RZ ;  /* 0x0000000003067210 */ /* 0x040fe20007f3e0ff */
[----:B-1----:R-:W4:Y:S03]  /*ae60*/  LDL.LU R31, [R1+0x158] ;  /* 0x00015800011f7983 */ /* 0x002f260000300800 */
[----:B--2---:R-:W-:Y:S01]  /*ae70*/  LEA.HI.X.SX32 R10, R3, R2, 0x1, P1 ;  /* 0x00000002030a7211 */ /* 0x004fe200008f0eff */
[----:B------:R-:W-:Y:S01]  /*ae80*/  STL [R1+0xf0], R6 ;  /* 0x0000f00601007387 */ /* 0x000fe20000100800 */
[----:B------:R-:W-:Y:S01]  /*ae90*/  PRMT R21, RZ, 0x7610, R21 ;  /* 0x00007610ff157816 */ /* 0x000fe20000000015 */
[----:B------:R-:W-:-:S02]  /*aea0*/  VIADD R3, R40, 0xffffffe8 ;  /* 0xffffffe828037836 */ /* 0x000fc40000000000 */
[----:B------:R0:W-:Y:S01]  /*aeb0*/  STL [R1+0xec], R10 ;  /* 0x0000ec0a01007387 */ /* 0x0001e20000100800 */
[----:B------:R-:W-:Y:S02]  /*aec0*/  @!P0 IMAD.MOV.U32 R11, RZ, RZ, R10 ;  /* 0x000000ffff0b8224 */ /* 0x000fe400078e000a */
[----:B0-----:R-:W-:-:S05]  /*aed0*/  @!P0 IMAD.MOV.U32 R10, RZ, RZ, R6 ;  /* 0x000000ffff0a8224 */ /* 0x001fca00078e0006 */
[----:B------:R0:W2:Y:S01]  /*aee0*/  @!P0 LDG.E.U8 R21, desc[UR18][R10.64] ;  /* 0x000000120a158981 */ /* 0x0000a2000c1e1100 */
[----:B------:R-:W-:Y:S01]  /*aef0*/  ISETP.GE.U32.AND P0, PT, R3, 0x7fffff69, PT ;  /* 0x7fffff690300780c */ /* 0x000fe20003f06070 */
[----:B------:R-:W-:Y:S02]  /*af00*/  IMAD R3, R4, 0x17, RZ ;  /* 0x0000001704037824 */ /* 0x000fe400078e02ff */
[----:B------:R1:W-:Y:S03]  /*af10*/  STS.U8 [R41+UR9+0x3000], R32 ;  /* 0x0030002029007988 */ /* 0x0003e60008000009 */
[C---:B0-----:R-:W-:Y:S01]  /*af20*/  IADD3 R10, P1, PT, R3.reuse, R0, RZ ;  /* 0x00000000030a7210 */ /* 0x041fe20007f3e0ff */
[----:B---3--:R0:W-:Y:S03]  /*af30*/  STS.U8 [R41+UR9+0x3400], R35 ;  /* 0x0034002329007988 */ /* 0x0081e60008000009 */
[----:B------:R-:W-:Y:S01]  /*af40*/  LEA.HI.X.SX32 R11, R3, R2, 0x1, P1 ;  /* 0x00000002030b7211 */ /* 0x000fe200008f0eff */
[----:B-1----:R-:W3:Y:S04]  /*af50*/  LDL.LU R32, [R1+0x264] ;  /* 0x0002640001207983 */ /* 0x002ee80000300800 */
[----:B------:R1:W-:Y:S04]  /*af60*/  STS.U8 [R41+UR9+0x3800], R36 ;  /* 0x0038002429007988 */ /* 0x0003e80008000009 */
[----:B0-----:R-:W2:Y:S01]  /*af70*/  LDL.LU R35, [R1+0x164] ;  /* 0x0001640001237983 */ /* 0x001ea20000300800 */
[----:B------:R-:W-:-:S03]  /*af80*/  LOP3.LUT R6, R41, 0x10, RZ, 0x3c, !PT ;  /* 0x0000001029067812 */ /* 0x000fc600078e3cff */
[----:B-1----:R-:W2:Y:S04]  /*af90*/  LDL.LU R36, [R1+0x160] ;  /* 0x0001600001247983 */ /* 0x002ea80000300800 */
[----:B------:R-:W-:Y:S04]  /*afa0*/  STL [R1+0x150], R10 ;  /* 0x0001500a01007387 */ /* 0x000fe80000100800 */
[----:B------:R-:W-:Y:S04]  /*afb0*/  STL [R1+0x14c], R11 ;  /* 0x00014c0b01007387 */ /* 0x000fe80000100800 */
[----:B----4-:R0:W-:Y:S04]  /*afc0*/  STS.U8 [R41+UR9+0x3c00], R38 ;  /* 0x003c002629007988 */ /* 0x0101e80008000009 */
[----:B0-----:R-:W4:Y:S04]  /*afd0*/  LDL.LU R38, [R1+0x260] ;  /* 0x0002600001267983 */ /* 0x001f280000300800 */
[----:B------:R0:W-:Y:S04]  /*afe0*/  STS.U8 [R6+UR9+0x480], R39 ;  /* 0x0004802706007988 */ /* 0x0001e80008000009 */
[----:B------:R-:W4:Y:S04]  /*aff0*/  LDL.LU R29, [R1+0x16c] ;  /* 0x00016c00011d7983 */ /* 0x000f280000300800 */
[----:B0-----:R-:W4:Y:S01]  /*b000*/  LDL.LU R39, [R1+0x168] ;  /* 0x0001680001277983 */ /* 0x001f220000300800 */
[----:B------:R-:W-:Y:S01]  /*b010*/  PRMT R20, RZ, 0x7610, R20 ;  /* 0x00007610ff147816 */ /* 0x000fe20000000014 */
[----:B------:R-:W-:-:S05]  /*b020*/  VIADD R3, R40, 0xffffffe0 ;  /* 0xffffffe028037836 */ /* 0x000fca0000000000 */
[----:B------:R0:W4:Y:S01]  /*b030*/  @!P0 LDG.E.U8 R20, desc[UR18][R10.64] ;  /* 0x000000120a148981 */ /* 0x000122000c1e1100 */
[----:B------:R-:W-:Y:S01]  /*b040*/  ISETP.GE.U32.AND P0, PT, R3, 0x7fffff61, PT ;  /* 0x7fffff610300780c */ /* 0x000fe20003f06070 */
[----:B------:R-:W-:Y:S01]  /*b050*/  IMAD R3, R4, 0x1f, RZ ;  /* 0x0000001f04037824 */ /* 0x000fe200078e02ff */
[----:B------:R-:W-:-:S04]  /*b060*/  PRMT R19, RZ, 0x7610, R19 ;  /* 0x00007610ff137816 */ /* 0x000fc80000000013 */
[----:B0-----:R-:W-:-:S04]  /*b070*/  IADD3 R10, P1, PT, R3, R0, RZ ;  /* 0x00000000030a7210 */ /* 0x001fc80007f3e0ff */
[----:B------:R-:W-:Y:S01]  /*b080*/  LEA.HI.X.SX32 R11, R3, R2, 0x1, P1 ;  /* 0x00000002030b7211 */ /* 0x000fe200008f0eff */
[----:B------:R-:W-:Y:S01]  /*b090*/  VIADD R3, R40, 0xffffffd8 ;  /* 0xffffffd828037836 */ /* 0x000fe20000000000 */
[----:B------:R-:W-:Y:S04]  /*b0a0*/  STS.U8 [R6+UR9+0x880], R27 ;  /* 0x0008801b06007988 */ /* 0x000fe80008000009 */
[----:B------:R0:W4:Y:S01]  /*b0b0*/  @!P0 LDG.E.U8 R19, desc[UR18][R10.64] ;  /* 0x000000120a138981 */ /* 0x000122000c1e1100 */
[----:B------:R-:W-:Y:S01]  /*b0c0*/  ISETP.GE.U32.AND P0, PT, R3, 0x7fffff59, PT ;  /* 0x7fffff590300780c */ /* 0x000fe20003f06070 */
[----:B------:R-:W-:Y:S02]  /*b0d0*/  IMAD R3, R4, 0x27, RZ ;  /* 0x0000002704037824 */ /* 0x000fe400078e02ff */
[----:B------:R1:W-:Y:S04]  /*b0e0*/  STS.U8 [R6+UR9+0xc80], R30 ;  /* 0x000c801e06007988 */ /* 0x0003e80008000009 */
[----:B------:R0:W-:Y:S04]  /*b0f0*/  STS.U8 [R6+UR9+0x1080], R31 ;  /* 0x0010801f06007988 */ /* 0x0001e80008000009 */
[----:B-1----:R-:W4:Y:S04]  /*b100*/  LDL.LU R30, [R1+0x25c] ;  /* 0x00025c00011e7983 */ /* 0x002f280000300800 */
[----:B0-----:R-:W4:Y:S04]  /*b110*/  LDL.LU R31, [R1+0x174] ;  /* 0x00017400011f7983 */ /* 0x001f280000300800 */
[----:B------:R0:W-:Y:S04]  /*b120*/  STL [R1+0x15c], R10 ;  /* 0x00015c0a01007387 */ /* 0x0001e80000100800 */
[----:B------:R1:W-:Y:S01]  /*b130*/  STL [R1+0x158], R11 ;  /* 0x0001580b01007387 */ /* 0x0003e20000100800 */
[----:B0-----:R-:W-:-:S04]  /*b140*/  IADD3 R10, P1, PT, R3, R0, RZ ;  /* 0x00000000030a7210 */ /* 0x001fc80007f3e0ff */
[----:B-1----:R-:W-:Y:S01]  /*b150*/  LEA.HI.X.SX32 R11, R3, R2, 0x1, P1 ;  /* 0x00000002030b7211 */ /* 0x002fe200008f0eff */
[----:B---3--:R0:W-:Y:S04]  /*b160*/  STS.U8 [R6+UR9+0x1480], R32 ;  /* 0x0014802006007988 */ /* 0x0081e80008000009 */
[----:B--2---:R1:W-:Y:S04]  /*b170*/  STS.U8 [R6+UR9+0x1880], R35 ;  /* 0x0018802306007988 */ /* 0x0043e80008000009 */
[----:B0-----:R-:W2:Y:S04]  /*b180*/  LDL.LU R32, [R1+0x170] ;  /* 0x0001700001207983 */ /* 0x001ea80000300800 */
[----:B-1----:R-:W3:Y:S04]  /*b190*/  LDL.LU R35, [R1+0x258] ;  /* 0x0002580001237983 */ /* 0x002ee80000300800 */
[----:B------:R-:W-:Y:S04]  /*b1a0*/  STL [R1+0x164], R10 ;  /* 0x0001640a01007387 */ /* 0x000fe80000100800 */
[----:B------:R0:W-:Y:S04]  /*b1b0*/  STS.U8 [R6+UR9+0x1c80], R36 ;  /* 0x001c802406007988 */ /* 0x0001e80008000009 */
[----:B------:R-:W-:Y:S04]  /*b1c0*/  STL [R1+0x160], R11 ;  /* 0x0001600b01007387 */ /* 0x000fe80000100800 */
[----:B0-----:R-:W3:Y:S04]  /*b1d0*/  LDL.LU R36, [R1+0x250] ;  /* 0x0002500001247983 */ /* 0x001ee80000300800 */
[----:B----4-:R0:W-:Y:S04]  /*b1e0*/  STS.U8 [R6+UR9+0x2080], R38 ;  /* 0x0020802606007988 */ /* 0x0101e80008000009 */
[----:B0-----:R-:W4:Y:S04]  /*b1f0*/  LDL.LU R38, [R1+0x17c] ;  /* 0x00017c0001267983 */ /* 0x001f280000300800 */
[----:B------:R-:W-:Y:S04]  /*b200*/  STS.U8 [R6+UR9+0x2480], R29 ;  /* 0x0024801d06007988 */ /* 0x000fe80008000009 */
[----:B------:R0:W-:Y:S04]  /*b210*/  STS.U8 [R6+UR9+0x2880], R39 ;  /* 0x0028802706007988 */ /* 0x0001e80008000009 */
        /* <DEDUP_REMOVED lines=9> */
[----:B------:R-:W-:-:S04]  /*b2b0*/  VIADD R3, R40, 0xffffffc8 ;  /* 0xffffffc828037836 */ /* 0x000fc80000000000 */
[----:B------:R0:W4:Y:S01]  /*b2c0*/  @!P0 LDG.E.U8 R17, desc[UR18][R10.64] ;  /* 0x000000120a118981 */ /* 0x000122000c1e1100 */
[----:B------:R-:W-:Y:S01]  /*b2d0*/  ISETP.GE.U32.AND P0, PT, R3, 0x7fffff49, PT ;  /* 0x7fffff490300780c */ /* 0x000fe20003f06070 */
[----:B------:R-:W-:Y:S02]  /*b2e0*/  IMAD R3, R4, 0x37, RZ ;  /* 0x0000003704037824 */ /* 0x000fe400078e02ff */
[----:B------:R0:W-:Y:S01]  /*b2f0*/  STL [R1+0x16c], R10 ;  /* 0x00016c0a01007387 */ /* 0x0001e20000100800 */
[----:B------:R-:W-:-:S03]  /*b300*/  PRMT R16, RZ, 0x7610, R16 ;  /* 0x00007610ff107816 */ /* 0x000fc60000000010 */
[----:B------:R1:W-:Y:S04]  /*b310*/  STL [R1+0x168], R11 ;  /* 0x0001680b01007387 */ /* 0x0003e80000100800 */
[----:B------:R1:W-:Y:S01]  /*b320*/  STS.U8 [R6+UR9+0x2c80], R30 ;  /* 0x002c801e06007988 */ /* 0x0003e20008000009 */
[----:B0-----:R-:W-:-:S03]  /*b330*/  IADD3 R10, P1, PT, R3, R0, RZ ;  /* 0x00000000030a7210 */ /* 0x001fc60007f3e0ff */
[----:B------:R-:W4:Y:S01]  /*b340*/  LDL.LU R27, [R1+0x254] ;  /* 0x00025400011b7983 */ /* 0x000f220000300800 */
[----:B-1----:R-:W-:Y:S01]  /*b350*/  LEA.HI.X.SX32 R11, R3, R2, 0x1, P1 ;  /* 0x00000002030b7211 */ /* 0x002fe200008f0eff */
[----:B------:R-:W-:Y:S02]  /*b360*/  VIADD R3, R40, 0xffffffc0 ;  /* 0xffffffc028037836 */ /* 0x000fe40000000000 */
[----:B------:R0:W-:Y:S04]  /*b370*/  STS.U8 [R6+UR9+0x3080], R31 ;  /* 0x0030801f06007988 */ /* 0x0001e80008000009 */
[----:B------:R-:W4:Y:S04]  /*b380*/  LDL.LU R30, [R1+0x184] ;  /* 0x00018400011e7983 */ /* 0x000f280000300800 */
[----:B------:R1:W4:Y:S04]  /*b390*/  @!P0 LDG.E.U8 R16, desc[UR18][R10.64] ;  /* 0x000000120a108981 */ /* 0x000328000c1e1100 */
[----:B0-----:R-:W4:Y:S01]  /*b3a0*/  LDL.LU R31, [R1+0x180] ;  /* 0x00018000011f7983 */ /* 0x001f220000300800 */
[----:B------:R-:W-:Y:S01]  /*b3b0*/  ISETP.GE.U32.AND P0, PT, R3, 0x7fffff41, PT ;  /* 0x7fffff410300780c */ /* 0x000fe20003f06070 */
[----:B------:R-:W-:-:S02]  /*b3c0*/  IMAD R3, R4, 0x3f, RZ ;  /* 0x0000003f04037824 */ /* 0x000fc400078e02ff */
[----:B------:R1:W-:Y:S04]  /*b3d0*/  STL [R1+0x174], R10 ;  /* 0x0001740a01007387 */ /* 0x0003e80000100800 */
[----:B------:R0:W-:Y:S01]  /*b3e0*/  STL [R1+0x170], R11 ;  /* 0x0001700b01007387 */ /* 0x0001e20000100800 */
[----:B-1----:R-:W-:-:S03]  /*b3f0*/  IADD3 R10, P1, PT, R3, R0, RZ ;  /* 0x00000000030a7210 */ /* 0x002fc60007f3e0ff */
[----:B--2---:R-:W-:Y:S04]  /*b400*/  STS.U8 [R6+UR9+0x3480], R32 ;  /* 0x0034802006007988 */ /* 0x004fe80008000009 */
[----:B---3--:R1:W-:Y:S01]  /*b410*/  STS.U8 [R6+UR9+0x3880], R35 ;  /* 0x0038802306007988 */ /* 0x0083e20008000009 */
[----:B0-----:R-:W-:-:S03]  /*b420*/  LEA.HI.X.SX32 R11, R3, R2, 0x1, P1 ;  /* 0x00000002030b7211 */ /* 0x001fc600008f0eff */
[----:B-1----:R-:W2:Y:S04]  /*b430*/  LDL.LU R35, [R1+0x24c] ;  /* 0x00024c0001237983 */ /* 0x002ea80000300800 */
[----:B------:R-:W3:Y:S04]  /*b440*/  LDL.LU R32, [R1+0x18c] ;  /* 0x00018c0001207983 */ /* 0x000ee80000300800 */
[----:B------:R0:W-:Y:S04]  /*b450*/  STS.U8 [R6+UR9+0x3c80], R36 ;  /* 0x003c802406007988 */ /* 0x0001e80008000009 */
[----:B0-----:R-:W3:Y:S04]  /*b460*/  LDL.LU R36, [R1+0x188] ;  /* 0x0001880001247983 */ /* 0x001ee80000300800 */
[----:B----4-:R0:W-:Y:S04]  /*b470*/  STS.U8 [R6+UR9+0x80], R38 ;  /* 0x0000802606007988 */ /* 0x0101e80008000009 */
[----:B0-----:R-:W4:Y:S01]  /*b480*/  LDL.LU R38, [R1+0x248] ;  /* 0x0002480001267983 */ /* 0x001f220000300800 */
[----:B------:R-:W-:-:S03]  /*b490*/  LOP3.LUT R6, R41, 0x20, RZ, 0x3c, !PT ;  /* 0x0000002029067812 */ /* 0x000fc600078e3cff */
[----:B------:R-:W-:Y:S04]  /*b4a0*/  STL [R1+0x17c], R10 ;  /* 0x00017c0a01007387 */ /* 0x000fe80000100800 */
[----:B------:R-:W-:Y:S04]  /*b4b0*/  STL [R1+0x178], R11 ;  /* 0x0001780b01007387 */ /* 0x000fe80000100800 */
        /* <DEDUP_REMOVED lines=15> */
[----:B------:R-:W-:Y:S04]  /*b5b0*/  STS.U8 [R6+UR9+0x500], R27 ;  /* 0x0005001b06007988 */ /* 0x000fe80008000009 */
        /* <DEDUP_REMOVED lines=8> */
[----:B--2---:R0:W-:Y:S04]  /*b640*/  STS.U8 [R6+UR9+0x1100], R35 ;  /* 0x0011002306007988 */ /* 0x0041e80008000009 */
[----:B---3--:R1:W-:Y:S04]  /*b650*/  STS.U8 [R6+UR9+0x1500], R32 ;  /* 0x0015002006007988 */ /* 0x0083e80008000009 */
[----:B0-----:R-:W2:Y:S04]  /*b660*/  LDL.LU R35, [R1+0x198] ;  /* 0x0001980001237983 */ /* 0x001ea80000300800 */
[----:B------:R-:W-:Y:S04]  /*b670*/  STL [R1+0x18c], R10 ;  /* 0x00018c0a01007387 */ /* 0x000fe80000100800 */
[----:B------:R-:W-:Y:S04]  /*b680*/  STL [R1+0x188], R11 ;  /* 0x0001880b01007387 */ /* 0x000fe80000100800 */
[----:B------:R0:W-:Y:S04]  /*b690*/  STS.U8 [R6+UR9+0x1900], R36 ;  /* 0x0019002406007988 */ /* 0x0001e80008000009 */
[----:B-1----:R-:W3:Y:S04]  /*b6a0*/  LDL.LU R32, [R1+0x240] ;  /* 0x0002400001207983 */ /* 0x002ee80000300800 */
[----:B0-----:R-:W3:Y:S01]  /*b6b0*/  LDL.LU R36, [R1+0x238] ;  /* 0x0002380001247983 */ /* 0x001ee20000300800 */
[----:B------:R-:W-:Y:S01]  /*b6c0*/  PRMT R13, RZ, 0x7610, R13 ;  /* 0x00007610ff0d7816 */ /* 0x000fe2000000000d */
[----:B------:R-:W-:-:S05]  /*b6d0*/  VIADD R3, R40, 0xffffffa8 ;  /* 0xffffffa828037836 */ /* 0x000fca0000000000 */
[----:B------:R0:W3:Y:S01]  /*b6e0*/  @!P0 LDG.E.U8 R13, desc[UR18][R10.64] ;  /* 0x000000120a0d8981 */ /* 0x0000e2000c1e1100 */
[----:B------:R-:W-:Y:S01]  /*b6f0*/  ISETP.GE.U32.AND P0, PT, R3, 0x7fffff29, PT ;  /* 0x7fffff290300780c */ /* 0x000fe20003f06070 */
[----:B------:R-:W-:-:S05]  /*b700*/  IMAD R3, R4, 0x57, RZ ;  /* 0x0000005704037824 */ /* 0x000fca00078e02ff */
[----:B0-----:R-:W-:-:S04]  /*b710*/  IADD3 R10, P1, PT, R3, R0, RZ ;  /* 0x00000000030a7210 */ /* 0x001fc80007f3e0ff */
[----:B------:R-:W-:Y:S01]  /*b720*/  LEA.HI.X.SX32 R11, R3, R2, 0x1, P1 ;  /* 0x00000002030b7211 */ /* 0x000fe200008f0eff */
[----:B----4-:R0:W-:Y:S04]  /*b730*/  STS.U8 [R6+UR9+0x1d00], R38 ;  /* 0x001d002606007988 */ /* 0x0101e80008000009 */
[----:B0-----:R-:W4:Y:S04]  /*b740*/  LDL.LU R38, [R1+0x1a4] ;  /* 0x0001a40001267983 */ /* 0x001f280000300800 */
[----:B------:R-:W-:Y:S04]  /*b750*/  STS.U8 [R6+UR9+0x2100], R29 ;  /* 0x0021001d06007988 */ /* 0x000fe80008000009 */
[----:B------:R0:W-:Y:S04]  /*b760*/  STS.U8 [R6+UR9+0x2500], R39 ;  /* 0x0025002706007988 */ /* 0x0001e80008000009 */
[----:B0-----:R-:W4:Y:S04]  /*b770*/  LDL.LU R39, [R1+0x1a0] ;  /* 0x0001a00001277983 */ /* 0x001f280000300800 */
[----:B------:R-:W-:Y:S04]  /*b780*/  STL [R1+0x194], R10 ;  /* 0x0001940a01007387 */ /* 0x000fe80000100800 */
[----:B------:R0:W-:Y:S04]  /*b790*/  STL [R1+0x190], R11 ;  /* 0x0001900b01007387 */ /* 0x0001e80000100800 */
[----:B------:R-:W4:Y:S01]  /*b7a0*/  LDL.LU R26, [R1+0x23c] ;  /* 0x00023c00011a7983 */ /* 0x000f220000300800 */
[----:B------:R-:W-:Y:S01]  /*b7b0*/  PRMT R12, RZ, 0x7610, R12 ;  /* 0x00007610ff0c7816 */ /* 0x000fe2000000000c */
[----:B------:R-:W-:-:S02]  /*b7c0*/  VIADD R3, R40, 0xffffffa0 ;  /* 0xffffffa028037836 */ /* 0x000fc40000000000 */
[----:B------:R-:W4:Y:S04]  /*b7d0*/  LDL.LU R27, [R1+0x1b4] ;  /* 0x0001b400011b7983 */ /* 0x000f280000300800 */
[----:B------:R0:W4:Y:S01]  /*b7e0*/  @!P0 LDG.E.U8 R12, desc[UR18][R10.64] ;  /* 0x000000120a0c8981 */ /* 0x000122000c1e1100 */
[----:B------:R-:W-:Y:S01]  /*b7f0*/  ISETP.GE.U32.AND P0, PT, R3, 0x7fffff21, PT ;  /* 0x7fffff210300780c */ /* 0x000fe20003f06070 */
[----:B------:R-:W-:Y:S02]  /*b800*/  IMAD R3, R4, 0x5f, RZ ;  /* 0x0000005f04037824 */ /* 0x000fe400078e02ff */
[----:B------:R-:W4:Y:S03]  /*b810*/  LDL.LU R29, [R1+0x1b0] ;  /* 0x0001b000011d7983 */ /* 0x000f260000300800 */
[----:B------:R-:W-:-:S02]  /*b820*/  IADD3 R24, P1, PT, R3, R0, RZ ;  /* 0x0000000003187210 */ /* 0x000fc40007f3e0ff */
[----:B0-----:R-:W-:Y:S02]  /*b830*/  PRMT R11, RZ, 0x7610, R11 ;  /* 0x00007610ff0b7816 */ /* 0x001fe4000000000b */
[----:B------:R-:W-:Y:S01]  /*b840*/  LEA.HI.X.SX32 R25, R3, R2, 0x1, P1 ;  /* 0x0000000203197211 */ /* 0x000fe200008f0eff */
[----:B------:R-:W-:-:S04]  /*b850*/  VIADD R3, R40, 0xffffff98 ;  /* 0xffffff9828037836 */ /* 0x000fc80000000000 */
[----:B------:R0:W4:Y:S01]  /*b860*/  @!P0 LDG.E.U8 R11, desc[UR18][R24.64] ;  /* 0x00000012180b8981 */ /* 0x000122000c1e1100 */
[----:B------:R-:W-:Y:S01]  /*b870*/  ISETP.GE.U32.AND P0, PT, R3, 0x7fffff19, PT ;  /* 0x7fffff190300780c */ /* 0x000fe20003f06070 */
[----:B------:R-:W-:Y:S02]  /*b880*/  IMAD R3, R4, 0x67, RZ ;  /* 0x0000006704037824 */ /* 0x000fe400078e02ff */
[----:B------:R1:W-:Y:S04]  /*b890*/  STS.U8 [R6+UR9+0x2900], R30 ;  /* 0x0029001e06007988 */ /* 0x0003e80008000009 */
[----:B------:R0:W-:Y:S04]  /*b8a0*/  STS.U8 [R6+UR9+0x2d00], R31 ;  /* 0x002d001f06007988 */ /* 0x0001e80008000009 */
[----:B------:R-:W-:Y:S04]  /*b8b0*/  STL [R1+0x19c], R24 ;  /* 0x00019c1801007387 */ /* 0x000fe80000100800 */
[----:B------:R-:W-:Y:S04]  /*b8c0*/  STL [R1+0x198], R25 ;  /* 0x0001981901007387 */ /* 0x000fe80000100800 */
[----:B-1----:R-:W4:Y:S04]  /*b8d0*/  LDL.LU R30, [R1+0x234] ;  /* 0x00023400011e7983 */ /* 0x002f280000300800 */
[----:B0-----:R-:W4:Y:S01]  /*b8e0*/  LDL.LU R31, [R1+0x1c4] ;  /* 0x0001c400011f7983 */ /* 0x001f220000300800 */
[----:B------:R-:W-:-:S03]  /*b8f0*/  PRMT R10, RZ, 0x7610, R10 ;  /* 0x00007610ff0a7816 */ /* 0x000fc6000000000a */
[----:B--2---:R0:W-:Y:S04]  /*b900*/  STS.U8 [R6+UR9+0x3100], R35 ;  /* 0x0031002306007988 */ /* 0x0041e80008000009 */
[----:B0-----:R-:W2:Y:S04]  /*b910*/  LDL.LU R35, [R1+0x1c0] ;  /* 0x0001c00001237983 */ /* 0x001ea80000300800 */
[----:B---3--:R0:W-:Y:S04]  /*b920*/  STS.U8 [R6+UR9+0x3500], R32 ;  /* 0x0035002006007988 */ /* 0x0081e80008000009 */
[----:B------:R1:W-:Y:S01]  /*b930*/  STS.U8 [R6+UR9+0x3900], R36 ;  /* 0x0039002406007988 */ /* 0x0003e20008000009 */
[----:B0-----:R-:W-:-:S03]  /*b940*/  LOP3.LUT R32, R41, 0x30, RZ, 0x3c, !PT ;  /* 0x0000003029207812 */ /* 0x001fc600078e3cff */
[----:B-1----:R-:W3:Y:S01]  /*b950*/  LDL.LU R36, [R1+0x230] ;  /* 0x0002300001247983 */ /* 0x002ee20000300800 */
[----:B------:R-:W-:-:S03]  /*b960*/  PRMT R28, RZ, 0x7610, R28 ;  /* 0x00007610ff1c7816 */ /* 0x000fc6000000001c */
[----:B----4-:R0:W-:Y:S02]  /*b970*/  STS.U8 [R6+UR9+0x3d00], R38 ;  /* 0x003d002606007988 */ /* 0x0101e40008000009 */
[C---:B0-----:R-:W-:Y:S02]  /*b980*/  IADD3 R6, P1, PT, R3.reuse, R0, RZ ;  /* 0x0000000003067210 */ /* 0x041fe40007f3e0ff */
[----:B------:R-:W4:Y:S02]  /*b990*/  LDL.LU R38, [R1+0x1d4] ;  /* 0x0001d40001267983 */ /* 0x000f240000300800 */
[----:B------:R-:W-:Y:S01]  /*b9a0*/  LEA.HI.X.SX32 R24, R3, R2, 0x1, P1 ;  /* 0x0000000203187211 */ /* 0x000fe200008f0eff */
[----:B------:R-:W-:-:S04]  /*b9b0*/  VIADD R3, R40, 0xffffff90 ;  /* 0xffffff9028037836 */ /* 0x000fc80000000000 */
[----:B------:R-:W-:Y:S01]  /*b9c0*/  @!P0 IMAD.MOV.U32 R25, RZ, RZ, R24 ;  /* 0x000000ffff198224 */ /* 0x000fe200078e0018 */
[----:B------:R0:W-:Y:S04]  /*b9d0*/  STS.U8 [R32+UR9+0x180], R39 ;  /* 0x0001802720007988 */ /* 0x0001e80008000009 */
[----:B0-----:R-:W4:Y:S04]  /*b9e0*/  LDL.LU R39, [R1+0x1d0] ;  /* 0x0001d00001277983 */ /* 0x001f280000300800 */
[----:B------:R-:W-:Y:S04]  /*b9f0*/  STL [R1+0x1a4], R6 ;  /* 0x0001a40601007387 */ /* 0x000fe80000100800 */
[----:B------:R0:W-:Y:S02]  /*ba00*/  STL [R1+0x1a0], R24 ;  /* 0x0001a01801007387 */ /* 0x0001e40000100800 */
[----:B0-----:R-:W-:-:S05]  /*ba10*/  @!P0 IMAD.MOV.U32 R24, RZ, RZ, R6 ;  /* 0x000000ffff188224 */ /* 0x001fca00078e0006 */
[----:B------:R0:W4:Y:S01]  /*ba20*/  @!P0 LDG.E.U8 R10, desc[UR18][R24.64] ;  /* 0x00000012180a8981 */ /* 0x000122000c1e1100 */
[----:B------:R-:W-:Y:S01]  /*ba30*/  ISETP.GE.U32.AND P0, PT, R3, 0x7fffff11, PT ;  /* 0x7fffff110300780c */ /* 0x000fe20003f06070 */
[----:B------:R-:W-:-:S05]  /*ba40*/  IMAD R3, R4, 0x6f, RZ ;  /* 0x0000006f04037824 */ /* 0x000fca00078e02ff */
[----:B------:R-:W-:-:S04]  /*ba50*/  IADD3 R6, P1, PT, R3, R0, RZ ;  /* 0x0000000003067210 */ /* 0x000fc80007f3e0ff */
[----:B0-----:R-:W-:Y:S01]  /*ba60*/  LEA.HI.X.SX32 R24, R3, R2, 0x1, P1 ;  /* 0x0000000203187211 */ /* 0x001fe200008f0eff */
[----:B------:R-:W-:Y:S01]  /*ba70*/  STL [R1+0x1b4], R6 ;  /* 0x0001b40601007387 */ /* 0x000fe20000100800 */
[----:B------:R-:W-:-:S03]  /*ba80*/  VIADD R3, R40, 0xffffff88 ;  /* 0xffffff8828037836 */ /* 0x000fc60000000000 */
[----:B------:R0:W-:Y:S01]  /*ba90*/  STL [R1+0x1b0], R24 ;  /* 0x0001b01801007387 */ /* 0x0001e20000100800 */
[----:B------:R-:W-:Y:S02]  /*baa0*/  @!P0 IMAD.MOV.U32 R25, RZ, RZ, R24 ;  /* 0x000000ffff198224 */ /* 0x000fe400078e0018 */
[----:B0-----:R-:W-:-:S05]  /*bab0*/  @!P0 IMAD.MOV.U32 R24, RZ, RZ, R6 ;  /* 0x000000ffff188224 */ /* 0x001fca00078e0006 */
[----:B------:R0:W4:Y:S01]  /*bac0*/  @!P0 LDG.E.U8 R28, desc[UR18][R24.64] ;  /* 0x00000012181c8981 */ /* 0x000122000c1e1100 */
[----:B------:R-:W-:Y:S01]  /*bad0*/  ISETP.GE.U32.AND P0, PT, R3, 0x7fffff09, PT ;  /* 0x7fffff090300780c */ /* 0x000fe20003f06070 */
[----:B------:R-:W-:-:S05]  /*bae0*/  IMAD R3, R4, 0x77, RZ ;  /* 0x0000007704037824 */ /* 0x000fca00078e02ff */
[----:B------:R-:W-:-:S04]  /*baf0*/  IADD3 R6, P1, PT, R3, R0, RZ ;  /* 0x0000000003067210 */ /* 0x000fc80007f3e0ff */
[----:B0-----:R-:W-:Y:S01]  /*bb00*/  LEA.HI.X.SX32 R25, R3, R2, 0x1, P1 ;  /* 0x0000000203197211 */ /* 0x001fe200008f0eff */
[----:B------:R0:W-:Y:S04]  /*bb10*/  STS.U8 [R32+UR9+0x580], R26 ;  /* 0x0005801a20007988 */ /* 0x0001e80008000009 */
[----:B------:R1:W-:Y:S04]  /*bb20*/  STL [R1+0x1c4], R6 ;  /* 0x0001c40601007387 */ /* 0x0003e80000100800 */
[----:B------:R-:W-:Y:S01]  /*bb30*/  STL [R1+0x1c0], R25 ;  /* 0x0001c01901007387 */ /* 0x000fe20000100800 */
[----:B0-----:R-:W-:-:S03]  /*bb40*/  @!P0 IMAD.MOV.U32 R26, RZ, RZ, R6 ;  /* 0x000000ffff1a8224 */ /* 0x001fc600078e0006 */
[----:B-1----:R-:W4:Y:S01]  /*bb50*/  LDL.LU R6, [R1+0x22c] ;  /* 0x00022c0001067983 */ /* 0x002f220000300800 */
[----:B------:R-:W-:Y:S01]  /*bb60*/  PRMT R24, RZ, 0x7610, R24 ;  /* 0x00007610ff187816 */ /* 0x000fe20000000018 */
[----:B------:R-:W-:Y:S02]  /*bb70*/  VIADD R3, R40, 0xffffff80 ;  /* 0xffffff8028037836 */ /* 0x000fe40000000000 */
[----:B------:R0:W-:Y:S02]  /*bb80*/  STS.U8 [R32+UR9+0x980], R27 ;  /* 0x0009801b20007988 */ /* 0x0001e40008000009 */
[----:B0-----:R-:W-:-:S05]  /*bb90*/  @!P0 IMAD.MOV.U32 R27, RZ, RZ, R25 ;  /* 0x000000ffff1b8224 */ /* 0x001fca00078e0019 */
[----:B------:R0:W4:Y:S01]  /*bba0*/  @!P0 LDG.E.U8 R24, desc[UR18][R26.64] ;  /* 0x000000121a188981 */ /* 0x000122000c1e1100 */
[----:B------:R-:W-:Y:S01]  /*bbb0*/  ISETP.GE.U32.AND P0, PT, R3, 0x7fffff01, PT ;  /* 0x7fffff010300780c */ /* 0x000fe20003f06070 */
[----:B------:R-:W-:Y:S02]  /*bbc0*/  IMAD R3, R4, 0x7f, RZ ;  /* 0x0000007f04037824 */ /* 0x000fe400078e02ff */
[----:B------:R1:W-:Y:S03]  /*bbd0*/  STS.U8 [R32+UR9+0xd80], R29 ;  /* 0x000d801d20007988 */ /* 0x0003e60008000009 */
[C---:B------:R-:W-:Y:S01]  /*bbe0*/  IADD3 R25, P1, PT, R3.reuse, R0, RZ ;  /* 0x0000000003197210 */ /* 0x040fe20007f3e0ff */
[----:B------:R2:W-:Y:S04]  /*bbf0*/  STS.U8 [R32+UR9+0x1180], R30 ;  /* 0x0011801e20007988 */ /* 0x0005e80008000009 */
[----:B------:R3:W-:Y:S04]  /*bc00*/  STS.U8 [R32+UR9+0x1580], R31 ;  /* 0x0015801f20007988 */ /* 0x0007e80008000009 */
[----:B-1----:R-:W4:Y:S01]  /*bc10*/  LDL.LU R29, [R1+0x228] ;  /* 0x00022800011d7983 */ /* 0x002f220000300800 */
[----:B0-----:R-:W-:-:S03]  /*bc20*/  LEA.HI.X.SX32 R26, R3, R2, 0x1, P1 ;  /* 0x00000002031a7211 */ /* 0x001fc600008f0eff */
[----:B--2---:R-:W2:Y:S04]  /*bc30*/  LDL.LU R30, [R1+0x220] ;  /* 0x00022000011e7983 */ /* 0x004ea80000300800 */
[----:B------:R0:W-:Y:S04]  /*bc40*/  STS.U8 [R32+UR9+0x1980], R35 ;  /* 0x0019802320007988 */ /* 0x0001e80008000009 */
[----:B---3--:R-:W3:Y:S04]  /*bc50*/  LDL.LU R31, [R1+0x218] ;  /* 0x00021800011f7983 */ /* 0x008ee80000300800 */
[----:B0-----:R-:W3:Y:S04]  /*bc60*/  LDL.LU R35, [R1+0x1dc] ;  /* 0x0001dc0001237983 */ /* 0x001ee80000300800 */
[----:B------:R0:W-:Y:S04]  /*bc70*/  STL [R1+0x808], R4 ;  /* 0x0008080401007387 */ /* 0x0001e80000100800 */
[----:B------:R1:W-:Y:S04]  /*bc80*/  STS.U8 [R32+UR9+0x1d80], R36 ;  /* 0x001d802420007988 */ /* 0x0003e80008000009 */
[----:B0-----:R-:W3:Y:S04]  /*bc90*/  LDL.LU R4, [R1+0x1f4] ;  /* 0x0001f40001047983 */ /* 0x001ee80000300800 */
[----:B------:R-:W-:Y:S04]  /*bca0*/  STL [R1+0x80c], R0 ;  /* 0x00080c0001007387 */ /* 0x000fe80000100800 */
[----:B------:R-:W-:Y:S04]  /*bcb0*/  STL [R1+0x810], R2 ;  /* 0x0008100201007387 */ /* 0x000fe80000100800 */
[----:B------:R-:W-:Y:S04]  /*bcc0*/  STL [R1+0x1d4], R25 ;  /* 0x0001d41901007387 */ /* 0x000fe80000100800 */
[----:B------:R0:W-:Y:S04]  /*bcd0*/  STL [R1+0x1d0], R26 ;  /* 0x0001d01a01007387 */ /* 0x0001e80000100800 */
[----:B-1----:R-:W3:Y:S01]  /*bce0*/  LDL.LU R36, [R1+0x1e4] ;  /* 0x0001e40001247983 */ /* 0x002ee20000300800 */
[----:B------:R-:W-:-:S02]  /*bcf0*/  @!P0 IMAD.MOV.U32 R27, RZ, RZ, R26 ;  /* 0x000000ffff1b8224 */ /* 0x000fc400078e001a */
[----:B0-----:R-:W-:Y:S01]  /*bd00*/  @!P0 IMAD.MOV.U32 R26, RZ, RZ, R25 ;  /* 0x000000ffff1a8224 */ /* 0x001fe200078e0019 */
[----:B----4-:R0:W-:Y:S04]  /*bd10*/  STS.U8 [R32+UR9+0x2180], R38 ;  /* 0x0021802620007988 */ /* 0x0101e80008000009 */
[----:B0-----:R-:W4:Y:S04]  /*bd20*/  LDL.LU R38, [R1+0xe4] ;  /* 0x0000e40001267983 */ /* 0x001f280000300800 */
[----:B------:R0:W-:Y:S04]  /*bd30*/  STS.U8 [R32+UR9+0x2580], R39 ;  /* 0x0025802720007988 */ /* 0x0001e80008000009 */
[----:B0-----:R-:W4:Y:S04]  /*bd40*/  LDL.LU R39, [R1+0xbc] ;  /* 0x0000bc0001277983 */ /* 0x001f280000300800 */
[----:B------:R-:W4:Y:S04]  /*bd50*/  LDL.LU R40, [R1+0xa8] ;  /* 0x0000a80001287983 */ /* 0x000f280000300800 */
[----:B------:R-:W4:Y:S04]  /*bd60*/  LDL.LU R25, [R1+0xa4] ;  /* 0x0000a40001197983 */ /* 0x000f280000300800 */
[----:B------:R0:W-:Y:S04]  /*bd70*/  STS.U8 [R32+UR9+0x2980], R6 ;  /* 0x0029800620007988 */ /* 0x0001e80008000009 */
[----:B0-----:R-:W4:Y:S01]  /*bd80*/  LDL.LU R6, [R1+0x9c] ;  /* 0x00009c0001067983 */ /* 0x001f220000300800 */
[----:B------:R-:W-:-:S03]  /*bd90*/  LOP3.LUT R0, R41, 0x40, RZ, 0x3c, !PT ;  /* 0x0000004029007812 */ /* 0x000fc600078e3cff */
[----:B------:R0:W-:Y:S04]  /*bda0*/  STS.U8 [R32+UR9+0x2d80], R29 ;  /* 0x002d801d20007988 */ /* 0x0001e80008000009 */
[----:B--2---:R1:W-:Y:S04]  /*bdb0*/  STS.U8 [R32+UR9+0x3180], R30 ;  /* 0x0031801e20007988 */ /* 0x0043e80008000009 */
[----:B0-----:R-:W2:Y:S04]  /*bdc0*/  LDL.LU R29, [R1+0x90] ;  /* 0x00009000011d7983 */ /* 0x001ea80000300800 */
[----:B---3--:R0:W-:Y:S04]  /*bdd0*/  STS.U8 [R32+UR9+0x3580], R31 ;  /* 0x0035801f20007988 */ /* 0x0081e80008000009 */
[----:B-1----:R-:W3:Y:S04]  /*bde0*/  LDL.LU R30, [R1+0x8c] ;  /* 0x00008c00011e7983 */ /* 0x002ee80000300800 */
[----:B0-----:R-:W3:Y:S04]  /*bdf0*/  LDL.LU R31, [R1+0x84] ;  /* 0x00008400011f7983 */ /* 0x001ee80000300800 */
[----:B------:R-:W-:Y:S04]  /*be00*/  STS.U8 [R32+UR9+0x3980], R4 ;  /* 0x0039800420007988 */ /* 0x000fe80008000009 */
[----:B------:R0:W-:Y:S04]  /*be10*/  STS.U8 [R32+UR9+0x3d80], R35 ;  /* 0x003d802320007988 */ /* 0x0001e80008000009 */
[----:B0-----:R-:W3:Y:S04]  /*be20*/  LDL.LU R32, [R1+0x80] ;  /* 0x0000800001207983 */ /* 0x001ee80000300800 */
[----:B------:R-:W3:Y:S04]  /*be30*/  LDL.LU R35, [R1+0x7c] ;  /* 0x00007c0001237983 */ /* 0x000ee80000300800 */
[----:B------:R0:W-:Y:S04]  /*be40*/  STS.U8 [R0+UR9+0x200], R36 ;  /* 0x0002002400007988 */ /* 0x0001e80008000009 */
[----:B0-----:R-:W3:Y:S04]  /*be50*/  LDL.LU R36, [R1+0x70] ;  /* 0x0000700001247983 */ /* 0x001ee80000300800 */
[----:B----4-:R0:W-:Y:S04]  /*be60*/  STS.U8 [R0+UR9+0x600], R38 ;  /* 0x0006002600007988 */ /* 0x0101e80008000009 */
[----:B0-----:R-:W4:Y:S04]  /*be70*/  LDL.LU R38, [R1+0x6c] ;  /* 0x00006c0001267983 */ /* 0x001f280000300800 */
[----:B------:R0:W-:Y:S04]  /*be80*/  STS.U8 [R0+UR9+0xa00], R39 ;  /* 0x000a002700007988 */ /* 0x0001e80008000009 */
[----:B------:R1:W-:Y:S04]  /*be90*/  STS.U8 [R0+UR9+0xe00], R40 ;  /* 0x000e002800007988 */ /* 0x0003e80008000009 */
[----:B0-----:R-:W4:Y:S04]  /*bea0*/  LDL.LU R39, [R1+0x68] ;  /* 0x0000680001277983 */ /* 0x001f280000300800 */
[----:B-1----:R-:W4:Y:S04]  /*beb0*/  LDL.LU R40, [R1+0x5c] ;  /* 0x00005c0001287983 */ /* 0x002f280000300800 */
[----:B------:R0:W-:Y:S04]  /*bec0*/  STS.U8 [R0+UR9+0x1200], R25 ;  /* 0x0012001900007988 */ /* 0x0001e80008000009 */
[----:B------:R-:W4:Y:S04]  /*bed0*/  LDL.LU R4, [R1+0x50] ;  /* 0x0000500001047983 */ /* 0x000f280000300800 */
[----:B0-----:R-:W4:Y:S04]  /*bee0*/  LDL.LU R25, [R1+0x54] ;  /* 0x0000540001197983 */ /* 0x001f280000300800 */
[----:B------:R0:W-:Y:S04]  /*bef0*/  STS.U8 [R0+UR9+0x1600], R6 ;  /* 0x0016000600007988 */ /* 0x0001e80008000009 */
[----:B0-----:R-:W4:Y:S01]  /*bf00*/  LDL.LU R6, [R1+0x4c] ;  /* 0x00004c0001067983 */ /* 0x001f220000300800 */
[----:B------:R-:W-:-:S03]  /*bf10*/  LOP3.LUT R2, R41, 0x50, RZ, 0x3c, !PT ;  /* 0x0000005029027812 */ /* 0x000fc600078e3cff */
[----:B--2---:R0:W-:Y:S04]  /*bf20*/  STS.U8 [R0+UR9+0x1a00], R29 ;  /* 0x001a001d00007988 */ /* 0x0041e80008000009 */
[----:B---3--:R1:W-:Y:S04]  /*bf30*/  STS.U8 [R0+UR9+0x1e00], R30 ;  /* 0x001e001e00007988 */ /* 0x0083e80008000009 */
[----:B0-----:R-:W2:Y:S04]  /*bf40*/  LDL.LU R29, [R1+0x40] ;  /* 0x00004000011d7983 */ /* 0x001ea80000300800 */
[----:B------:R0:W-:Y:S04]  /*bf50*/  STS.U8 [R0+UR9+0x2200], R31 ;  /* 0x0022001f00007988 */ /* 0x0001e80008000009 */
[----:B-1----:R-:W3:Y:S04]  /*bf60*/  LDL.LU R30, [R1+0x34] ;  /* 0x00003400011e7983 */ /* 0x002ee80000300800 */
[----:B0-----:R-:W3:Y:S04]  /*bf70*/  LDL.LU R31, [R1+0x2c] ;  /* 0x00002c00011f7983 */ /* 0x001ee80000300800 */
[----:B------:R0:W-:Y:S04]  /*bf80*/  STS.U8 [R0+UR9+0x2600], R32 ;  /* 0x0026002000007988 */ /* 0x0001e80008000009 */
[----:B------:R1:W-:Y:S04]  /*bf90*/  STS.U8 [R0+UR9+0x2a00], R35 ;  /* 0x002a002300007988 */ /* 0x0003e80008000009 */
[----:B0-----:R-:W3:Y:S04]  /*bfa0*/  LDL.LU R32, [R1+0x28] ;  /* 0x0000280001207983 */ /* 0x001ee80000300800 */
[----:B-1----:R-:W3:Y:S04]  /*bfb0*/  LDL.LU R35, [R1+0x20] ;  /* 0x0000200001237983 */ /* 0x002ee80000300800 */
        /* <DEDUP_REMOVED lines=8> */
[----:B------:R-:W-:Y:S04]  /*c040*/  STS.U8 [R0+UR9+0x3e00], R4 ;  /* 0x003e000400007988 */ /* 0x000fe80008000009 */
[----:B------:R-:W-:Y:S04]  /*c050*/  STS.U8 [R2+UR9+0x280], R25 ;  /* 0x0002801902007988 */ /* 0x000fe80008000009 */
[----:B------:R-:W-:Y:S04]  /*c060*/  STS.U8 [R2+UR9+0x680], R6 ;  /* 0x0006800602007988 */ /* 0x000fe80008000009 */
[----:B------:R0:W-:Y:S04]  /*c070*/  STS.U8 [R2+UR9+0xa80], R5 ;  /* 0x000a800502007988 */ /* 0x0001e80008000009 */
[----:B0-----:R-:W4:Y:S01]  /*c080*/  LDL.LU R5, [R1+0x884] ;  /* 0x0008840001057983 */ /* 0x001f220000300800 */
[----:B------:R-:W-:-:S03]  /*c090*/  LOP3.LUT R0, R41, 0x60, RZ, 0x3c, !PT ;  /* 0x0000006029007812 */ /* 0x000fc600078e3cff */
[----:B--2---:R-:W-:Y:S04]  /*c0a0*/  STS.U8 [R2+UR9+0xe80], R29 ;  /* 0x000e801d02007988 */ /* 0x004fe80008000009 */
[----:B---3--:R-:W-:Y:S04]  /*c0b0*/  STS.U8 [R2+UR9+0x1280], R30 ;  /* 0x0012801e02007988 */ /* 0x008fe80008000009 */
[----:B------:R-:W-:Y:S01]  /*c0c0*/  STS.U8 [R2+UR9+0x1680], R31 ;  /* 0x0016801f02007988 */ /* 0x000fe20008000009 */
[----:B------:R-:W-:-:S06]  /*c0d0*/  PRMT R23, RZ, 0x7610, R23 ;  /* 0x00007610ff177816 */ /* 0x000fcc0000000017 */
[----:B------:R0:W2:Y:S04]  /*c0e0*/  @!P0 LDG.E.U8 R23, desc[UR18][R26.64] ;  /* 0x000000121a178981 */ /* 0x0000a8000c1e1100 */
[----:B------:R-:W-:Y:S04]  /*c0f0*/  STS.U8 [R2+UR9+0x1a80], R32 ;  /* 0x001a802002007988 */ /* 0x000fe80008000009 */
[----:B------:R-:W-:Y:S04]  /*c100*/  STS.U8 [R2+UR9+0x1e80], R35 ;  /* 0x001e802302007988 */ /* 0x000fe80008000009 */
[----:B------:R-:W-:Y:S04]  /*c110*/  STS.U8 [R2+UR9+0x2280], R36 ;  /* 0x0022802402007988 */ /* 0x000fe80008000009 */
[----:B----4-:R-:W-:Y:S04]  /*c120*/  STS.U8 [R2+UR9+0x2680], R38 ;  /* 0x0026802602007988 */ /* 0x010fe80008000009 */
[----:B------:R-:W-:Y:S04]  /*c130*/  STS.U8 [R2+UR9+0x2a80], R39 ;  /* 0x002a802702007988 */ /* 0x000fe80008000009 */
        /* <DEDUP_REMOVED lines=10> */
[----:B------:R1:W-:Y:S04]  /*c1e0*/  STS.U8 [R0+UR9+0x1700], R81 ;  /* 0x0017005100007988 */ /* 0x0003e80008000009 */
[----:B------:R-:W-:Y:S04]  /*c1f0*/  STS.U8 [R0+UR9+0x1b00], R80 ;  /* 0x001b005000007988 */ /* 0x000fe80008000009 */
[----:B------:R-:W-:Y:S04]  /*c200*/  STS.U8 [R0+UR9+0x1f00], R79 ;  /* 0x001f004f00007988 */ /* 0x000fe80008000009 */
[----:B------:R-:W-:Y:S04]  /*c210*/  STS.U8 [R0+UR9+0x2300], R78 ;  /* 0x0023004e00007988 */ /* 0x000fe80008000009 */
[----:B------:R-:W-:Y:S04]  /*c220*/  STS.U8 [R0+UR9+0x2700], R77 ;  /* 0x0027004d00007988 */ /* 0x000fe80008000009 */
[----:B------:R-:W-:Y:S04]  /*c230*/  STS.U8 [R0+UR9+0x2b00], R76 ;  /* 0x002b004c00007988 */ /* 0x000fe80008000009 */
[----:B------:R-:W-:Y:S04]  /*c240*/  STS.U8 [R0+UR9+0x2f00], R75 ;  /* 0x002f004b00007988 */ /* 0x000fe80008000009 */
[----:B------:R-:W-:Y:S04]  /*c250*/  STS.U8 [R0+UR9+0x3300], R74 ;  /* 0x0033004a00007988 */ /* 0x000fe80008000009 */
[----:B------:R3:W-:Y:S04]  /*c260*/  STL [R1+0x814], R5 ;  /* 0x0008140501007387 */ /* 0x0007e80000100800 */
[----:B-1----:R-:W4:Y:S04]  /*c270*/  LDL.LU R81, [R1+0x210] ;  /* 0x0002100001517983 */ /* 0x002f280000300800 */
[----:B------:R-:W2:Y:S04]  /*c280*/  LDL.LU R83, [R1+0x20c] ;  /* 0x00020c0001537983 */ /* 0x000ea80000300800 */
[----:B------:R-:W2:Y:S04]  /*c290*/  LDL.LU R85, [R1+0x208] ;  /* 0x0002080001557983 */ /* 0x000ea80000300800 */
[----:B------:R-:W2:Y:S04]  /*c2a0*/  LDL.LU R87, [R1+0x204] ;  /* 0x0002040001577983 */ /* 0x000ea80000300800 */
[----:B------:R-:W2:Y:S01]  /*c2b0*/  LDL.LU R88, [R1+0x200] ;  /* 0x0002000001587983 */ /* 0x000ea20000300800 */
[----:B------:R-:W-:-:S03]  /*c2c0*/  IMAD R3, R41, R5, RZ ;  /* 0x0000000529037224 */ /* 0x000fc600078e02ff */
[----:B------:R-:W2:Y:S04]  /*c2d0*/  LDL.LU R90, [R1+0x1fc] ;  /* 0x0001fc00015a7983 */ /* 0x000ea80000300800 */
[----:B------:R-:W2:Y:S04]  /*c2e0*/  LDL.LU R89, [R1+0x1f8] ;  /* 0x0001f80001597983 */ /* 0x000ea80000300800 */
[----:B------:R-:W2:Y:S04]  /*c2f0*/  LDL.LU R91, [R1+0x1f0] ;  /* 0x0001f000015b7983 */ /* 0x000ea80000300800 */
[----:B------:R-:W2:Y:S04]  /*c300*/  LDL.LU R92, [R1+0x1ec] ;  /* 0x0001ec00015c7983 */ /* 0x000ea80000300800 */
[----:B---3--:R-:W3:Y:S04]  /*c310*/  LDL.LU R5, [R1+0x1e8] ;  /* 0x0001e80001057983 */ /* 0x008ee80000300800 */
[----:B------:R-:W-:Y:S04]  /*c320*/  STS.U8 [R0+UR9+0x3700], R9 ;  /* 0x0037000900007988 */ /* 0x000fe80008000009 */
[----:B------:R-:W3:Y:S04]  /*c330*/  LDL.LU R26, [R1+0x1e0] ;  /* 0x0001e000011a7983 */ /* 0x000ee80000300800 */
[----:B------:R-:W-:Y:S04]  /*c340*/  STS.U8 [R0+UR9+0x3b00], R8 ;  /* 0x003b000800007988 */ /* 0x000fe80008000009 */
[----:B------:R-:W3:Y:S04]  /*c350*/  LDL.LU R27, [R1+0x1d8] ;  /* 0x0001d800011b7983 */ /* 0x000ee80000300800 */
[----:B------:R1:W-:Y:S04]  /*c360*/  STS.U8 [R0+UR9+0x3f00], R7 ;  /* 0x003f000700007988 */ /* 0x0003e80008000009 */
[----:B------:R-:W3:Y:S04]  /*c370*/  LDL.LU R2, [R1+0x11c] ;  /* 0x00011c0001027983 */ /* 0x000ee80000300800 */
[----:B-1----:R-:W3:Y:S04]  /*c380*/  LDL.LU R0, [R1+0x118] ;  /* 0x0001180001007983 */ /* 0x002ee80000300800 */
[----:B------:R-:W3:Y:S04]  /*c390*/  LDL.LU R4, [R1+0x114] ;  /* 0x0001140001047983 */ /* 0x000ee80000300800 */
[----:B------:R-:W3:Y:S04]  /*c3a0*/  LDL.LU R25, [R1+0x110] ;  /* 0x0001100001197983 */ /* 0x000ee80000300800 */
[----:B------:R-:W3:Y:S04]  /*c3b0*/  LDL.LU R29, [R1+0x100] ;  /* 0x00010000011d7983 */ /* 0x000ee80000300800 */
[----:B------:R-:W0:Y:S04]  /*c3c0*/  LDL.LU R30, [R1+0xfc] ;  /* 0x0000fc00011e7983 */ /* 0x000e280000300800 */
[----:B------:R-:W3:Y:S04]  /*c3d0*/  LDL.LU R31, [R1+0xf8] ;  /* 0x0000f800011f7983 */ /* 0x000ee80000300800 */
[----:B------:R-:W3:Y:S04]  /*c3e0*/  LDL.LU R32, [R1+0xf4] ;  /* 0x0000f40001207983 */ /* 0x000ee80000300800 */
[----:B------:R-:W3:Y:S04]  /*c3f0*/  LDL.LU R35, [R1+0xe0] ;  /* 0x0000e00001237983 */ /* 0x000ee80000300800 */
[----:B------:R-:W3:Y:S04]  /*c400*/  LDL.LU R36, [R1+0xdc] ;  /* 0x0000dc0001247983 */ /* 0x000ee80000300800 */
[----:B------:R-:W3:Y:S04]  /*c410*/  LDL.LU R38, [R1+0xd8] ;  /* 0x0000d80001267983 */ /* 0x000ee80000300800 */
[----:B------:R-:W3:Y:S04]  /*c420*/  LDL.LU R39, [R1+0xc8] ;  /* 0x0000c80001277983 */ /* 0x000ee80000300800 */
[----:B------:R-:W3:Y:S01]  /*c430*/  LDL.LU R40, [R1+0xc4] ;  /* 0x0000c40001287983 */ /* 0x000ee20000300800 */
[----:B------:R-:W-:-:S03]  /*c440*/  LOP3.LUT R93, R41, 0x70, RZ, 0x3c, !PT ;  /* 0x00000070295d7812 */ /* 0x000fc600078e3cff */
[----:B------:R-:W3:Y:S01]  /*c450*/  LDL.LU R41, [R1+0xc0] ;  /* 0x0000c00001297983 */ /* 0x000ee20000300800 */
[C---:B------:R-:W-:Y:S01]  /*c460*/  IADD3 R6, P0, PT, R3.reuse, UR14, RZ ;  /* 0x0000000e03067c10 */ /* 0x040fe2000ff1e0ff */
[----:B------:R-:W-:Y:S01]  /*c470*/  IMAD R74, R68, UR61, RZ ;  /* 0x0000003d444a7c24 */ /* 0x000fe2000f8e02ff */
[----:B------:R-:W1:Y:S01]  /*c480*/  LDCU UR14, c[0x0][0x3b0] ;  /* 0x00007600ff0e77ac */ /* 0x000e620008000800 */
[----:B------:R-:W-:Y:S04]  /*c490*/  STS.U8 [R93+UR9+0x380], R22 ;  /* 0x000380165d007988 */ /* 0x000fe80008000009 */
[----:B------:R-:W-:Y:S04]  /*c4a0*/  STS.U8 [R93+UR9+0x780], R21 ;  /* 0x000780155d007988 */ /* 0x000fe80008000009 */
[----:B------:R-:W-:Y:S04]  /*c4b0*/  STS.U8 [R93+UR9+0xb80], R20 ;  /* 0x000b80145d007988 */ /* 0x000fe80008000009 */
[----:B------:R-:W-:Y:S01]  /*c4c0*/  STS.U8 [R93+UR9+0xf80], R19 ;  /* 0x000f80135d007988 */ /* 0x000fe20008000009 */
[----:B------:R-:W-:Y:S01]  /*c4d0*/  LEA.HI.X.SX32 R3, R3, UR15, 0x1, P0 ;  /* 0x0000000f03037c11 */ /* 0x000fe200080f0eff */
[----:B------:R-:W-:Y:S01]  /*c4e0*/  IMAD R42, R42, UR29, RZ ;  /* 0x0000001d2a2a7c24 */ /* 0x000fe2000f8e02ff */
[----:B------:R-:W0:Y:S01]  /*c4f0*/  LDCU UR15, c[0x0][0x3b0] ;  /* 0x00007600ff0f77ac */ /* 0x000e220008000800 */
        /* <DEDUP_REMOVED lines=8> */
[----:B------:R1:W-:Y:S01]  /*c580*/  STS.U8 [R93+UR9+0x3380], R10 ;  /* 0x0033800a5d007988 */ /* 0x0003e20008000009 */
[----:B------:R-:W-:-:S02]  /*c590*/  IMAD R43, R43, UR30, RZ ;  /* 0x0000001e2b2b7c24 */ /* 0x000fc4000f8e02ff */
[----:B------:R-:W-:Y:S02]  /*c5a0*/  IMAD R44, R44, UR31, RZ ;  /* 0x0000001f2c2c7c24 */ /* 0x000fe4000f8e02ff */
[----:B------:R-:W-:Y:S02]  /*c5b0*/  IMAD R45, R45, UR32, RZ ;  /* 0x000000202d2d7c24 */ /* 0x000fe4000f8e02ff */
[----:B----4-:R-:W-:Y:S02]  /*c5c0*/  IMAD R7, R81, UR4, RZ ;  /* 0x0000000451077c24 */ /* 0x010fe4000f8e02ff */
[----:B--2---:R-:W-:Y:S02]  /*c5d0*/  IMAD R8, R83, UR4, RZ ;  /* 0x0000000453087c24 */ /* 0x004fe4000f8e02ff */
[----:B------:R-:W-:Y:S02]  /*c5e0*/  IMAD R9, R85, UR4, RZ ;  /* 0x0000000455097c24 */ /* 0x000fe4000f8e02ff */
[----:B-1----:R-:W-:-:S02]  /*c5f0*/  IMAD R10, R87, UR4, RZ ;  /* 0x00000004570a7c24 */ /* 0x002fc4000f8e02ff */
[----:B------:R-:W-:Y:S02]  /*c600*/  IMAD R11, R88, UR4, RZ ;  /* 0x00000004580b7c24 */ /* 0x000fe4000f8e02ff */
[----:B------:R-:W-:Y:S02]  /*c610*/  IMAD R12, R90, UR4, RZ ;  /* 0x000000045a0c7c24 */ /* 0x000fe4000f8e02ff */
[----:B------:R-:W-:Y:S02]  /*c620*/  IMAD R13, R89, UR4, RZ ;  /* 0x00000004590d7c24 */ /* 0x000fe4000f8e02ff */
[----:B------:R-:W-:Y:S02]  /*c630*/  IMAD R14, R91, UR4, RZ ;  /* 0x000000045b0e7c24 */ /* 0x000fe4000f8e02ff */
[----:B------:R-:W-:Y:S02]  /*c640*/  IMAD R15, R92, UR4, RZ ;  /* 0x000000045c0f7c24 */ /* 0x000fe4000f8e02ff */
[----:B---3--:R-:W-:-:S02]  /*c650*/  IMAD R17, R26, UR4, RZ ;  /* 0x000000041a117c24 */ /* 0x008fc4000f8e02ff */
[----:B------:R-:W-:Y:S02]  /*c660*/  IMAD R19, R2, UR4, RZ ;  /* 0x0000000402137c24 */ /* 0x000fe4000f8e02ff */
[----:B------:R-:W-:Y:S01]  /*c670*/  IMAD R20, R0, UR4, RZ ;  /* 0x0000000400147c24 */ /* 0x000fe2000f8e02ff */
[----:B------:R-:W-:Y:S01]  /*c680*/  IADD3 R0, P0, PT, R7, R6, RZ ;  /* 0x0000000607007210 */ /* 0x000fe20007f1e0ff */
[----:B------:R-:W-:-:S03]  /*c690*/  IMAD R21, R4, UR5, RZ ;  /* 0x0000000504157c24 */ /* 0x000fc6000f8e02ff */
[----:B------:R-:W-:Y:S02]  /*c6a0*/  LEA.HI.X.SX32 R4, R7, R3, 0x1, P0 ;  /* 0x0000000307047211 */ /* 0x000fe400000f0eff */
[-C--:B------:R-:W-:Y:S01]  /*c6b0*/  IADD3 R2, P2, PT, R8, R6.reuse, RZ ;  /* 0x0000000608027210 */ /* 0x080fe20007f5e0ff */
[----:B------:R1:W-:Y:S04]  /*c6c0*/  STL [R1+0x1dc], R0 ;  /* 0x0001dc0001007387 */ /* 0x0003e80000100800 */
[----:B------:R2:W-:Y:S04]  /*c6d0*/  STL [R1+0x1d8], R4 ;  /* 0x0001d80401007387 */ /* 0x0005e80000100800 */
[----:B------:R3:W-:Y:S01]  /*c6e0*/  STL [R1+0x1e4], R2 ;  /* 0x0001e40201007387 */ /* 0x0007e20000100800 */
[----:B-1----:R-:W-:-:S02]  /*c6f0*/  IADD3 R0, P6, PT, R9, R6, RZ ;  /* 0x0000000609007210 */ /* 0x002fc40007fde0ff */
[----:B--2---:R-:W-:-:S03]  /*c700*/  IADD3 R4, P5, PT, R10, R6, RZ ;  /* 0x000000060a047210 */ /* 0x004fc60007fbe0ff */
[----:B------:R1:W-:Y:S01]  /*c710*/  STL [R1+0x1ec], R0 ;  /* 0x0001ec0001007387 */ /* 0x0003e20000100800 */
[-C--:B---3--:R-:W-:Y:S01]  /*c720*/  IADD3 R2, P1, PT, R11, R6.reuse, RZ ;  /* 0x000000060b027210 */ /* 0x088fe20007f3e0ff */
[----:B0-----:R-:W-:Y:S02]  /*c730*/  IMAD R26, R30, UR13, RZ ;  /* 0x0000000d1e1a7c24 */ /* 0x001fe4000f8e02ff */
[----:B------:R-:W-:Y:S01]  /*c740*/  STL [R1+0x210], R4 ;  /* 0x0002100401007387 */ /* 0x000fe20000100800 */
[----:B------:R-:W-:Y:S01]  /*c750*/  IMAD R30, R35, UR20, RZ ;  /* 0x00000014231e7c24 */ /* 0x000fe2000f8e02ff */
[-C--:B-1----:R-:W-:Y:S02]  /*c760*/  IADD3 R0, P0, PT, R12, R6.reuse, RZ ;  /* 0x000000060c007210 */ /* 0x082fe40007f1e0ff */
[----:B------:R0:W-:Y:S01]  /*c770*/  STL [R1+0x218], R2 ;  /* 0x0002180201007387 */ /* 0x0001e20000100800 */
[----:B------:R-:W-:Y:S02]  /*c780*/  IMAD R35, R39, UR23, RZ ;  /* 0x0000001727237c24 */ /* 0x000fe4000f8e02ff */
[----:B------:R-:W-:Y:S01]  /*c790*/  IMAD R39, R86, UR26, RZ ;  /* 0x0000001a56277c24 */ /* 0x000fe2000f8e02ff */
[----:B------:R-:W-:-:S02]  /*c7a0*/  IADD3 R86, P4, PT, R13, R6, RZ ;  /* 0x000000060d567210 */ /* 0x000fc40007f9e0ff */
[-C--:B0-----:R-:W-:Y:S01]  /*c7b0*/  LEA.HI.X.SX32 R2, R8, R3.reuse, 0x1, P2 ;  /* 0x0000000308027211 */ /* 0x081fe200010f0eff */
[----:B------:R0:W-:Y:S01]  /*c7c0*/  STL [R1+0x220], R0 ;  /* 0x0002200001007387 */ /* 0x0001e20000100800 */
[----:B------:R-:W-:Y:S01]  /*c7d0*/  IADD3 R91, P2, PT, R14, R6, RZ ;  /* 0x000000060e5b7210 */ /* 0x000fe20007f5e0ff */
[----:B------:R-:W-:Y:S02]  /*c7e0*/  IMAD R16, R5, UR4, RZ ;  /* 0x0000000405107c24 */ /* 0x000fe4000f8e02ff */
[----:B------:R1:W-:Y:S01]  /*c7f0*/  STL [R1+0x1e0], R2 ;  /* 0x0001e00201007387 */ /* 0x0003e20000100800 */
[----:B0-----:R-:W-:-:S03]  /*c800*/  LEA.HI.X.SX32 R0, R9, R3, 0x1, P6 ;  /* 0x0000000309007211 */ /* 0x001fc600030f0eff */
[----:B------:R-:W-:Y:S01]  /*c810*/  STL [R1+0x228], R86 ;  /* 0x0002285601007387 */ /* 0x000fe20000100800 */
[----:B-1----:R-:W-:-:S03]  /*c820*/  IADD3 R2, P6, PT, R15, R6, RZ ;  /* 0x000000060f027210 */ /* 0x002fc60007fde0ff */
[----:B------:R-:W-:Y:S04]  /*c830*/  STL [R1+0x818], R86 ;  /* 0x0008185601007387 */ /* 0x000fe80000100800 */
[----:B------:R0:W-:Y:S01]  /*c840*/  STL [R1+0x1e8], R0 ;  /* 0x0001e80001007387 */ /* 0x0001e20000100800 */
[----:B------:R-:W-:-:S03]  /*c850*/  IMAD R18, R27, UR4, RZ ;  /* 0x000000041b127c24 */ /* 0x000fc6000f8e02ff */
[----:B------:R-:W-:Y:S04]  /*c860*/  STL [R1+0x230], R91 ;  /* 0x0002305b01007387 */ /* 0x000fe80000100800 */
[----:B------:R1:W-:Y:S01]  /*c870*/  STL [R1+0x238], R2 ;  /* 0x0002380201007387 */ /* 0x0003e20000100800 */
[-C--:B0-----:R-:W-:Y:S02]  /*c880*/  LEA.HI.X.SX32 R0, R10, R3.reuse, 0x1, P5 ;  /* 0x000000030a007211 */ /* 0x081fe400028f0eff */
[----:B------:R-:W-:Y:S01]  /*c890*/  IADD3 R4, P5, PT, R16, R6, RZ ;  /* 0x0000000610047210 */ /* 0x000fe20007fbe0ff */
[----:B------:R0:W-:Y:S01]  /*c8a0*/  STL [R1+0x81c], R91 ;  /* 0x00081c5b01007387 */ /* 0x0001e20000100800 */
[----:B-1----:R-:W-:-:S03]  /*c8b0*/  LEA.HI.X.SX32 R2, R11, R3, 0x1, P1 ;  /* 0x000000030b027211 */ /* 0x002fc600008f0eff */
[----:B------:R1:W-:Y:S04]  /*c8c0*/  STL [R1+0x1f0], R0 ;  /* 0x0001f00001007387 */ /* 0x0003e80000100800 */
[----:B------:R-:W-:Y:S01]  /*c8d0*/  STL [R1+0x240], R4 ;  /* 0x0002400401007387 */ /* 0x000fe20000100800 */
[----:B0-----:R-:W-:-:S03]  /*c8e0*/  LEA.HI.X.SX32 R91, R12, R3, 0x1, P0 ;  /* 0x000000030c5b7211 */ /* 0x001fc600000f0eff */
[----:B------:R0:W-:Y:S01]  /*c8f0*/  STL [R1+0x214], R2 ;  /* 0x0002140201007387 */ /* 0x0001e20000100800 */
[----:B-1----:R-:W-:Y:S02]  /*c900*/  IADD3 R0, P1, PT, R17, R6, RZ ;  /* 0x0000000611007210 */ /* 0x002fe40007f3e0ff */
[----:B------:R-:W-:-:S03]  /*c910*/  LEA.HI.X.SX32 R68, R13, R3, 0x1, P4 ;  /* 0x000000030d447211 */ /* 0x000fc600020f0eff */
[----:B------:R1:W-:Y:S01]  /*c920*/  STL [R1+0x248], R0 ;  /* 0x0002480001007387 */ /* 0x0003e20000100800 */
[----:B0-----:R-:W-:Y:S02]  /*c930*/  IADD3 R2, P0, PT, R18, R6, RZ ;  /* 0x0000000612027210 */ /* 0x001fe40007f1e0ff */
[----:B------:R-:W-:-:S03]  /*c940*/  LEA.HI.X.SX32 R92, R14, R3, 0x1, P2 ;  /* 0x000000030e5c7211 */ /* 0x000fc600010f0eff */
[----:B------:R-:W-:Y:S01]  /*c950*/  STL [R1+0x250], R2 ;  /* 0x0002500201007387 */ /* 0x000fe20000100800 */
[----:B-1----:R-:W-:-:S03]  /*c960*/  IADD3 R0, P4, PT, R19, R6, RZ ;  /* 0x0000000613007210 */ /* 0x002fc60007f9e0ff */
[----:B------:R-:W-:Y:S01]  /*c970*/  STL [R1+0x21c], R91 ;  /* 0x00021c5b01007387 */ /* 0x000fe20000100800 */
[----:B------:R-:W-:Y:S01]  /*c980*/  IADD3 R5, P2, PT, R20, R6, RZ ;  /* 0x0000000614057210 */ /* 0x000fe20007f5e0ff */
[----:B------:R-:W-:Y:S02]  /*c990*/  IMAD R27, R31, UR16, RZ ;  /* 0x000000101f1b7c24 */ /* 0x000fe4000f8e02ff */
[----:B------:R-:W-:Y:S01]  /*c9a0*/  STL [R1+0x820], R91 ;  /* 0x0008205b01007387 */ /* 0x000fe20000100800 */
[----:B------:R-:W-:-:S03]  /*c9b0*/  IMAD R31, R36, UR21, RZ ;  /* 0x00000015241f7c24 */ /* 0x000fc6000f8e02ff */
[----:B------:R0:W-:Y:S01]  /*c9c0*/  STL [R1+0x258], R0 ;  /* 0x0002580001007387 */ /* 0x0001e20000100800 */
[----:B------:R-:W-:Y:S02]  /*c9d0*/  IMAD R36, R40, UR24, RZ ;  /* 0x0000001828247c24 */ /* 0x000fe4000f8e02ff */
[----:B------:R-:W-:Y:S01]  /*c9e0*/  IMAD R40, R73, UR27, RZ ;  /* 0x0000001b49287c24 */ /* 0x000fe2000f8e02ff */
[----:B------:R-:W-:Y:S01]  /*c9f0*/  STL [R1+0x224], R68 ;  /* 0x0002244401007387 */ /* 0x000fe20000100800 */
[----:B------:R-:W-:Y:S01]  /*ca00*/  IMAD R22, R25, UR7, RZ ;  /* 0x0000000719167c24 */ /* 0x000fe2000f8e02ff */
[-C--:B0-----:R-:W-:Y:S02]  /*ca10*/  LEA.HI.X.SX32 R0, R15, R3.reuse, 0x1, P6 ;  /* 0x000000030f007211 */ /* 0x081fe400030f0eff */
[----:B------:R-:W-:Y:S01]  /*ca20*/  STL [R1+0x824], R68 ;  /* 0x0008244401007387 */ /* 0x000fe20000100800 */
[----:B------:R-:W-:Y:S01]  /*ca30*/  IMAD R73, R82, UR60, RZ ;  /* 0x0000003c52497c24 */ /* 0x000fe2000f8e02ff */
[----:B------:R-:W-:Y:S01]  /*ca40*/  IADD3 R82, P6, PT, R21, R6, RZ ;  /* 0x0000000615527210 */ /* 0x000fe20007fde0ff */
[----:B------:R-:W-:Y:S01]  /*ca50*/  IMAD R25, R29, UR12, RZ ;  /* 0x0000000c1d197c24 */ /* 0x000fe2000f8e02ff */
[----:B------:R-:W-:Y:S01]  /*ca60*/  STL [R1+0x260], R5 ;  /* 0x0002600501007387 */ /* 0x000fe20000100800 */
[----:B------:R-:W-:-:S03]  /*ca70*/  LEA.HI.X.SX32 R4, R17, R3, 0x1, P1 ;  /* 0x0000000311047211 */ /* 0x000fc600008f0eff */
[----:B------:R0:W-:Y:S01]  /*ca80*/  STL [R1+0x234], R0 ;  /* 0x0002340001007387 */ /* 0x0001e20000100800 */
[----:B------:R-:W-:-:S03]  /*ca90*/  IADD3 R2, P1, PT, R25, R6, RZ ;  /* 0x0000000619027210 */ /* 0x000fc60007f3e0ff */
[----:B------:R-:W-:Y:S04]  /*caa0*/  STL [R1+0x828], R5 ;  /* 0x0008280501007387 */ /* 0x000fe80000100800 */
[----:B------:R-:W-:Y:S01]  /*cab0*/  STL [R1+0x22c], R92 ;  /* 0x00022c5c01007387 */ /* 0x000fe20000100800 */
[----:B0-----:R-:W-:-:S03]  /*cac0*/  LEA.HI.X.SX32 R0, R16, R3, 0x1, P5 ;  /* 0x0000000310007211 */ /* 0x001fc600028f0eff */
[----:B------:R-:W-:Y:S01]  /*cad0*/  STL [R1+0x82c], R92 ;  /* 0x00082c5c01007387 */ /* 0x000fe20000100800 */
[----:B------:R-:W-:-:S03]  /*cae0*/  IADD3 R89, P5, PT, R22, R6, RZ ;  /* 0x0000000616597210 */ /* 0x000fc60007fbe0ff */
[----:B------:R-:W-:Y:S04]  /*caf0*/  STL [R1+0x268], R82 ;  /* 0x0002685201007387 */ /* 0x000fe80000100800 */
[----:B------:R0:W-:Y:S04]  /*cb00*/  STL [R1+0x23c], R0 ;  /* 0x00023c0001007387 */ /* 0x0001e80000100800 */
[----:B------:R1:W-:Y:S04]  /*cb10*/  STL [R1+0x830], R82 ;  /* 0x0008305201007387 */ /* 0x0003e80000100800 */
[----:B------:R-:W-:Y:S01]  /*cb20*/  STL [R1+0x244], R4 ;  /* 0x0002440401007387 */ /* 0x000fe20000100800 */
[----:B0-----:R-:W-:-:S03]  /*cb30*/  LEA.HI.X.SX32 R0, R18, R3, 0x1, P0 ;  /* 0x0000000312007211 */ /* 0x001fc600000f0eff */
[----:B------:R-:W-:Y:S04]  /*cb40*/  STL [R1+0x270], R89 ;  /* 0x0002705901007387 */ /* 0x000fe80000100800 */
[----:B------:R0:W-:Y:S01]  /*cb50*/  STL [R1+0x278], R2 ;  /* 0x0002780201007387 */ /* 0x0001e20000100800 */
[----:B------:R-:W-:-:S03]  /*cb60*/  IMAD R29, R32, UR17, RZ ;  /* 0x00000011201d7c24 */ /* 0x000fc6000f8e02ff */
[----:B------:R-:W-:Y:S01]  /*cb70*/  STL [R1+0x834], R89 ;  /* 0x0008345901007387 */ /* 0x000fe20000100800 */
[----:B-1----:R-:W-:-:S03]  /*cb80*/  LEA.HI.X.SX32 R82, R19, R3, 0x1, P4 ;  /* 0x0000000313527211 */ /* 0x002fc600020f0eff */
[----:B------:R1:W-:Y:S01]  /*cb90*/  STL [R1+0x24c], R0 ;  /* 0x00024c0001007387 */ /* 0x0003e20000100800 */
[----:B------:R-:W-:Y:S01]  /*cba0*/  IMAD R32, R38, UR22, RZ ;  /* 0x0000001626207c24 */ /* 0x000fe2000f8e02ff */
[-C--:B0-----:R-:W-:Y:S01]  /*cbb0*/  IADD3 R2, P4, PT, R27, R6.reuse, RZ ;  /* 0x000000061b027210 */ /* 0x081fe20007f9e0ff */
[----:B------:R-:W-:Y:S01]  /*cbc0*/  IMAD R38, R41, UR25, RZ ;  /* 0x0000001929267c24 */ /* 0x000fe2000f8e02ff */
[-C--:B------:R-:W-:Y:S02]  /*cbd0*/  LEA.HI.X.SX32 R86, R20, R3.reuse, 0x1, P2 ;  /* 0x0000000314567211 */ /* 0x080fe400010f0eff */
[----:B-1----:R-:W-:Y:S01]  /*cbe0*/  IADD3 R0, P0, PT, R26, R6, RZ ;  /* 0x000000061a007210 */ /* 0x002fe20007f1e0ff */
[----:B------:R-:W-:Y:S02]  /*cbf0*/  IMAD R41, R72, UR28, RZ ;  /* 0x0000001c48297c24 */ /* 0x000fe4000f8e02ff */
[----:B------:R-:W-:Y:S02]  /*cc00*/  IMAD R72, R84, UR59, RZ ;  /* 0x0000003b54487c24 */ /* 0x000fe4000f8e02ff */
[----:B------:R0:W-:Y:S01]  /*cc10*/  STL [R1+0x280], R0 ;  /* 0x0002800001007387 */ /* 0x0001e20000100800 */
[----:B------:R-:W-:-:S02]  /*cc20*/  LEA.HI.X.SX32 R84, R21, R3, 0x1, P6 ;  /* 0x0000000315547211 */ /* 0x000fc400030f0eff */
[-C--:B------:R-:W-:Y:S01]  /*cc30*/  IADD3 R5, P6, PT, R30, R6.reuse, RZ ;  /* 0x000000061e057210 */ /* 0x080fe20007fde0ff */
[----:B------:R1:W-:Y:S01]  /*cc40*/  STL [R1+0x288], R2 ;  /* 0x0002880201007387 */ /* 0x0003e20000100800 */
[----:B0-----:R-:W-:-:S03]  /*cc50*/  IADD3 R0, P2, PT, R29, R6, RZ ;  /* 0x000000061d007210 */ /* 0x001fc60007f5e0ff */
[----:B------:R-:W-:Y:S01]  /*cc60*/  STL [R1+0x254], R82 ;  /* 0x0002545201007387 */ /* 0x000fe20000100800 */
[----:B------:R-:W-:-:S03]  /*cc70*/  LEA.HI.X.SX32 R90, R22, R3, 0x1, P5 ;  /* 0x00000003165a7211 */ /* 0x000fc600028f0eff */
[----:B------:R-:W-:Y:S01]  /*cc80*/  STL [R1+0x838], R82 ;  /* 0x0008385201007387 */ /* 0x000fe20000100800 */
[----:B-1----:R-:W-:-:S03]  /*cc90*/  LEA.HI.X.SX32 R2, R25, R3, 0x1, P1 ;  /* 0x0000000319027211 */ /* 0x002fc600008f0eff */
[----:B------:R0:W-:Y:S04]  /*cca0*/  STL [R1+0x290], R0 ;  /* 0x0002900001007387 */ /* 0x0001e80000100800 */
[----:B------:R-:W-:Y:S04]  /*ccb0*/  STL [R1+0x25c], R86 ;  /* 0x00025c5601007387 */ /* 0x000fe80000100800 */
[----:B------:R-:W-:Y:S01]  /*ccc0*/  STL [R1+0x83c], R86 ;  /* 0x00083c5601007387 */ /* 0x000fe20000100800 */
[----:B0-----:R-:W-:-:S03]  /*ccd0*/  IADD3 R0, P5, PT, R31, R6, RZ ;  /* 0x000000061f007210 */ /* 0x001fc60007fbe0ff */
[----:B------:R-:W-:Y:S04]  /*cce0*/  STL [R1+0x298], R5 ;  /* 0x0002980501007387 */ /* 0x000fe80000100800 */
[----:B------:R-:W-:Y:S04]  /*ccf0*/  STL [R1+0x840], R5 ;  /* 0x0008400501007387 */ /* 0x000fe80000100800 */
[----:B------:R-:W-:Y:S01]  /*cd00*/  STL [R1+0x264], R84 ;  /* 0x0002645401007387 */ /* 0x000fe20000100800 */
[----:B------:R-:W-:-:S03]  /*cd10*/  IADD3 R21, P1, PT, R32, R6, RZ ;  /* 0x0000000620157210 */ /* 0x000fc60007f3e0ff */
[----:B------:R-:W-:Y:S04]  /*cd20*/  STL [R1+0x844], R84 ;  /* 0x0008445401007387 */ /* 0x000fe80000100800 */
[----:B------:R-:W-:Y:S04]  /*cd30*/  STL [R1+0x2a0], R0 ;  /* 0x0002a00001007387 */ /* 0x000fe80000100800 */
[----:B------:R0:W-:Y:S04]  /*cd40*/  STL [R1+0x274], R2 ;  /* 0x0002740201007387 */ /* 0x0001e80000100800 */
[----:B------:R1:W-:Y:S04]  /*cd50*/  STL [R1+0x848], R0 ;  /* 0x0008480001007387 */ /* 0x0003e80000100800 */
[----:B------:R-:W-:Y:S01]  /*cd60*/  STL [R1+0x26c], R90 ;  /* 0x00026c5a01007387 */ /* 0x000fe20000100800 */
[----:B0-----:R-:W-:-:S02]  /*cd70*/  LEA.HI.X.SX32 R2, R27, R3, 0x1, P4 ;  /* 0x000000031b027211 */ /* 0x001fc400020f0eff */
[----:B-1----:R-:W-:Y:S01]  /*cd80*/  LEA.HI.X.SX32 R0, R26, R3, 0x1, P0 ;  /* 0x000000031a007211 */ /* 0x002fe200000f0eff */
[----:B------:R-:W-:Y:S01]  /*cd90*/  STL [R1+0x84c], R90 ;  /* 0x00084c5a01007387 */ /* 0x000fe20000100800 */
[----:B------:R-:W-:-:S03]  /*cda0*/  IADD3 R87, P0, PT, R35, R6, RZ ;  /* 0x0000000623577210 */ /* 0x000fc60007f1e0ff */
[----:B------:R-:W-:Y:S04]  /*cdb0*/  STL [R1+0x2a8], R21 ;  /* 0x0002a81501007387 */ /* 0x000fe80000100800 */
[----:B------:R0:W-:Y:S01]  /*cdc0*/  STL [R1+0x27c], R0 ;  /* 0x00027c0001007387 */ /* 0x0001e20000100800 */
[----:B------:R-:W-:-:S03]  /*cdd0*/  LEA.HI.X.SX32 R84, R29, R3, 0x1, P2 ;  /* 0x000000031d547211 */ /* 0x000fc600010f0eff */
[----:B------:R-:W-:Y:S01]  /*cde0*/  STL [R1+0x850], R21 ;  /* 0x0008501501007387 */ /* 0x000fe20000100800 */
[----:B0-----:R-:W-:-:S03]  /*cdf0*/  IADD3 R0, P4, PT, R36, R6, RZ ;  /* 0x0000000624007210 */ /* 0x001fc60007f9e0ff */
[----:B------:R-:W-:Y:S04]  /*ce00*/  STL [R1+0x284], R2 ;  /* 0x0002840201007387 */ /* 0x000fe80000100800 */
[----:B------:R-:W-:Y:S04]  /*ce10*/  STL [R1+0x2b0], R87 ;  /* 0x0002b05701007387 */ /* 0x000fe80000100800 */
[----:B------:R0:W-:Y:S01]  /*ce20*/  STL [R1+0x2b8], R0 ;  /* 0x0002b80001007387 */ /* 0x0001e20000100800 */
[----:B------:R-:W-:-:S03]  /*ce30*/  LEA.HI.X.SX32 R92, R30, R3, 0x1, P6 ;  /* 0x000000031e5c7211 */ /* 0x000fc600030f0eff */
[----:B------:R-:W-:Y:S01]  /*ce40*/  STL [R1+0x854], R87 ;  /* 0x0008545701007387 */ /* 0x000fe20000100800 */
[----:B0-----:R-:W-:-:S03]  /*ce50*/  IADD3 R0, P2, PT, R38, R6, RZ ;  /* 0x0000000626007210 */ /* 0x001fc60007f5e0ff */
[----:B------:R-:W-:Y:S01]  /*ce60*/  STL [R1+0x28c], R84 ;  /* 0x00028c5401007387 */ /* 0x000fe20000100800 */
[----:B------:R-:W-:-:S03]  /*ce70*/  LEA.HI.X.SX32 R2, R31, R3, 0x1, P5 ;  /* 0x000000031f027211 */ /* 0x000fc600028f0eff */
[----:B------:R0:W-:Y:S01]  /*ce80*/  STL [R1+0x2c0], R0 ;  /* 0x0002c00001007387 */ /* 0x0001e20000100800 */
[----:B------:R-:W-:-:S03]  /*ce90*/  IADD3 R86, P5, PT, R40, R6, RZ ;  /* 0x0000000628567210 */ /* 0x000fc60007fbe0ff */
[----:B------:R-:W-:Y:S01]  /*cea0*/  STL [R1+0x858], R84 ;  /* 0x0008585401007387 */ /* 0x000fe20000100800 */
[----:B0-----:R-:W-:Y:S02]  /*ceb0*/  IADD3 R0, P6, PT, R39, R6, RZ ;  /* 0x0000000627007210 */ /* 0x001fe40007fde0ff */
[----:B------:R-:W-:-:S03]  /*cec0*/  LEA.HI.X.SX32 R22, R32, R3, 0x1, P1 ;  /* 0x0000000320167211 */ /* 0x000fc600008f0eff */
[----:B------:R0:W-:Y:S01]  /*ced0*/  STL [R1+0x2c8], R0 ;  /* 0x0002c80001007387 */ /* 0x0001e20000100800 */
[----:B------:R-:W-:-:S03]  /*cee0*/  IADD3 R91, P1, PT, R41, R6, RZ ;  /* 0x00000006295b7210 */ /* 0x000fc60007f3e0ff */
[----:B------:R-:W-:Y:S01]  /*cef0*/  STL [R1+0x294], R92 ;  /* 0x0002945c01007387 */ /* 0x000fe20000100800 */
[----:B------:R-:W-:-:S03]  /*cf00*/  LEA.HI.X.SX32 R88, R35, R3, 0x1, P0 ;  /* 0x0000000323587211 */ /* 0x000fc600000f0eff */
[----:B------:R-:W-:Y:S01]  /*cf10*/  STL [R1+0x85c], R92 ;  /* 0x00085c5c01007387 */ /* 0x000fe20000100800 */
[----:B------:R-:W-:-:S03]  /*cf20*/  IADD3 R4, P0, PT, R42, R6, RZ ;  /* 0x000000062a047210 */ /* 0x000fc60007f1e0ff */
[----:B------:R-:W-:Y:S01]  /*cf30*/  STL [R1+0x2d0], R86 ;  /* 0x0002d05601007387 */ /* 0x000fe20000100800 */
[----:B0-----:R-:W-:-:S03]  /*cf40*/  LEA.HI.X.SX32 R0, R36, R3, 0x1, P4 ;  /* 0x0000000324007211 */ /* 0x001fc600020f0eff */
[----:B------:R-:W-:Y:S04]  /*cf50*/  STL [R1+0x860], R86 ;  /* 0x0008605601007387 */ /* 0x000fe80000100800 */
[----:B------:R-:W-:Y:S04]  /*cf60*/  STL [R1+0x29c], R2 ;  /* 0x00029c0201007387 */ /* 0x000fe80000100800 */
[----:B------:R-:W-:Y:S04]  /*cf70*/  STL [R1+0x864], R2 ;  /* 0x0008640201007387 */ /* 0x000fe80000100800 */
[----:B------:R-:W-:Y:S04]  /*cf80*/  STL [R1+0x2d8], R91 ;  /* 0x0002d85b01007387 */ /* 0x000fe80000100800 */
[----:B------:R-:W-:Y:S01]  /*cf90*/  STL [R1+0x868], R91 ;  /* 0x0008685b01007387 */ /* 0x000fe20000100800 */
[----:B------:R-:W-:-:S03]  /*cfa0*/  IADD3 R19, P4, PT, R43, R6, RZ ;  /* 0x000000062b137210 */ /* 0x000fc60007f9e0ff */
[----:B------:R-:W-:Y:S04]  /*cfb0*/  STL [R1+0x2a4], R22 ;  /* 0x0002a41601007387 */ /* 0x000fe80000100800 */
[----:B------:R-:W-:Y:S04]  /*cfc0*/  STL [R1+0x86c], R22 ;  /* 0x00086c1601007387 */ /* 0x000fe80000100800 */
[----:B------:R-:W-:Y:S04]  /*cfd0*/  STL [R1+0x2e0], R4 ;  /* 0x0002e00401007387 */ /* 0x000fe80000100800 */
[----:B------:R0:W-:Y:S04]  /*cfe0*/  STL [R1+0x2b4], R0 ;  /* 0x0002b40001007387 */ /* 0x0001e80000100800 */
[----:B------:R-:W-:Y:S01]  /*cff0*/  STL [R1+0x870], R4 ;  /* 0x0008700401007387 */ /* 0x000fe20000100800 */
[----:B------:R-:W-:-:S03]  /*d000*/  LEA.HI.X.SX32 R84, R39, R3, 0x1, P6 ;  /* 0x0000000327547211 */ /* 0x000fc600030f0eff */
[----:B------:R-:W-:Y:S01]  /*d010*/  STL [R1+0x2ac], R88 ;  /* 0x0002ac5801007387 */ /* 0x000fe20000100800 */
[----:B0-----:R-:W-:-:S03]  /*d020*/  LEA.HI.X.SX32 R0, R38, R3, 0x1, P2 ;  /* 0x0000000326007211 */ /* 0x001fc600010f0eff */
[----:B------:R-:W-:Y:S01]  /*d030*/  STL [R1+0x874], R88 ;  /* 0x0008745801007387 */ /* 0x000fe20000100800 */
[----:B------:R-:W-:-:S03]  /*d040*/  IADD3 R83, P2, PT, R44, R6, RZ ;  /* 0x000000062c537210 */ /* 0x000fc60007f5e0ff */
[----:B------:R-:W-:Y:S01]  /*d050*/  STL [R1+0x2e8], R19 ;  /* 0x0002e81301007387 */ /* 0x000fe20000100800 */
[----:B------:R-:W-:-:S03]  /*d060*/  IMAD R46, R46, UR33, RZ ;  /* 0x000000212e2e7c24 */ /* 0x000fc6000f8e02ff */
[----:B------:R0:W-:Y:S01]  /*d070*/  STL [R1+0x2bc], R0 ;  /* 0x0002bc0001007387 */ /* 0x0001e20000100800 */
[----:B------:R-:W-:-:S03]  /*d080*/  LEA.HI.X.SX32 R5, R40, R3, 0x1, P5 ;  /* 0x0000000328057211 */ /* 0x000fc600028f0eff */
[----:B------:R-:W-:Y:S01]  /*d090*/  STL [R1+0x878], R19 ;  /* 0x0008781301007387 */ /* 0x000fe20000100800 */
[-C--:B------:R-:W-:Y:S02]  /*d0a0*/  LEA.HI.X.SX32 R68, R41, R3.reuse, 0x1, P1 ;  /* 0x0000000329447211 */ /* 0x080fe400008f0eff */
[-C--:B0-----:R-:W-:Y:S01]  /*d0b0*/  IADD3 R0, P6, PT, R45, R6.reuse, RZ ;  /* 0x000000062d007210 */ /* 0x081fe20007fde0ff */
[----:B------:R-:W-:Y:S01]  /*d0c0*/  STL [R1+0x2f0], R83 ;  /* 0x0002f05301007387 */ /* 0x000fe20000100800 */
[-C--:B------:R-:W-:Y:S01]  /*d0d0*/  LEA.HI.X.SX32 R42, R42, R3.reuse, 0x1, P0 ;  /* 0x000000032a2a7211 */ /* 0x080fe200000f0eff */
[----:B------:R-:W-:Y:S01]  /*d0e0*/  IMAD R48, R48, UR34, RZ ;  /* 0x0000002230307c24 */ /* 0x000fe2000f8e02ff */
[----:B------:R-:W-:Y:S01]  /*d0f0*/  IADD3 R91, P0, PT, R46, R6, RZ ;  /* 0x000000062e5b7210 */ /* 0x000fe20007f1e0ff */
[----:B------:R0:W-:Y:S01]  /*d100*/  STL [R1+0x2f8], R0 ;  /* 0x0002f80001007387 */ /* 0x0001e20000100800 */
[----:B------:R-:W-:Y:S01]  /*d110*/  IMAD R49, R49, UR35, RZ ;  /* 0x0000002331317c24 */ /* 0x000fe2000f8e02ff */
[----:B------:R-:W-:-:S02]  /*d120*/  LEA.HI.X.SX32 R20, R43, R3, 0x1, P4 ;  /* 0x000000032b147211 */ /* 0x000fc400020f0eff */
[----:B------:R1:W-:Y:S01]  /*d130*/  STL [R1+0x87c], R83 ;  /* 0x00087c5301007387 */ /* 0x0003e20000100800 */
[----:B------:R-:W-:-:S03]  /*d140*/  IMAD R51, R51, UR36, RZ ;  /* 0x0000002433337c24 */ /* 0x000fc6000f8e02ff */
[----:B------:R-:W-:Y:S01]  /*d150*/  STL [R1+0x2c4], R84 ;  /* 0x0002c45401007387 */ /* 0x000fe20000100800 */
[-C--:B------:R-:W-:Y:S02]  /*d160*/  LEA.HI.X.SX32 R85, R44, R3.reuse, 0x1, P2 ;  /* 0x000000032c557211 */ /* 0x080fe400010f0eff */
[-C--:B0-----:R-:W-:Y:S01]  /*d170*/  LEA.HI.X.SX32 R0, R45, R3.reuse, 0x1, P6 ;  /* 0x000000032d007211 */ /* 0x081fe200030f0eff */
[----:B------:R-:W-:Y:S01]  /*d180*/  STL [R1+0x880], R84 ;  /* 0x0008805401007387 */ /* 0x000fe20000100800 */
[----:B------:R-:W-:-:S03]  /*d190*/  LEA.HI.X.SX32 R22, R46, R3, 0x1, P0 ;  /* 0x000000032e167211 */ /* 0x000fc600000f0eff */
[----:B------:R-:W-:Y:S01]  /*d1a0*/  STL [R1+0x2cc], R5 ;  /* 0x0002cc0501007387 */ /* 0x000fe20000100800 */
[----:B------:R-:W-:-:S03]  /*d1b0*/  IADD3 R21, P0, PT, R48, R6, RZ ;  /* 0x0000000630157210 */ /* 0x000fc60007f1e0ff */
[----:B------:R-:W-:Y:S01]  /*d1c0*/  STL [R1+0x2d4], R68 ;  /* 0x0002d44401007387 */ /* 0x000fe20000100800 */
[----:B------:R-:W-:Y:S01]  /*d1d0*/  IMAD R53, R53, UR37, RZ ;  /* 0x0000002535357c24 */ /* 0x000fe2000f8e02ff */
[-C--:B------:R-:W-:Y:S02]  /*d1e0*/  IADD3 R89, P1, PT, R49, R6.reuse, RZ ;  /* 0x0000000631597210 */ /* 0x080fe40007f3e0ff */
[----:B------:R-:W-:Y:S01]  /*d1f0*/  STL [R1+0x300], R91 ;  /* 0x0003005b01007387 */ /* 0x000fe20000100800 */
[----:B------:R-:W-:-:S03]  /*d200*/  IADD3 R46, P2, PT, R51, R6, RZ ;  /* 0x00000006332e7210 */ /* 0x000fc60007f5e0ff */
[----:B------:R-:W-:Y:S01]  /*d210*/  STL [R1+0x2dc], R42 ;  /* 0x0002dc2a01007387 */ /* 0x000fe20000100800 */
[----:B------:R-:W-:Y:S01]  /*d220*/  IMAD R54, R54, UR38, RZ ;  /* 0x0000002636367c24 */ /* 0x000fe2000f8e02ff */
[----:B------:R-:W-:Y:S02]  /*d230*/  LEA.HI.X.SX32 R87, R48, R3, 0x1, P0 ;  /* 0x0000000330577211 */ /* 0x000fe400000f0eff */
[----:B------:R-:W-:Y:S01]  /*d240*/  STL [R1+0x2e4], R20 ;  /* 0x0002e41401007387 */ /* 0x000fe20000100800 */
[----:B------:R-:W-:-:S03]  /*d250*/  IMAD R55, R55, UR39, RZ ;  /* 0x0000002737377c24 */ /* 0x000fc6000f8e02ff */
[----:B------:R0:W-:Y:S01]  /*d260*/  STL [R1+0x2f4], R0 ;  /* 0x0002f40001007387 */ /* 0x0001e20000100800 */
[----:B------:R-:W-:-:S03]  /*d270*/  LEA.HI.X.SX32 R82, R49, R3, 0x1, P1 ;  /* 0x0000000331527211 */ /* 0x000fc600008f0eff */
[----:B------:R-:W-:Y:S01]  /*d280*/  STL [R1+0x2ec], R85 ;  /* 0x0002ec5501007387 */ /* 0x000fe20000100800 */
[----:B------:R-:W-:-:S03]  /*d290*/  LEA.HI.X.SX32 R51, R51, R3, 0x1, P2 ;  /* 0x0000000333337211 */ /* 0x000fc600010f0eff */
[----:B------:R-:W-:Y:S01]  /*d2a0*/  STL [R1+0x2fc], R22 ;  /* 0x0002fc1601007387 */ /* 0x000fe20000100800 */
[-C--:B------:R-:W-:Y:S01]  /*d2b0*/  IADD3 R35, P0, PT, R53, R6.reuse, RZ ;  /* 0x0000000635237210 */ /* 0x080fe20007f1e0ff */
[----:B------:R-:W-:Y:S02]  /*d2c0*/  IMAD R57, R57, UR40, RZ ;  /* 0x0000002839397c24 */ /* 0x000fe4000f8e02ff */
[----:B------:R-:W-:Y:S01]  /*d2d0*/  STL [R1+0x308], R21 ;  /* 0x0003081501007387 */ /* 0x000fe20000100800 */
[----:B------:R-:W-:-:S03]  /*d2e0*/  IADD3 R17, P1, PT, R54, R6, RZ ;  /* 0x0000000636117210 */ /* 0x000fc60007f3e0ff */
[----:B------:R-:W2:Y:S01]  /*d2f0*/  LDL R48, [R1+0x2f8] ;  /* 0x0002f80001307983 */ /* 0x000ea20000100800 */
[----:B------:R-:W-:-:S03]  /*d300*/  IMAD R60, R60, UR41, RZ ;  /* 0x000000293c3c7c24 */ /* 0x000fc6000f8e02ff */
[----:B------:R-:W3:Y:S01]  /*d310*/  LDL R49, [R1+0x2b8] ;  /* 0x0002b80001317983 */ /* 0x000ee20000100800 */
[----:B------:R-:W-:-:S03]  /*d320*/  IADD3 R80, P2, PT, R55, R6, RZ ;  /* 0x0000000637507210 */ /* 0x000fc60007f5e0ff */
[----:B------:R-:W-:Y:S01]  /*d330*/  STL [R1+0x310], R89 ;  /* 0x0003105901007387 */ /* 0x000fe20000100800 */
[----:B------:R-:W-:Y:S01]  /*d340*/  IMAD R61, R61, UR42, RZ ;  /* 0x0000002a3d3d7c24 */ /* 0x000fe2000f8e02ff */
[-C--:B------:R-:W-:Y:S02]  /*d350*/  LEA.HI.X.SX32 R36, R53, R3.reuse, 0x1, P0 ;  /* 0x0000000335247211 */ /* 0x080fe400000f0eff */
[----:B------:R-:W-:Y:S01]  /*d360*/  STL [R1+0x304], R87 ;  /* 0x0003045701007387 */ /* 0x000fe20000100800 */
[----:B------:R-:W-:-:S03]  /*d370*/  LEA.HI.X.SX32 R18, R54, R3, 0x1, P1 ;  /* 0x0000000336127211 */ /* 0x000fc600008f0eff */
[----:B------:R-:W-:Y:S01]  /*d380*/  STL [R1+0x318], R46 ;  /* 0x0003182e01007387 */ /* 0x000fe20000100800 */
[----:B-1----:R-:W-:-:S03]  /*d390*/  IADD3 R83, P0, PT, R57, R6, RZ ;  /* 0x0000000639537210 */ /* 0x002fc60007f1e0ff */
[----:B------:R-:W-:Y:S01]  /*d3a0*/  STL [R1+0x30c], R82 ;  /* 0x00030c5201007387 */ /* 0x000fe20000100800 */
[----:B------:R-:W-:-:S03]  /*d3b0*/  LEA.HI.X.SX32 R81, R55, R3, 0x1, P2 ;  /* 0x0000000337517211 */ /* 0x000fc600010f0eff */
[----:B------:R-:W-:Y:S01]  /*d3c0*/  STL [R1+0x314], R51 ;  /* 0x0003143301007387 */ /* 0x000fe20000100800 */
[----:B------:R-:W-:-:S03]  /*d3d0*/  IADD3 R86, P1, PT, R60, R6, RZ ;  /* 0x000000063c567210 */ /* 0x000fc60007f3e0ff */
[----:B------:R-:W4:Y:S01]  /*d3e0*/  LDL R53, [R1+0x2b4] ;  /* 0x0002b40001357983 */ /* 0x000f220000100800 */
[----:B------:R-:W-:Y:S01]  /*d3f0*/  IMAD R64, R64, UR43, RZ ;  /* 0x0000002b40407c24 */ /* 0x000fe2000f8e02ff */
[----:B0-----:R-:W-:Y:S02]  /*d400*/  IADD3 R0, P2, PT, R61, R6, RZ ;  /* 0x000000063d007210 */ /* 0x001fe40007f5e0ff */
[----:B------:R-:W-:Y:S01]  /*d410*/  STL [R1+0x320], R35 ;  /* 0x0003202301007387 */ /* 0x000fe20000100800 */
[----:B------:R-:W-:-:S03]  /*d420*/  LEA.HI.X.SX32 R84, R57, R3, 0x1, P0 ;  /* 0x0000000339547211 */ /* 0x000fc600000f0eff */
[----:B------:R-:W-:Y:S01]  /*d430*/  STL [R1+0x328], R17 ;  /* 0x0003281101007387 */ /* 0x000fe20000100800 */
[----:B------:R-:W-:-:S03]  /*d440*/  IMAD R65, R65, UR44, RZ ;  /* 0x0000002c41417c24 */ /* 0x000fc6000f8e02ff */
[----:B------:R-:W-:Y:S01]  /*d450*/  STL [R1+0x31c], R36 ;  /* 0x00031c2401007387 */ /* 0x000fe20000100800 */
[----:B------:R-:W-:Y:S01]  /*d460*/  IMAD R67, R67, UR45, RZ ;  /* 0x0000002d43437c24 */ /* 0x000fe2000f8e02ff */
[-C--:B------:R-:W-:Y:S02]  /*d470*/  LEA.HI.X.SX32 R2, R60, R3.reuse, 0x1, P1 ;  /* 0x000000033c027211 */ /* 0x080fe400008f0eff */
[----:B------:R-:W-:Y:S01]  /*d480*/  STL [R1+0x330], R80 ;  /* 0x0003305001007387 */ /* 0x000fe20000100800 */
[----:B------:R-:W-:-:S03]  /*d490*/  LEA.HI.X.SX32 R90, R61, R3, 0x1, P2 ;  /* 0x000000033d5a7211 */ /* 0x000fc600010f0eff */
[----:B------:R-:W-:Y:S01]  /*d4a0*/  STL [R1+0x324], R18 ;  /* 0x0003241201007387 */ /* 0x000fe20000100800 */
[----:B------:R-:W-:-:S03]  /*d4b0*/  IADD3 R60, P0, PT, R64, R6, RZ ;  /* 0x00000006403c7210 */ /* 0x000fc60007f1e0ff */
[----:B------:R-:W-:Y:S01]  /*d4c0*/  STL [R1+0x32c], R81 ;  /* 0x00032c5101007387 */ /* 0x000fe20000100800 */
[----:B------:R-:W-:-:S03]  /*d4d0*/  IMAD R71, R71, UR46, RZ ;  /* 0x0000002e47477c24 */ /* 0x000fc6000f8e02ff */
[----:B------:R-:W-:Y:S01]  /*d4e0*/  STL [R1+0x338], R83 ;  /* 0x0003385301007387 */ /* 0x000fe20000100800 */
[----:B------:R-:W-:-:S03]  /*d4f0*/  IADD3 R44, P1, PT, R65, R6, RZ ;  /* 0x00000006412c7210 */ /* 0x000fc60007f3e0ff */
[----:B------:R-:W-:Y:S01]  /*d500*/  STL [R1+0x340], R86 ;  /* 0x0003405601007387 */ /* 0x000fe20000100800 */
[----:B------:R-:W-:Y:S01]  /*d510*/  IMAD R70, R70, UR47, RZ ;  /* 0x0000002f46467c24 */ /* 0x000fe2000f8e02ff */
[----:B------:R-:W-:Y:S02]  /*d520*/  IADD3 R31, P2, PT, R67, R6, RZ ;  /* 0x00000006431f7210 */ /* 0x000fe40007f5e0ff */
[----:B------:R-:W-:Y:S01]  /*d530*/  STL [R1+0x334], R84 ;  /* 0x0003345401007387 */ /* 0x000fe20000100800 */
[----:B------:R-:W-:Y:S01]  /*d540*/  IMAD R69, R69, UR48, RZ ;  /* 0x0000003045457c24 */ /* 0x000fe2000f8e02ff */
[-C--:B------:R-:W-:Y:S02]  /*d550*/  LEA.HI.X.SX32 R61, R64, R3.reuse, 0x1, P0 ;  /* 0x00000003403d7211 */ /* 0x080fe400000f0eff */
[----:B------:R-:W-:Y:S01]  /*d560*/  STL [R1+0x348], R0 ;  /* 0x0003480001007387 */ /* 0x000fe20000100800 */
[----:B------:R-:W-:-:S03]  /*d570*/  LEA.HI.X.SX32 R45, R65, R3, 0x1, P1 ;  /* 0x00000003412d7211 */ /* 0x000fc600008f0eff */
[----:B------:R-:W-:Y:S01]  /*d580*/  STL [R1+0x33c], R2 ;  /* 0x00033c0201007387 */ /* 0x000fe20000100800 */
[----:B------:R-:W-:-:S03]  /*d590*/  LEA.HI.X.SX32 R32, R67, R3, 0x1, P2 ;  /* 0x0000000343207211 */ /* 0x000fc600010f0eff */
[----:B------:R-:W-:Y:S01]  /*d5a0*/  STL [R1+0x344], R90 ;  /* 0x0003445a01007387 */ /* 0x000fe20000100800 */
[----:B------:R-:W-:-:S03]  /*d5b0*/  IADD3 R15, P0, PT, R71, R6, RZ ;  /* 0x00000006470f7210 */ /* 0x000fc60007f1e0ff */
[----:B------:R-:W2:Y:S01]  /*d5c0*/  LDL R64, [R1+0x2f4] ;  /* 0x0002f40001407983 */ /* 0x000ea20000100800 */
[----:B------:R-:W-:-:S03]  /*d5d0*/  IADD3 R78, P1, PT, R70, R6, RZ ;  /* 0x00000006464e7210 */ /* 0x000fc60007f3e0ff */
[----:B------:R-:W-:Y:S01]  /*d5e0*/  STL [R1+0x350], R60 ;  /* 0x0003503c01007387 */ /* 0x000fe20000100800 */
[----:B------:R-:W-:Y:S01]  /*d5f0*/  IMAD R66, R66, UR49, RZ ;  /* 0x0000003142427c24 */ /* 0x000fe2000f8e02ff */
[----:B------:R-:W-:Y:S02]  /*d600*/  IADD3 R88, P2, PT, R69, R6, RZ ;  /* 0x0000000645587210 */ /* 0x000fe40007f5e0ff */
[----:B------:R-:W2:Y:S01]  /*d610*/  LDL R65, [R1+0x278] ;  /* 0x0002780001417983 */ /* 0x000ea20000100800 */
[----:B------:R-:W-:-:S03]  /*d620*/  IMAD R63, R63, UR14, RZ ;  /* 0x0000000e3f3f7c24 */ /* 0x000fc6000f8e02ff */
[----:B------:R-:W-:Y:S01]  /*d630*/  STL [R1+0x358], R44 ;  /* 0x0003582c01007387 */ /* 0x000fe20000100800 */
[----:B------:R-:W-:-:S03]  /*d640*/  LEA.HI.X.SX32 R16, R71, R3, 0x1, P0 ;  /* 0x0000000347107211 */ /* 0x000fc600000f0eff */
        /* <DEDUP_REMOVED lines=13> */
[----:B------:R-:W-:-:S03]  /*d720*/  IMAD R58, R58, UR51, RZ ;  /* 0x000000333a3a7c24 */ /* 0x000fc6000f8e02ff */
[----:B------:R-:W-:Y:S01]  /*d730*/  STL [R1+0x370], R78 ;  /* 0x0003704e01007387 */ /* 0x000fe20000100800 */
[----:B------:R-:W-:-:S03]  /*d740*/  LEA.HI.X.SX32 R92, R66, R3, 0x1, P0 ;  /* 0x00000003425c7211 */ /* 0x000fc600000f0eff */
[----:B------:R-:W-:Y:S01]  /*d750*/  STL [R1+0x364], R16 ;  /* 0x0003641001007387 */ /* 0x000fe20000100800 */
[----:B------:R-:W-:Y:S01]  /*d760*/  IMAD R56, R56, UR52, RZ ;  /* 0x0000003438387c24 */ /* 0x000fe2000f8e02ff */
[----:B------:R-:W-:Y:S02]  /*d770*/  LEA.HI.X.SX32 R69, R63, R3, 0x1, P1 ;  /* 0x000000033f457211 */ /* 0x000fe400008f0eff */
[----:B------:R-:W-:Y:S01]  /*d780*/  STL [R1+0x36c], R79 ;  /* 0x00036c4f01007387 */ /* 0x000fe20000100800 */
[----:B------:R-:W-:-:S03]  /*d790*/  IADD3 R25, P0, PT, R59, R6, RZ ;  /* 0x000000063b197210 */ /* 0x000fc60007f1e0ff */
[----:B------:R-:W-:Y:S01]  /*d7a0*/  STL [R1+0x374], R19 ;  /* 0x0003741301007387 */ /* 0x000fe20000100800 */
[----:B------:R-:W-:-:S03]  /*d7b0*/  LEA.HI.X.SX32 R57, R62, R3, 0x1, P2 ;  /* 0x000000033e397211 */ /* 0x000fc600010f0eff */
[----:B------:R-:W-:Y:S01]  /*d7c0*/  STL [R1+0x380], R67 ;  /* 0x0003804301007387 */ /* 0x000fe20000100800 */
[----:B------:R-:W-:-:S03]  /*d7d0*/  IADD3 R29, P1, PT, R58, R6, RZ ;  /* 0x000000063a1d7210 */ /* 0x000fc60007f3e0ff */
[----:B------:R-:W2:Y:S04]  /*d7e0*/  LDL R66, [R1+0x274] ;  /* 0x0002740001427983 */ /* 0x000ea80000100800 */
[----:B------:R-:W2:Y:S01]  /*d7f0*/  LDL R63, [R1+0x238] ;  /* 0x00023800013f7983 */ /* 0x000ea20000100800 */
[----:B------:R-:W-:-:S03]  /*d800*/  IMAD R52, R52, UR53, RZ ;  /* 0x0000003534347c24 */ /* 0x000fc6000f8e02ff */
[----:B------:R-:W-:Y:S01]  /*d810*/  STL [R1+0x388], R70 ;  /* 0x0003884601007387 */ /* 0x000fe20000100800 */
[----:B------:R-:W-:-:S03]  /*d820*/  IADD3 R13, P2, PT, R56, R6, RZ ;  /* 0x00000006380d7210 */ /* 0x000fc60007f5e0ff */
[----:B------:R-:W2:Y:S01]  /*d830*/  LDL R62, [R1+0x234] ;  /* 0x00023400013e7983 */ /* 0x000ea20000100800 */
[----:B------:R-:W-:-:S03]  /*d840*/  LEA.HI.X.SX32 R43, R59, R3, 0x1, P0 ;  /* 0x000000033b2b7211 */ /* 0x000fc600000f0eff */
[----:B------:R-:W-:Y:S01]  /*d850*/  STL [R1+0x37c], R92 ;  /* 0x00037c5c01007387 */ /* 0x000fe20000100800 */
[----:B------:R-:W-:-:S03]  /*d860*/  LEA.HI.X.SX32 R30, R58, R3, 0x1, P1 ;  /* 0x000000033a1e7211 */ /* 0x000fc600008f0eff */
[----:B------:R-:W-:Y:S01]  /*d870*/  STL [R1+0x390], R55 ;  /* 0x0003903701007387 */ /* 0x000fe20000100800 */
[----:B------:R-:W-:-:S03]  /*d880*/  LEA.HI.X.SX32 R14, R56, R3, 0x1, P2 ;  /* 0x00000003380e7211 */ /* 0x000fc600010f0eff */
[----:B------:R-:W-:Y:S01]  /*d890*/  STL [R1+0x384], R69 ;  /* 0x0003844501007387 */ /* 0x000fe20000100800 */
[----:B------:R-:W-:-:S03]  /*d8a0*/  IADD3 R76, P0, PT, R52, R6, RZ ;  /* 0x00000006344c7210 */ /* 0x000fc60007f1e0ff */
[----:B------:R-:W-:Y:S04]  /*d8b0*/  STL [R1+0x38c], R57 ;  /* 0x00038c3901007387 */ /* 0x000fe80000100800 */
[----:B------:R-:W-:Y:S04]  /*d8c0*/  STL [R1+0x398], R25 ;  /* 0x0003981901007387 */ /* 0x000fe80000100800 */
[----:B------:R-:W-:Y:S04]  /*d8d0*/  STL [R1+0x3a0], R29 ;  /* 0x0003a01d01007387 */ /* 0x000fe80000100800 */
[----:B------:R-:W-:Y:S01]  /*d8e0*/  STL [R1+0x394], R43 ;  /* 0x0003942b01007387 */ /* 0x000fe20000100800 */
[----:B------:R-:W-:-:S03]  /*d8f0*/  LEA.HI.X.SX32 R77, R52, R3, 0x1, P0 ;  /* 0x00000003344d7211 */ /* 0x000fc600000f0eff */
[----:B------:R-:W2:Y:S04]  /*d900*/  LDL R56, [R1+0x1dc] ;  /* 0x0001dc0001387983 */ /* 0x000ea80000100800 */
[----:B------:R-:W-:Y:S04]  /*d910*/  STL [R1+0x3a8], R13 ;  /* 0x0003a80d01007387 */ /* 0x000fe80000100800 */
[----:B------:R-:W-:Y:S04]  /*d920*/  STL [R1+0x39c], R30 ;  /* 0x00039c1e01007387 */ /* 0x000fe80000100800 */
[----:B------:R-:W-:Y:S04]  /*d930*/  STL [R1+0x3a4], R14 ;  /* 0x0003a40e01007387 */ /* 0x000fe80000100800 */
[----:B------:R-:W3:Y:S01]  /*d940*/  LDL R52, [R1+0x1d8] ;  /* 0x0001d80001347983 */ /* 0x000ee20000100800 */
[----:B------:R-:W-:Y:S01]  /*d950*/  IMAD R47, R47, UR55, RZ ;  /* 0x000000372f2f7c24 */ /* 0x000fe2000f8e02ff */
[----:B------:R-:W0:Y:S04]  /*d960*/  S2R R10, SR_TID.X ;  /* 0x00000000000a7919 */ /* 0x000e280000002100 */
[----:B------:R-:W-:-:S04]  /*d970*/  IADD3 R59, P2, PT, R47, R6, RZ ;  /* 0x000000062f3b7210 */ /* 0x000fc80007f5e0ff */
[----:B------:R-:W-:Y:S02]  /*d980*/  LEA.HI.X.SX32 R58, R47, R3, 0x1, P2 ;  /* 0x000000032f3a7211 */ /* 0x000fe400010f0eff */
[----:B------:R-:W1:Y:S01]  /*d990*/  LDC R47, c[0x0][0x3a0] ;  /* 0x0000e800ff2f7b82 */ /* 0x000e620000000800 */
[----:B------:R-:W-:Y:S02]  /*d9a0*/  IMAD R37, R37, UR56, RZ ;  /* 0x0000003825257c24 */ /* 0x000fe4000f8e02ff */
[----:B------:R-:W-:-:S03]  /*d9b0*/  IMAD R50, R50, UR54, RZ ;  /* 0x0000003632327c24 */ /* 0x000fc6000f8e02ff */
[CC--:B------:R-:W-:Y:S02]  /*d9c0*/  IADD3 R38, P0, PT, R37.reuse, R6.reuse, RZ ;  /* 0x0000000625267210 */ /* 0x0c0fe40007f1e0ff */
[-C--:B------:R-:W-:Y:S01]  /*d9d0*/  IADD3 R4, P1, PT, R50, R6.reuse, RZ ;  /* 0x0000000632047210 */ /* 0x080fe20007f3e0ff */
[----:B------:R-:W-:Y:S01]  /*d9e0*/  IMAD R34, R34, UR57, RZ ;  /* 0x0000003922227c24 */ /* 0x000fe2000f8e02ff */
[-C--:B------:R-:W-:Y:S01]  /*d9f0*/  LEA.HI.X.SX32 R71, R37, R3.reuse, 0x1, P0 ;  /* 0x0000000325477211 */ /* 0x080fe200000f0eff */
[----:B------:R-:W-:Y:S01]  /*da00*/  IMAD R33, R33, UR58, RZ ;  /* 0x0000003a21217c24 */ /* 0x000fe2000f8e02ff */
[----:B------:R-:W-:Y:S01]  /*da10*/  LEA.HI.X.SX32 R50, R50, R3, 0x1, P1 ;  /* 0x0000000332327211 */ /* 0x000fe200008f0eff */
[----:B------:R-:W-:Y:S01]  /*da20*/  STL [R1+0x3b8], R4 ;  /* 0x0003b80401007387 */ /* 0x000fe20000100800 */
[----:B------:R-:W-:-:S03]  /*da30*/  IADD3 R39, P1, PT, R34, R6, RZ ;  /* 0x0000000622277210 */ /* 0x000fc60007f3e0ff */
[----:B------:R-:W-:Y:S01]  /*da40*/  STL [R1+0x3b0], R76 ;  /* 0x0003b04c01007387 */ /* 0x000fe20000100800 */
[----:B-1----:R-:W-:Y:S01]  /*da50*/  VIADD R75, R47, 0x7f ;  /* 0x0000007f2f4b7836 */ /* 0x002fe20000000000 */
[----:B0-----:R-:W-:Y:S02]  /*da60*/  LOP3.LUT R10, R10, 0x7f, RZ, 0xc0, !PT ;  /* 0x0000007f0a0a7812 */ /* 0x001fe400078ec0ff */
[----:B------:R-:W-:Y:S02]  /*da70*/  STL [R1+0x3c0], R59 ;  /* 0x0003c03b01007387 */ /* 0x000fe40000100800 */
[----:B------:R-:W-:Y:S02]  /*da80*/  ISETP.GT.AND P0, PT, R75, 0x7f, PT ;  /* 0x0000007f4b00780c */ /* 0x000fe40003f04270 */
[----:B------:R-:W-:Y:S01]  /*da90*/  STL [R1+0x3ac], R77 ;  /* 0x0003ac4d01007387 */ /* 0x000fe20000100800 */
[-C--:B------:R-:W-:Y:S02]  /*daa0*/  IADD3 R40, P2, PT, R33, R6.reuse, RZ ;  /* 0x0000000621287210 */ /* 0x080fe40007f5e0ff */
[----:B------:R-:W-:Y:S01]  /*dab0*/  ISETP.LT.AND P0, PT, R10, R47, P0 ;  /* 0x0000002f0a00720c */ /* 0x000fe20000701270 */
[----:B------:R-:W-:Y:S01]  /*dac0*/  STL [R1+0x3b4], R50 ;  /* 0x0003b43201007387 */ /* 0x000fe20000100800 */
[----:B------:R-:W-:-:S02]  /*dad0*/  IADD3 R26, P4, PT, R72, R6, RZ ;  /* 0x00000006481a7210 */ /* 0x000fc40007f9e0ff */
[-C--:B------:R-:W-:Y:S01]  /*dae0*/  IADD3 R8, P6, PT, R74, R6.reuse, RZ ;  /* 0x000000064a087210 */ /* 0x080fe20007fde0ff */
[----:B------:R-:W-:Y:S01]  /*daf0*/  STL [R1+0x3bc], R58 ;  /* 0x0003bc3a01007387 */ /* 0x000fe20000100800 */
[----:B------:R-:W-:-:S03]  /*db00*/  IADD3 R11, P5, PT, R73, R6, RZ ;  /* 0x00000006490b7210 */ /* 0x000fc60007fbe0ff */
[----:B------:R-:W-:Y:S01]  /*db10*/  STL [R1+0x3c4], R38 ;  /* 0x0003c42601007387 */ /* 0x000fe20000100800 */
[----:B------:R-:W-:-:S03]  /*db20*/  LEA.HI.X.SX32 R54, R34, R3, 0x1, P1 ;  /* 0x0000000322367211 */ /* 0x000fc600008f0eff */
[----:B------:R-:W-:Y:S01]  /*db30*/  STL [R1+0x3c8], R39 ;  /* 0x0003c82701007387 */ /* 0x000fe20000100800 */
[----:B------:R-:W-:-:S03]  /*db40*/  LEA.HI.X.SX32 R41, R33, R3, 0x1, P2 ;  /* 0x0000000321297211 */ /* 0x000fc600010f0eff */
[----:B------:R-:W-:Y:S01]  /*db50*/  STL [R1+0x3cc], R40 ;  /* 0x0003cc2801007387 */ /* 0x000fe20000100800 */
[-C--:B------:R-:W-:Y:S02]  /*db60*/  LEA.HI.X.SX32 R27, R72, R3.reuse, 0x1, P4 ;  /* 0x00000003481b7211 */ /* 0x080fe400020f0eff */
[----:B------:R-:W-:Y:S01]  /*db70*/  PRMT R7, RZ, 0x7610, R7 ;  /* 0x00007610ff077816 */ /* 0x000fe20000000007 */
[----:B------:R-:W-:Y:S01]  /*db80*/  STL [R1+0x3d0], R26 ;  /* 0x0003d01a01007387 */ /* 0x000fe20000100800 */
[----:B------:R-:W-:-:S03]  /*db90*/  LEA.HI.X.SX32 R9, R74, R3, 0x1, P6 ;  /* 0x000000034a097211 */ /* 0x000fc600030f0eff */
[----:B------:R2:W-:Y:S04]  /*dba0*/  STL [R1+0x20c], R8 ;  /* 0x00020c0801007387 */ /* 0x0005e80000100800 */
[----:B------:R-:W-:Y:S01]  /*dbb0*/  STL [R1+0x3d4], R11 ;  /* 0x0003d40b01007387 */ /* 0x000fe20000100800 */
[----:B------:R-:W-:-:S03]  /*dbc0*/  LEA.HI.X.SX32 R12, R73, R3, 0x1, P5 ;  /* 0x00000003490c7211 */ /* 0x000fc600028f0eff */
[----:B------:R-:W-:Y:S01]  /*dbd0*/  STL [R1+0x1f4], R71 ;  /* 0x0001f44701007387 */ /* 0x000fe20000100800 */
[----:B------:R-:W-:-:S03]  /*dbe0*/  PRMT R3, RZ, 0x7610, R3 ;  /* 0x00007610ff037816 */ /* 0x000fc60000000003 */
[----:B------:R-:W-:Y:S04]  /*dbf0*/  STL [R1+0x1fc], R54 ;  /* 0x0001fc3601007387 */ /* 0x000fe80000100800 */
[----:B------:R-:W-:Y:S04]  /*dc00*/  STL [R1+0x200], R41 ;  /* 0x0002002901007387 */ /* 0x000fe80000100800 */
[----:B------:R-:W-:Y:S04]  /*dc10*/  STL [R1+0x204], R27 ;  /* 0x0002041b01007387 */ /* 0x000fe80000100800 */
[----:B------:R3:W-:Y:S04]  /*dc20*/  STL [R1+0x1f8], R9 ;  /* 0x0001f80901007387 */ /* 0x0007e80000100800 */
[----:B------:R2:W4:Y:S02]  /*dc30*/  @P0 LDG.E.U8 R7, desc[UR18][R8.64] ;  /* 0x0000001208070981 */ /* 0x000524000c1e1100 */
[----:B--2---:R-:W-:-:S02]  /*dc40*/  @P0 IMAD.MOV.U32 R8, RZ, RZ, R56 ;  /* 0x000000ffff080224 */ /* 0x004fc400078e0038 */
[----:B---3--:R-:W-:-:S05]  /*dc50*/  @P0 IMAD.MOV.U32 R9, RZ, RZ, R52 ;  /* 0x000000ffff090224 */ /* 0x008fca00078e0034 */
[----:B------:R0:W2:Y:S04]  /*dc60*/  @P0 LDG.E.U8 R3, desc[UR18][R8.64] ;  /* 0x0000001208030981 */ /* 0x0000a8000c1e1100 */
[----:B------:R-:W-:Y:S04]  /*dc70*/  STS.U8 [R93+UR9+0x3780], R28 ;  /* 0x0037801c5d007988 */ /* 0x000fe80008000009 */
[----:B------:R-:W-:Y:S04]  /*dc80*/  STS.U8 [R93+UR9+0x3b80], R24 ;  /* 0x003b80185d007988 */ /* 0x000fe80008000009 */
[----:B------:R-:W-:Y:S01]  /*dc90*/  STS.U8 [R93+UR9+0x3f80], R23 ;  /* 0x003f80175d007988 */ /* 0x000fe20008000009 */
[----:B0-----:R-:W-:-:S02]  /*dca0*/  @P0 IMAD.MOV.U32 R8, RZ, RZ, R63 ;  /* 0x000000ffff080224 */ /* 0x001fc400078e003f */
[----:B------:R-:W-:Y:S01]  /*dcb0*/  @P0 IMAD.MOV.U32 R9, RZ, RZ, R62 ;  /* 0x000000ffff090224 */ /* 0x000fe200078e003e */
[----:B--2---:R0:W-:Y:S02]  /*dcc0*/  STS.U8 [R10+UR9+0x8000], R3 ;  /* 0x008000030a007988 */ /* 0x0041e40008000009 */
[----:B0-----:R-:W-:-:S06]  /*dcd0*/  PRMT R3, RZ, 0x7610, R3 ;  /* 0x00007610ff037816 */ /* 0x001fcc0000000003 */
[----:B------:R0:W2:Y:S02]  /*dce0*/  @P0 LDG.E.U8 R3, desc[UR18][R8.64] ;  /* 0x0000001208030981 */ /* 0x0000a4000c1e1100 */
[----:B0-----:R-:W-:Y:S02]  /*dcf0*/  @P0 IMAD.MOV.U32 R8, RZ, RZ, R65 ;  /* 0x000000ffff080224 */ /* 0x001fe400078e0041 */
[----:B------:R-:W-:Y:S01]  /*dd00*/  @P0 IMAD.MOV.U32 R9, RZ, RZ, R66 ;  /* 0x000000ffff090224 */ /* 0x000fe200078e0042 */
[----:B--2---:R0:W-:Y:S02]  /*dd10*/  STS.U8 [R10+UR9+0x8400], R3 ;  /* 0x008400030a007988 */ /* 0x0041e40008000009 */
[----:B0-----:R-:W-:-:S06]  /*dd20*/  PRMT R3, RZ, 0x7610, R3 ;  /* 0x00007610ff037816 */ /* 0x001fcc0000000003 */
[----:B------:R0:W2:Y:S02]  /*dd30*/  @P0 LDG.E.U8 R3, desc[UR18][R8.64] ;  /* 0x0000001208030981 */ /* 0x0000a4000c1e1100 */
[----:B0-----:R-:W-:Y:S02]  /*dd40*/  @P0 IMAD.MOV.U32 R8, RZ, RZ, R49 ;  /* 0x000000ffff080224 */ /* 0x001fe400078e0031 */
[----:B----4-:R-:W-:Y:S01]  /*dd50*/  @P0 IMAD.MOV.U32 R9, RZ, RZ, R53 ;  /* 0x000000ffff090224 */ /* 0x010fe200078e0035 */
        /* <DEDUP_REMOVED lines=17> */
[----:B------:R0:W2:Y:S04]  /*de70*/  @P0 LDG.E.U8 R3, desc[UR18][R8.64] ;  /* 0x0000001208030981 */ /* 0x0000a8000c1e1100 */
[----:B------:R-:W-:Y:S04]  /*de80*/  STL [R1+0x208], R12 ;  /* 0x0002080c01007387 */ /* 0x000fe80000100800 */
[----:B------:R-:W3:Y:S01]  /*de90*/  LDL R56, [R1+0x1e0] ;  /* 0x0001e00001387983 */ /* 0x000ee20000100800 */
[----:B0-----:R-:W-:Y:S02]  /*dea0*/  @P0 IMAD.MOV.U32 R8, RZ, RZ, R4 ;  /* 0x000000ffff080224 */ /* 0x001fe400078e0004 */
[----:B------:R-:W-:Y:S01]  /*deb0*/  @P0 IMAD.MOV.U32 R9, RZ, RZ, R50 ;  /* 0x000000ffff090224 */ /* 0x000fe200078e0032 */
[----:B------:R-:W4:Y:S04]  /*dec0*/  LDL R63, [R1+0x1e4] ;  /* 0x0001e400013f7983 */ /* 0x000f280000100800 */
[----:B------:R-:W3:Y:S04]  /*ded0*/  LDL R66, [R1+0x23c] ;  /* 0x00023c0001427983 */ /* 0x000ee80000100800 */
[----:B------:R-:W3:Y:S01]  /*dee0*/  LDL R65, [R1+0x240] ;  /* 0x0002400001417983 */ /* 0x000ee20000100800 */
[----:B------:R-:W-:-:S03]  /*def0*/  PRMT R6, RZ, 0x7610, R6 ;  /* 0x00007610ff067816 */ /* 0x000fc60000000006 */
[----:B------:R-:W3:Y:S04]  /*df00*/  LDL R53, [R1+0x27c] ;  /* 0x00027c0001357983 */ /* 0x000ee80000100800 */
[----:B------:R-:W3:Y:S01]  /*df10*/  LDL R49, [R1+0x280] ;  /* 0x0002800001317983 */ /* 0x000ee20000100800 */
[----:B------:R-:W0:Y:S03]  /*df20*/  S2R R62, SR_TID.X ;  /* 0x00000000003e7919 */ /* 0x000e260000002100 */
[----:B------:R-:W3:Y:S04]  /*df30*/  LDL R64, [R1+0x2bc] ;  /* 0x0002bc0001407983 */ /* 0x000ee80000100800 */
[----:B------:R-:W3:Y:S04]  /*df40*/  LDL R48, [R1+0x2c0] ;  /* 0x0002c00001307983 */ /* 0x000ee80000100800 */
[----:B------:R-:W3:Y:S04]  /*df50*/  LDL.LU R84, [R1+0x880] ;  /* 0x0008800001547983 */ /* 0x000ee80000300800 */
[----:B------:R-:W3:Y:S04]  /*df60*/  LDL.LU R83, [R1+0x87c] ;  /* 0x00087c0001537983 */ /* 0x000ee80000300800 */
[----:B------:R-:W3:Y:S04]  /*df70*/  LDL.LU R19, [R1+0x878] ;  /* 0x0008780001137983 */ /* 0x000ee80000300800 */
[----:B------:R-:W3:Y:S04]  /*df80*/  LDL.LU R88, [R1+0x874] ;  /* 0x0008740001587983 */ /* 0x000ee80000300800 */
[----:B------:R-:W3:Y:S04]  /*df90*/  LDL.LU R4, [R1+0x870] ;  /* 0x0008700001047983 */ /* 0x000ee80000300800 */
[----:B--2---:R1:W-:Y:S02]  /*dfa0*/  STS.U8 [R10+UR9+0x9800], R3 ;  /* 0x009800030a007988 */ /* 0x0043e40008000009 */
[----:B-1----:R-:W-:-:S06]  /*dfb0*/  PRMT R3, RZ, 0x7610, R3 ;  /* 0x00007610ff037816 */ /* 0x002fcc0000000003 */
[----:B------:R4:W2:Y:S02]  /*dfc0*/  @P0 LDG.E.U8 R3, desc[UR18][R8.64] ;  /* 0x0000001208030981 */ /* 0x0008a4000c1e1100 */
[----:B----4-:R-:W-:Y:S02]  /*dfd0*/  @P0 IMAD.MOV.U32 R8, RZ, RZ, R63 ;  /* 0x000000ffff080224 */ /* 0x010fe400078e003f */
[----:B---3--:R-:W-:Y:S01]  /*dfe0*/  @P0 IMAD.MOV.U32 R9, RZ, RZ, R56 ;  /* 0x000000ffff090224 */ /* 0x008fe200078e0038 */
[----:B0-----:R-:W-:Y:S01]  /*dff0*/  LOP3.LUT R62, R62, 0x7f, RZ, 0xc0, !PT ;  /* 0x0000007f3e3e7812 */ /* 0x001fe200078ec0ff */
[----:B------:R-:W3:Y:S04]  /*e000*/  LDL R63, [R1+0x1e8] ;  /* 0x0001e800013f7983 */ /* 0x000ee80000100800 */
[----:B------:R0:W4:Y:S02]  /*e010*/  @P0 LDG.E.U8 R6, desc[UR18][R8.64] ;  /* 0x0000001208060981 */ /* 0x000124000c1e1100 */
[----:B0-----:R-:W-:-:S02]  /*e020*/  @P0 IMAD.MOV.U32 R8, RZ, RZ, R65 ;  /* 0x000000ffff080224 */ /* 0x001fc400078e0041 */
[----:B------:R-:W-:Y:S01]  /*e030*/  @P0 IMAD.MOV.U32 R9, RZ, RZ, R66 ;  /* 0x000000ffff090224 */ /* 0x000fe200078e0042 */
[----:B--2---:R0:W-:Y:S01]  /*e040*/  STS.U8 [R10+UR9+0x9c00], R3 ;  /* 0x009c00030a007988 */ /* 0x0041e20008000009 */
[----:B------:R-:W-:-:S03]  /*e050*/  LOP3.LUT R62, R62, 0x10, RZ, 0x3c, !PT ;  /* 0x000000103e3e7812 */ /* 0x000fc600078e3cff */
[----:B------:R-:W2:Y:S04]  /*e060*/  LDL R66, [R1+0x1ec] ;  /* 0x0001ec0001427983 */ /* 0x000ea80000100800 */
[----:B------:R-:W2:Y:S01]  /*e070*/  LDL R65, [R1+0x284] ;  /* 0x0002840001417983 */ /* 0x000ea20000100800 */
[----:B0-----:R-:W-:-:S06]  /*e080*/  PRMT R3, RZ, 0x7610, R3 ;  /* 0x00007610ff037816 */ /* 0x001fcc0000000003 */
[----:B------:R0:W2:Y:S04]  /*e090*/  @P0 LDG.E.U8 R3, desc[UR18][R8.64] ;  /* 0x0000001208030981 */ /* 0x0000a8000c1e1100 */
[----:B----4-:R-:W-:Y:S01]  /*e0a0*/  STS.U8 [R62+UR9+0x8080], R6 ;  /* 0x008080063e007988 */ /* 0x010fe20008000009 */
[----:B0-----:R-:W-:Y:S02]  /*e0b0*/  @P0 IMAD.MOV.U32 R8, RZ, RZ, R49 ;  /* 0x000000ffff080224 */ /* 0x001fe400078e0031 */
[----:B------:R-:W-:Y:S01]  /*e0c0*/  @P0 IMAD.MOV.U32 R9, RZ, RZ, R53 ;  /* 0x000000ffff090224 */ /* 0x000fe200078e0035 */
[----:B------:R-:W4:Y:S04]  /*e0d0*/  LDL R49, [R1+0x248] ;  /* 0x0002480001317983 */ /* 0x000f280000100800 */
[----:B------:R-:W3:Y:S04]  /*e0e0*/  LDL R53, [R1+0x244] ;  /* 0x0002440001357983 */ /* 0x000ee80000100800 */
[----:B--2---:R0:W-:Y:S02]  /*e0f0*/  STS.U8 [R62+UR9+0x8480], R3 ;  /* 0x008480033e007988 */ /* 0x0041e40008000009 */
[----:B0-----:R-:W-:-:S06]  /*e100*/  PRMT R3, RZ, 0x7610, R3 ;  /* 0x00007610ff037816 */ /* 0x001fcc0000000003 */
[----:B------:R0:W2:Y:S02]  /*e110*/  @P0 LDG.E.U8 R3, desc[UR18][R8.64] ;  /* 0x0000001208030981 */ /* 0x0000a4000c1e1100 */
[----:B0-----:R-:W-:Y:S02]  /*e120*/  @P0 IMAD.MOV.U32 R8, RZ, RZ, R48 ;  /* 0x000000ffff080224 */ /* 0x001fe400078e0030 */
[----:B------:R-:W-:Y:S01]  /*e130*/  @P0 IMAD.MOV.U32 R9, RZ, RZ, R64 ;  /* 0x000000ffff090224 */ /* 0x000fe200078e0040 */
[----:B------:R-:W-:Y:S01]  /*e140*/  PRMT R6, RZ, 0x7610, R6 ;  /* 0x00007610ff067816 */ /* 0x000fe20000000006 */
[----:B------:R-:W3:Y:S04]  /*e150*/  LDL R48, [R1+0x288] ;  /* 0x0002880001307983 */ /* 0x000ee80000100800 */
[----:B--2---:R0:W-:Y:S02]  /*e160*/  STS.U8 [R62+UR9+0x8880], R3 ;  /* 0x008880033e007988 */ /* 0x0041e40008000009 */
[----:B0-----:R-:W-:-:S06]  /*e170*/  PRMT R3, RZ, 0x7610, R3 ;  /* 0x00007610ff037816 */ /* 0x001fcc0000000003 */
[----:B------:R0:W2:Y:S02]  /*e180*/  @P0 LDG.E.U8 R3, desc[UR18][R8.64] ;  /* 0x0000001208030981 */ /* 0x0000a4000c1e1100 */
[----:B0-----:R-:W-:Y:S02]  /*e190*/  @P0 IMAD.MOV.U32 R8, RZ, RZ, R91 ;  /* 0x000000ffff080224 */ /* 0x001fe400078e005b */
[----:B------:R-:W-:Y:S02]  /*e1a0*/  @P0 IMAD.MOV.U32 R9, RZ, RZ, R22 ;  /* 0x000000ffff090224 */ /* 0x000fe400078e0016 */
[----:B------:R-:W3:Y:S04]  /*e1b0*/  LDL.LU R22, [R1+0x86c] ;  /* 0x00086c0001167983 */ /* 0x000ee80000300800 */
[----:B------:R-:W3:Y:S04]  /*e1c0*/  LDL.LU R91, [R1+0x868] ;  /* 0x00086800015b7983 */ /* 0x000ee80000300800 */
        /* <DEDUP_REMOVED lines=8> */
[----:B--2---:R0:W-:Y:S02]  /*e250*/  STS.U8 [R62+UR9+0x9080], R3 ;  /* 0x009080033e007988 */ /* 0x0041e40008000009 */
[----:B0-----:R-:W-:-:S06]  /*e260*/  PRMT R3, RZ, 0x7610, R3 ;  /* 0x00007610ff037816 */ /* 0x001fcc0000000003 */
[----:B------:R0:W2:Y:S02]  /*e270*/  @P0 LDG.E.U8 R3, desc[UR18][R8.64] ;  /* 0x0000001208030981 */ /* 0x0000a4000c1e1100 */
[----:B0-----:R-:W-:Y:S02]  /*e280*/  @P0 IMAD.MOV.U32 R8, RZ, RZ, R67 ;  /* 0x000000ffff080224 */ /* 0x001fe400078e0043 */
[----:B------:R-:W-:Y:S01]  /*e290*/  @P0 IMAD.MOV.U32 R9, RZ, RZ, R92 ;  /* 0x000000ffff090224 */ /* 0x000fe200078e005c */
[----:B--2---:R0:W-:Y:S01]  /*e2a0*/  STS.U8 [R62+UR9+0x9480], R3 ;  /* 0x009480033e007988 */ /* 0x0041e20008000009 */
[----:B------:R-:W1:Y:S03]  /*e2b0*/  S2R R67, SR_TID.X ;  /* 0x0000000000437919 */ /* 0x000e660000002100 */
[----:B------:R-:W2:Y:S01]  /*e2c0*/  LDL.LU R92, [R1+0x85c] ;  /* 0x00085c00015c7983 */ /* 0x000ea20000300800 */
        /* <DEDUP_REMOVED lines=8> */
[----:B---3--:R-:W-:-:S05]  /*e350*/  @P0 IMAD.MOV.U32 R9, RZ, RZ, R63 ;  /* 0x000000ffff090224 */ /* 0x008fca00078e003f */
[----:B------:R4:W3:Y:S02]  /*e360*/  @P0 LDG.E.U8 R6, desc[UR18][R8.64] ;  /* 0x0000001208060981 */ /* 0x0008e4000c1e1100 */
[----:B----4-:R-:W-:Y:S02]  /*e370*/  @P0 IMAD.MOV.U32 R8, RZ, RZ, R49 ;  /* 0x000000ffff080224 */ /* 0x010fe400078e0031 */
[----:B------:R-:W-:Y:S01]  /*e380*/  @P0 IMAD.MOV.U32 R9, RZ, RZ, R53 ;  /* 0x000000ffff090224 */ /* 0x000fe200078e0035 */
[----:B-1----:R-:W-:Y:S01]  /*e390*/  LOP3.LUT R67, R67, 0x7f, RZ, 0xc0, !PT ;  /* 0x0000007f43437812 */ /* 0x002fe200078ec0ff */
[----:B------:R-:W4:Y:S04]  /*e3a0*/  LDL R53, [R1+0x1f0] ;  /* 0x0001f00001357983 */ /* 0x000f280000100800 */
[----:B--2---:R0:W-:Y:S04]  /*e3b0*/  STS.U8 [R62+UR9+0x9c80], R3 ;  /* 0x009c80033e007988 */ /* 0x0041e80008000009 */
[----:B------:R-:W2:Y:S01]  /*e3c0*/  LDL R49, [R1+0x210] ;  /* 0x0002100001317983 */ /* 0x000ea20000100800 */
[----:B0-----:R-:W-:-:S06]  /*e3d0*/  PRMT R3, RZ, 0x7610, R3 ;  /* 0x00007610ff037816 */ /* 0x001fcc0000000003 */
[----:B------:R0:W2:Y:S01]  /*e3e0*/  @P0 LDG.E.U8 R3, desc[UR18][R8.64] ;  /* 0x0000001208030981 */ /* 0x0000a2000c1e1100 */
[----:B------:R-:W-:-:S05]  /*e3f0*/  LOP3.LUT R67, R67, 0x20, RZ, 0x3c, !PT ;  /* 0x0000002043437812 */ /* 0x000fca00078e3cff */
[----:B---3--:R-:W-:Y:S01]  /*e400*/  STS.U8 [R67+UR9+0x8100], R6 ;  /* 0x0081000643007988 */ /* 0x008fe20008000009 */
[----:B0-----:R-:W-:Y:S02]  /*e410*/  @P0 IMAD.MOV.U32 R8, RZ, RZ, R48 ;  /* 0x000000ffff080224 */ /* 0x001fe400078e0030 */
[----:B------:R-:W-:Y:S01]  /*e420*/  @P0 IMAD.MOV.U32 R9, RZ, RZ, R65 ;  /* 0x000000ffff090224 */ /* 0x000fe200078e0041 */
[----:B------:R-:W3:Y:S04]  /*e430*/  LDL R48, [R1+0x250] ;  /* 0x0002500001307983 */ /* 0x000ee80000100800 */
[----:B------:R-:W3:Y:S04]  /*e440*/  LDL R65, [R1+0x24c] ;  /* 0x00024c0001417983 */ /* 0x000ee80000100800 */
[----:B--2---:R0:W-:Y:S02]  /*e450*/  STS.U8 [R67+UR9+0x8500], R3 ;  /* 0x0085000343007988 */ /* 0x0041e40008000009 */
[----:B0-----:R-:W-:-:S06]  /*e460*/  PRMT R3, RZ, 0x7610, R3 ;  /* 0x00007610ff037816 */ /* 0x001fcc0000000003 */
[----:B------:R0:W2:Y:S02]  /*e470*/  @P0 LDG.E.U8 R3, desc[UR18][R8.64] ;  /* 0x0000001208030981 */ /* 0x0000a4000c1e1100 */
[----:B0-----:R-:W-:Y:S02]  /*e480*/  @P0 IMAD.MOV.U32 R8, RZ, RZ, R64 ;  /* 0x000000ffff080224 */ /* 0x001fe400078e0040 */
[----:B------:R-:W-:Y:S01]  /*e490*/  @P0 IMAD.MOV.U32 R9, RZ, RZ, R84 ;  /* 0x000000ffff090224 */ /* 0x000fe200078e0054 */
[----:B------:R-:W-:Y:S01]  /*e4a0*/  PRMT R6, RZ, 0x7610, R6 ;  /* 0x00007610ff067816 */ /* 0x000fe20000000006 */
        /* <DEDUP_REMOVED lines=31> */
[----:B------:R-:W0:Y:S04]  /*e6a0*/  S2R R38, SR_TID.X ;  /* 0x0000000000267919 */ /* 0x000e280000002100 */
[----:B------:R3:W4:Y:S04]  /*e6b0*/  @P0 LDG.E.U8 R6, desc[UR18][R8.64] ;  /* 0x0000001208060981 */ /* 0x000728000c1e1100 */
[----:B------:R-:W4:Y:S01]  /*e6c0*/  LDL R49, [R1+0x214] ;  /* 0x0002140001317983 */ /* 0x000f220000100800 */
[----:B---3--:R-:W-:-:S02]  /*e6d0*/  @P0 IMAD.MOV.U32 R8, RZ, RZ, R48 ;  /* 0x000000ffff080224 */ /* 0x008fc400078e0030 */
[----:B------:R-:W-:Y:S01]  /*e6e0*/  @P0 IMAD.MOV.U32 R9, RZ, RZ, R65 ;  /* 0x000000ffff090224 */ /* 0x000fe200078e0041 */
[----:B------:R-:W3:Y:S04]  /*e6f0*/  LDL R48, [R1+0x258] ;  /* 0x0002580001307983 */ /* 0x000ee80000100800 */
[----:B--2---:R1:W-:Y:S02]  /*e700*/  STS.U8 [R67+UR9+0x9d00], R3 ;  /* 0x009d000343007988 */ /* 0x0043e40008000009 */
[----:B-1----:R-:W-:-:S06]  /*e710*/  PRMT R3, RZ, 0x7610, R3 ;  /* 0x00007610ff037816 */ /* 0x002fcc0000000003 */
[----:B------:R1:W2:Y:S01]  /*e720*/  @P0 LDG.E.U8 R3, desc[UR18][R8.64] ;  /* 0x0000001208030981 */ /* 0x0002a2000c1e1100 */
[----:B0-----:R-:W-:-:S04]  /*e730*/  LOP3.LUT R38, R38, 0x7f, RZ, 0xc0, !PT ;  /* 0x0000007f26267812 */ /* 0x001fc800078ec0ff */
[----:B------:R-:W-:Y:S02]  /*e740*/  LOP3.LUT R53, R38, 0x30, RZ, 0x3c, !PT ;  /* 0x0000003026357812 */ /* 0x000fe400078e3cff */
[----:B------:R-:W3:Y:S04]  /*e750*/  LDL R38, [R1+0x218] ;  /* 0x0002180001267983 */ /* 0x000ee80000100800 */
[----:B----4-:R-:W-:Y:S01]  /*e760*/  STS.U8 [R53+UR9+0x8180], R6 ;  /* 0x0081800635007988 */ /* 0x010fe20008000009 */
[----:B-1----:R-:W-:Y:S02]  /*e770*/  @P0 IMAD.MOV.U32 R8, RZ, RZ, R64 ;  /* 0x000000ffff080224 */ /* 0x002fe400078e0040 */
[----:B------:R-:W-:Y:S02]  /*e780*/  @P0 IMAD.MOV.U32 R9, RZ, RZ, R84 ;  /* 0x000000ffff090224 */ /* 0x000fe400078e0054 */
[----:B------:R-:W4:Y:S04]  /*e790*/  LDL.LU R84, [R1+0x844] ;  /* 0x0008440001547983 */ /* 0x000f280000300800 */
        /* <DEDUP_REMOVED lines=12> */
[----:B------:R-:W3:Y:S01]  /*e860*/  LDL.LU R82, [R1+0x838] ;  /* 0x0008380001527983 */ /* 0x000ee20000300800 */
[----:B------:R-:W-:-:S03]  /*e870*/  PRMT R6, RZ, 0x7610, R6 ;  /* 0x00007610ff067816 */ /* 0x000fc60000000006 */
        /* <DEDUP_REMOVED lines=19> */
[----:B---3--:R-:W-:Y:S02]  /*e9b0*/  @P0 IMAD.MOV.U32 R8, RZ, RZ, R38 ;  /* 0x000000ffff080224 */ /* 0x008fe400078e0026 */
[----:B------:R-:W-:Y:S01]  /*e9c0*/  @P0 IMAD.MOV.U32 R9, RZ, RZ, R49 ;  /* 0x000000ffff090224 */ /* 0x000fe200078e0031 */
[----:B------:R-:W0:Y:S04]  /*e9d0*/  S2R R39, SR_TID.X ;  /* 0x0000000000277919 */ /* 0x000e280000002100 */
[----:B------:R1:W3:Y:S04]  /*e9e0*/  @P0 LDG.E.U8 R6, desc[UR18][R8.64] ;  /* 0x0000001208060981 */ /* 0x0002e8000c1e1100 */
[----:B------:R-:W3:Y:S01]  /*e9f0*/  LDL R38, [R1+0x220] ;  /* 0x0002200001267983 */ /* 0x000ee20000100800 */
[----:B-1----:R-:W-:-:S02]  /*ea00*/  @P0 IMAD.MOV.U32 R8, RZ, RZ, R48 ;  /* 0x000000ffff080224 */ /* 0x002fc400078e0030 */
[----:B------:R-:W-:Y:S02]  /*ea10*/  @P0 IMAD.MOV.U32 R9, RZ, RZ, R82 ;  /* 0x000000ffff090224 */ /* 0x000fe400078e0052 */
[----:B------:R-:W4:Y:S04]  /*ea20*/  LDL.LU R82, [R1+0x830] ;  /* 0x0008300001527983 */ /* 0x000f280000300800 */
[----:B--2---:R1:W-:Y:S02]  /*ea30*/  STS.U8 [R53+UR9+0x9d80], R3 ;  /* 0x009d800335007988 */ /* 0x0043e40008000009 */
[----:B-1----:R-:W-:-:S06]  /*ea40*/  PRMT R3, RZ, 0x7610, R3 ;  /* 0x00007610ff037816 */ /* 0x002fcc0000000003 */
[----:B------:R1:W2:Y:S01]  /*ea50*/  @P0 LDG.E.U8 R3, desc[UR18][R8.64] ;  /* 0x0000001208030981 */ /* 0x0002a2000c1e1100 */
[----:B0-----:R-:W-:-:S04]  /*ea60*/  LOP3.LUT R39, R39, 0x7f, RZ, 0xc0, !PT ;  /* 0x0000007f27277812 */ /* 0x001fc800078ec0ff */
[----:B------:R-:W-:-:S05]  /*ea70*/  LOP3.LUT R39, R39, 0x40, RZ, 0x3c, !PT ;  /* 0x0000004027277812 */ /* 0x000fca00078e3cff */
[----:B---3--:R-:W-:Y:S01]  /*ea80*/  STS.U8 [R39+UR9+0x8200], R6 ;  /* 0x0082000627007988 */ /* 0x008fe20008000009 */
[----:B-1----:R-:W-:Y:S02]  /*ea90*/  @P0 IMAD.MOV.U32 R8, RZ, RZ, R5 ;  /* 0x000000ffff080224 */ /* 0x002fe400078e0005 */
        /* <DEDUP_REMOVED lines=32> */
[----:B------:R0:W2:Y:S01]  /*eca0*/  @P0 LDG.E.U8 R3, desc[UR18][R8.64] ;  /* 0x0000001208030981 */ /* 0x0000a2000c1e1100 */
[----:B------:R-:W-:Y:S01]  /*ecb0*/  PRMT R6, RZ, 0x7610, R6 ;  /* 0x00007610ff067816 */ /* 0x000fe20000000006 */
[----:B0-----:R-:W-:Y:S02]  /*ecc0*/  @P0 IMAD.MOV.U32 R8, RZ, RZ, R38 ;  /* 0x000000ffff080224 */ /* 0x001fe400078e0026 */
[----:B---3--:R-:W-:Y:S01]  /*ecd0*/  @P0 IMAD.MOV.U32 R9, RZ, RZ, R91 ;  /* 0x000000ffff090224 */ /* 0x008fe200078e005b */
[----:B------:R-:W0:Y:S04]  /*ece0*/  S2R R25, SR_TID.X ;  /* 0x0000000000197919 */ /* 0x000e280000002100 */
[----:B------:R1:W3:Y:S04]  /*ecf0*/  @P0 LDG.E.U8 R6, desc[UR18][R8.64] ;  /* 0x0000001208060981 */ /* 0x0002e8000c1e1100 */
[----:B------:R-:W3:Y:S01]  /*ed00*/  LDL.LU R91, [R1+0x81c] ;  /* 0x00081c00015b7983 */ /* 0x000ee20000300800 */
[----:B-1----:R-:W-:-:S02]  /*ed10*/  @P0 IMAD.MOV.U32 R8, RZ, RZ, R5 ;  /* 0x000000ffff080224 */ /* 0x002fc400078e0005 */
[----:B------:R-:W-:Y:S02]  /*ed20*/  @P0 IMAD.MOV.U32 R9, RZ, RZ, R86 ;  /* 0x000000ffff090224 */ /* 0x000fe400078e0056 */
[----:B------:R-:W4:Y:S01]  /*ed30*/  LDL.LU R86, [R1+0x818] ;  /* 0x0008180001567983 */ /* 0x000f220000300800 */
[----:B------:R-:W-:-:S03]  /*ed40*/  LOP3.LUT R10, R10, 0x60, RZ, 0x3c, !PT ;  /* 0x000000600a0a7812 */ /* 0x000fc600078e3cff */
[----:B------:R-:W5:Y:S04]  /*ed50*/  LDL.LU R5, [R1+0x814] ;  /* 0x0008140001057983 */ /* 0x000f680000300800 */
        /* <DEDUP_REMOVED lines=8> */
[----:B------:R-:W5:Y:S04]  /*ede0*/  LDL.LU R2, [R1+0x810] ;  /* 0x0008100001027983 */ /* 0x000f680000300800 */
[----:B------:R-:W5:Y:S04]  /*edf0*/  LDL.LU R0, [R1+0x80c] ;  /* 0x00080c0001007983 */ /* 0x000f680000300800 */
[----:B--2---:R0:W-:Y:S02]  /*ee00*/  STS.U8 [R25+UR9+0x8680], R3 ;  /* 0x0086800319007988 */ /* 0x0041e40008000009 */
[----:B0-----:R-:W-:-:S06]  /*ee10*/  PRMT R3, RZ, 0x7610, R3 ;  /* 0x00007610ff037816 */ /* 0x001fcc0000000003 */
[----:B------:R0:W2:Y:S02]  /*ee20*/  @P0 LDG.E.U8 R3, desc[UR18][R8.64] ;  /* 0x0000001208030981 */ /* 0x0000a4000c1e1100 */
[----:B0-----:R-:W-:Y:S02]  /*ee30*/  @P0 IMAD.MOV.U32 R8, RZ, RZ, R4 ;  /* 0x000000ffff080224 */ /* 0x001fe400078e0004 */
[----:B------:R-:W-:Y:S01]  /*ee40*/  @P0 IMAD.MOV.U32 R9, RZ, RZ, R42 ;  /* 0x000000ffff090224 */ /* 0x000fe200078e002a */
[----:B------:R-:W-:Y:S01]  /*ee50*/  PRMT R6, RZ, 0x7610, R6 ;  /* 0x00007610ff067816 */ /* 0x000fe20000000006 */
[----:B------:R-:W5:Y:S04]  /*ee60*/  LDL.LU R4, [R1+0x808] ;  /* 0x0008080001047983 */ /* 0x000f680000300800 */
        /* <DEDUP_REMOVED lines=23> */
[----:B----4-:R-:W-:Y:S02]  /*efe0*/  @P0 IMAD.MOV.U32 R8, RZ, RZ, R86 ;  /* 0x000000ffff080224 */ /* 0x010fe400078e0056 */
[----:B------:R-:W-:Y:S02]  /*eff0*/  @P0 IMAD.MOV.U32 R9, RZ, RZ, R68 ;  /* 0x000000ffff090224 */ /* 0x000fe400078e0044 */
[----:B------:R-:W5:Y:S04]  /*f000*/  LDL.LU R68, [R1+0x804] ;  /* 0x0008040001447983 */ /* 0x000f680000300800 */
[----:B------:R0:W3:Y:S04]  /*f010*/  @P0 LDG.E.U8 R6, desc[UR18][R8.64] ;  /* 0x0000001208060981 */ /* 0x0000e8000c1e1100 */
[----:B------:R-:W5:Y:S01]  /*f020*/  LDL.LU R86, [R1+0x800] ;  /* 0x0008000001567983 */ /* 0x000f620000300800 */
[----:B0-----:R-:W-:-:S02]  /*f030*/  @P0 IMAD.MOV.U32 R8, RZ, RZ, R82 ;  /* 0x000000ffff080224 */ /* 0x001fc400078e0052 */
[----:B------:R-:W-:Y:S02]  /*f040*/  @P0 IMAD.MOV.U32 R9, RZ, RZ, R84 ;  /* 0x000000ffff090224 */ /* 0x000fe400078e0054 */
[----:B------:R-:W5:Y:S04]  /*f050*/  LDL.LU R84, [R1+0x7fc] ;  /* 0x0007fc0001547983 */ /* 0x000f680000300800 */
[----:B------:R-:W5:Y:S04]  /*f060*/  LDL.LU R82, [R1+0x7f8] ;  /* 0x0007f80001527983 */ /* 0x000f680000300800 */
[----:B--2---:R0:W-:Y:S02]  /*f070*/  STS.U8 [R25+UR9+0x9e80], R3 ;  /* 0x009e800319007988 */ /* 0x0041e40008000009 */
[----:B0-----:R-:W-:-:S06]  /*f080*/  PRMT R3, RZ, 0x7610, R3 ;  /* 0x00007610ff037816 */ /* 0x001fcc0000000003 */
[----:B------:R0:W2:Y:S04]  /*f090*/  @P0 LDG.E.U8 R3, desc[UR18][R8.64] ;  /* 0x0000001208030981 */ /* 0x0000a8000c1e1100 */
[----:B---3--:R-:W-:Y:S01]  /*f0a0*/  STS.U8 [R10+UR9+0x8300], R6 ;  /* 0x008300060a007988 */ /* 0x008fe20008000009 */
        /* <DEDUP_REMOVED lines=35> */
[----:B------:R-:W-:-:S03]  /*f2e0*/  PRMT R6, RZ, 0x7610, R6 ;  /* 0x00007610ff067816 */ /* 0x000fc60000000006 */
[----:B------:R-:W-:Y:S01]  /*f2f0*/  STS.U8 [R93+UR9+0x9f80], R7 ;  /* 0x009f80075d007988 */ /* 0x000fe20008000009 */
[----:B0-----:R-:W-:Y:S02]  /*f300*/  @P0 IMAD.MOV.U32 R8, RZ, RZ, R89 ;  /* 0x000000ffff080224 */ /* 0x001fe400078e0059 */
[----:B------:R-:W-:-:S05]  /*f310*/  @P0 IMAD.MOV.U32 R9, RZ, RZ, R90 ;  /* 0x000000ffff090224 */ /* 0x000fca00078e005a */
[----:B------:R0:W3:Y:S02]  /*f320*/  @P0 LDG.E.U8 R6, desc[UR18][R8.64] ;  /* 0x0000001208060981 */ /* 0x0000e4000c1e1100 */
[----:B0-----:R-:W-:Y:S02]  /*f330*/  @P0 IMAD.MOV.U32 R8, RZ, RZ, R87 ;  /* 0x000000ffff080224 */ /* 0x001fe400078e0057 */
[----:B------:R-:W-:Y:S01]  /*f340*/  @P0 IMAD.MOV.U32 R9, RZ, RZ, R88 ;  /* 0x000000ffff090224 */ /* 0x000fe200078e0058 */
[----:B--2---:R0:W-:Y:S02]  /*f350*/  STS.U8 [R93+UR9+0x8380], R3 ;  /* 0x008380035d007988 */ /* 0x0041e40008000009 */
[----:B0-----:R-:W-:-:S06]  /*f360*/  PRMT R3, RZ, 0x7610, R3 ;  /* 0x00007610ff037816 */ /* 0x001fcc0000000003 */
[----:B------:R0:W2:Y:S04]  /*f370*/  @P0 LDG.E.U8 R3, desc[UR18][R8.64] ;  /* 0x0000001208030981 */ /* 0x0000a8000c1e1100 */
[----:B---3--:R1:W-:Y:S01]  /*f380*/  STS.U8 [R93+UR9+0x8780], R6 ;  /* 0x008780065d007988 */ /* 0x0083e20008000009 */
[----:B0-----:R-:W-:Y:S02]  /*f390*/  @P0 IMAD.MOV.U32 R8, RZ, RZ, R83 ;  /* 0x000000ffff080224 */ /* 0x001fe400078e0053 */
[----:B------:R-:W-:Y:S01]  /*f3a0*/  @P0 IMAD.MOV.U32 R9, RZ, RZ, R85 ;  /* 0x000000ffff090224 */ /* 0x000fe200078e0055 */
[----:B-1----:R-:W-:-:S06]  /*f3b0*/  PRMT R6, RZ, 0x7610, R6 ;  /* 0x00007610ff067816 */ /* 0x002fcc0000000006 */
        /* <DEDUP_REMOVED lines=15> */
[----:B------:R-:W2:Y:S04]  /*f4b0*/  @P0 LDG.E.U8 R3, desc[UR18][R8.64] ;  /* 0x0000001208030981 */ /* 0x000ea8000c1e1100 */
[----:B---3--:R0:W-:Y:S01]  /*f4c0*/  STS.U8 [R93+UR9+0x9780], R6 ;  /* 0x009780065d007988 */ /* 0x0081e20008000009 */
[----:B------:R-:W-:-:S04]  /*f4d0*/  ISETP.NE.U32.AND P0, PT, RZ, UR11, PT ;  /* 0x0000000bff007c0c */ /* 0x000fc8000bf05070 */
[C---:B------:R-:W-:Y:S02]  /*f4e0*/  ISETP.LT.OR P1, PT, R75.reuse, 0x80, P0 ;  /* 0x000000804b00780c */ /* 0x040fe40000721670 */
[----:B------:R-:W-:Y:S01]  /*f4f0*/  ISETP.GE.AND P2, PT, R75, 0x100, PT ;  /* 0x000001004b00780c */ /* 0x000fe20003f46270 */
[----:B--2---:R0:W-:Y:S01]  /*f500*/  STS.U8 [R93+UR9+0x9b80], R3 ;  /* 0x009b80035d007988 */ /* 0x0041e20008000009 */
[----:B------:R1:W-:Y:S06]  /*f510*/  MEMBAR.ALL.CTA ;  /* 0x0000000000007992 */ /* 0x0003ec0000008000 */
[----:B-1----:R-:W1:Y:S02]  /*f520*/  FENCE.VIEW.ASYNC.S ;  /* 0x00000000000073c6 */ /* 0x002e640000000000 */
[----:B-1----:R-:W-:Y:S06]  /*f530*/  BAR.SYNC.DEFER_BLOCKING 0x0 ;  /* 0x0000000000007b1d */ /* 0x002fec0000010000 */
[----:B------:R-:W-:Y:S05]  /*f540*/  @P1 BRA `(.L_x_6) ;  /* 0x0000000000841947 */ /* 0x000fea0003800000 */
[----:B------:R-:W-:Y:S02]  /*f550*/  UIADD3 UR4, UPT, UPT, UR9, 0x8000, URZ ;  /* 0x0000800009047890 */ /* 0x000fe4000fffe0ff */
[----:B------:R-:W-:Y:S02]  /*f560*/  USHF.R.U32.HI UR12, URZ, 0x4, UR9 ;  /* 0x00000004ff0c7899 */ /* 0x000fe40008011609 */
[----:B------:R-:W-:Y:S02]  /*f570*/  USHF.R.U32.HI UR4, URZ, 0x4, UR4 ;  /* 0x00000004ff047899 */ /* 0x000fe40008011604 */
[----:B------:R-:W-:Y:S02]  /*f580*/  USGXT.U32 UR12, UR12, 0xe ;  /* 0x0000000e0c0c789a */ /* 0x000fe40008000000 */
[----:B------:R-:W-:Y:S02]  /*f590*/  USGXT.U32 UR14, UR4, 0xe ;  /* 0x0000000e040e789a */ /* 0x000fe40008000000 */
[----:B------:R-:W-:-:S02]  /*f5a0*/  UIADD3 UR28, UP1, UPT, UR12, 0x100, URZ ;  /* 0x000001000c1c7890 */ /* 0x000fc4000ff3e0ff */
[----:B------:R-:W-:Y:S01]  /*f5b0*/  UIADD3 UR26, UP2, UPT, UR14, 0x2, URZ ;  /* 0x000000020e1a7890 */ /* 0x000fe2000ff5e0ff */
[----:B------:R-:W-:Y:S01]  /*f5c0*/  UMOV UR4, URZ ;  /* 0x000000ff00047c82 */ /* 0x000fe20008000000 */
[----:B------:R-:W-:Y:S01]  /*f5d0*/  UMOV UR30, 0x0 ;  /* 0x00000000001e7882 */ /* 0x000fe20000000000 */
[----:B------:R-:W-:Y:S02]  /*f5e0*/  UIADD3.X UR29, UPT, UPT, UR4, 0x40004040, URZ, UP1, !UPT ;  /* 0x40004040041d7890 */ /* 0x000fe40008ffe4ff */
[----:B------:R-:W-:Y:S02]  /*f5f0*/  UIADD3.X UR27, UPT, UPT, UR4, 0x40004040, URZ, UP2, !UPT ;  /* 0x40004040041b7890 */ /* 0x000fe400097fe4ff */
[----:B------:R-:W-:Y:S02]  /*f600*/  UIADD3.64 UR16, UPT, UPT, UR28, 0x100, URZ ;  /* 0x000001001c107897 */ /* 0x000fe4000fffe0ff */
[----:B------:R-:W-:Y:S02]  /*f610*/  UIADD3.64 UR20, UPT, UPT, UR26, 0x2, URZ ;  /* 0x000000021a147897 */ /* 0x000fe4000fffe0ff */
[----:B------:R-:W-:-:S02]  /*f620*/  UIADD3.64 UR22, UPT, UPT, UR28, 0x200, URZ ;  /* 0x000002001c167897 */ /* 0x000fc4000fffe0ff */
[----:B------:R-:W-:Y:S01]  /*f630*/  UIADD3.64 UR24, UPT, UPT, UR26, 0x4, URZ ;  /* 0x000000041a187897 */ /* 0x000fe2000fffe0ff */
[----:B------:R-:W-:Y:S01]  /*f640*/  UMOV UR31, 0x8108010 ;  /* 0x08108010001f7882 */ /* 0x000fe20000000000 */
[----:B------:R-:W-:Y:S01]  /*f650*/  UMOV UR13, 0x40004040 ;  /* 0x40004040000d7882 */ /* 0x000fe20000000000 */
[----:B------:R-:W-:Y:S01]  /*f660*/  UMOV UR15, 0x40004040 ;  /* 0x40004040000f7882 */ /* 0x000fe20000000000 */
[----:B------:R-:W-:Y:S01]  /*f670*/  UMOV UR32, 0x0 ;  /* 0x0000000000207882 */ /* 0x000fe20000000000 */
[----:B------:R-:W-:Y:S01]  /*f680*/  UMOV UR33, 0x8108010 ;  /* 0x0810801000217882 */ /* 0x000fe20000000000 */
[----:B------:R-:W-:Y:S01]  /*f690*/  UMOV UR34, 0x0 ;  /* 0x0000000000227882 */ /* 0x000fe20000000000 */
[----:B------:R-:W-:Y:S01]  /*f6a0*/  UMOV UR35, 0x8108010 ;  /* 0x0810801000237882 */ /* 0x000fe20000000000 */
[----:B------:R-:W-:Y:S01]  /*f6b0*/  UMOV UR4, UR6 ;  /* 0x0000000600047c82 */ /* 0x000fe20008000000 */
[----:B------:R-:W-:Y:S01]  /*f6c0*/  UMOV UR5, URZ ;  /* 0x000000ff00057c82 */ /* 0x000fe20008000000 */
[----:B------:R1:W-:Y:S01]  /*f6d0*/  UTCQMMA gdesc[UR12], gdesc[UR14], tmem[UR8], tmem[UR30], idesc[UR31], !UPT ;  /* 0x00ff1e0e0c0075ea */ /* 0x0003e2000f800308 */
[----:B------:R-:W-:Y:S01]  /*f6e0*/  UMOV UR36, 0x0 ;  /* 0x0000000000247882 */ /* 0x000fe20000000000 */
[----:B------:R-:W-:Y:S01]  /*f6f0*/  UMOV UR37, 0x8108010 ;  /* 0x0810801000257882 */ /* 0x000fe20000000000 */
[----:B------:R1:W-:Y:S01]  /*f700*/  UTCQMMA gdesc[UR28], gdesc[UR26], tmem[UR8], tmem[UR32], idesc[UR33], UPT ;  /* 0x00ff201a1c0075ea */ /* 0x0003e2000b800308 */
[----:B------:R-:W-:Y:S01]  /*f710*/  UMOV UR4, UR4 ;  /* 0x0000000400047c82 */ /* 0x000fe20008000000 */
[----:B------:R1:W-:Y:S01]  /*f720*/  UTCQMMA gdesc[UR16], gdesc[UR20], tmem[UR8], tmem[UR34], idesc[UR35], UPT ;  /* 0x00ff2214100075ea */ /* 0x0003e2000b800308 */
[----:B------:R1:W-:Y:S01]  /*f730*/  UTCQMMA gdesc[UR22], gdesc[UR24], tmem[UR8], tmem[UR36], idesc[UR37], UPT ;  /* 0x00ff2418160075ea */ /* 0x0003e2000b800308 */
[----:B------:R1:W-:Y:S01]  /*f740*/  UTCBAR [UR4], URZ ;  /* 0x000000ff040073e9 */ /* 0x0003e200080000ff */
[----:B------:R-:W-:Y:S01]  /*f750*/  NOP ;  /* 0x0000000000007918 */ /* 0x000fe20000000000 */
.L_x_6:
[----:B-1----:R-:W-:Y:S01]  /*f760*/  UMOV UR4, URZ ;  /* 0x000000ff00047c82 */ /* 0x002fe20008000000 */
[----:B------:R-:W-:Y:S05]  /*f770*/  @!P2 BRA `(.L_x_7) ;  /* 0x000000a000cca947 */ /* 0x000fea0003800000 */
[----:B0-----:R-:W-:Y:S01]  /*f780*/  SHF.R.S32.HI R6, RZ, 0x1f, R75 ;  /* 0x0000001fff067819 */ /* 0x001fe2000001144b */
[----:B-----5:R-:W-:Y:S01]  /*f790*/  IMAD.SHL.U32 R3, R4, 0x80, RZ ;  /* 0x0000008004037824 */ /* 0x020fe200078e00ff */
[----:B------:R-:W-:Y:S02]  /*f7a0*/  UIADD3 UR4, UPT, UPT, UR9, 0x4000, URZ ;  /* 0x0000400009047890 */ /* 0x000fe4000fffe0ff */
[----:B------:R-:W-:Y:S01]  /*f7b0*/  LEA.HI R4, R6, R75, RZ, 0x7 ;  /* 0x0000004b06047211 */ /* 0x000fe200078f38ff */
[----:B------:R-:W-:Y:S02]  /*f7c0*/  UIADD3 UR5, UPT, UPT, UR9, 0xa000, URZ ;  /* 0x0000a00009057890 */ /* 0x000fe4000fffe0ff */
[----:B------:R-:W-:Y:S01]  /*f7d0*/  USHF.R.U32.HI UR4, URZ, 0x4, UR4 ;  /* 0x00000004ff047899 */ /* 0x000fe20008011604 */
[----:B------:R-:W-:Y:S01]  /*f7e0*/  SHF.R.S32.HI R4, RZ, 0x7, R4 ;  /* 0x00000007ff047819 */ /* 0x000fe20000011404 */
[----:B------:R-:W-:Y:S02]  /*f7f0*/  USHF.R.U32.HI UR5, URZ, 0x4, UR5 ;  /* 0x00000004ff057899 */ /* 0x000fe40008011605 */
[----:B------:R-:W-:Y:S01]  /*f800*/  USGXT.U32 UR12, UR4, 0xe ;  /* 0x0000000e040c789a */ /* 0x000fe20008000000 */
[----:B------:R-:W-:Y:S01]  /*f810*/  VIMNMX R6, PT, PT, R4, 0x2, !PT ;  /* 0x0000000204067848 */ /* 0x000fe20007fe0100 */
[----:B------:R-:W-:Y:S01]  /*f820*/  IMAD.SHL.U32 R4, R5, 0x80, RZ ;  /* 0x0000008005047824 */ /* 0x000fe200078e00ff */
[----:B------:R-:W-:-:S02]  /*f830*/  USGXT.U32 UR14, UR5, 0xe ;  /* 0x0000000e050e789a */ /* 0x000fc40008000000 */
[----:B------:R-:W-:Y:S01]  /*f840*/  UIADD3 UR30, UP1, UPT, UR12, 0x100, URZ ;  /* 0x000001000c1e7890 */ /* 0x000fe2000ff3e0ff */
[----:B------:R-:W-:Y:S01]  /*f850*/  VIADD R5, R6, 0xfffffffe ;  /* 0xfffffffe06057836 */ /* 0x000fe20000000000 */
[----:B------:R-:W-:Y:S01]  /*f860*/  UIADD3 UR28, UP2, UPT, UR14, 0x2, URZ ;  /* 0x000000020e1c7890 */ /* 0x000fe2000ff5e0ff */
[----:B------:R-:W-:Y:S01]  /*f870*/  IMAD.MOV.U32 R6, RZ, RZ, RZ ;  /* 0x000000ffff067224 */ /* 0x000fe200078e00ff */
[----:B------:R-:W-:Y:S01]  /*f880*/  UMOV UR4, URZ ;  /* 0x000000ff00047c82 */ /* 0x000fe20008000000 */
[----:B------:R-:W-:Y:S01]  /*f890*/  UMOV UR5, URZ ;  /* 0x000000ff00057c82 */ /* 0x000fe20008000000 */
[----:B------:R0:W-:Y:S01]  /*f8a0*/  STL [R1+0x6f4], R5 ;  /* 0x0006f40501007387 */ /* 0x0001e20000100800 */
[----:B------:R-:W-:Y:S01]  /*f8b0*/  UIADD3.X UR31, UPT, UPT, UR4, 0x40004040, URZ, UP1, !UPT ;  /* 0x40004040041f7890 */ /* 0x000fe20008ffe4ff */
[----:B------:R-:W-:Y:S01]  /*f8c0*/  SHF.R.S32.HI R7, RZ, 0x1f, R4 ;  /* 0x0000001fff077819 */ /* 0x000fe20000011404 */
[----:B------:R-:W-:Y:S01]  /*f8d0*/  UIADD3.X UR29, UPT, UPT, UR5, 0x40004040, URZ, UP2, !UPT ;  /* 0x40004040051d7890 */ /* 0x000fe200097fe4ff */
[----:B------:R1:W-:Y:S01]  /*f8e0*/  STL [R1+0x6b8], RZ ;  /* 0x0006b8ff01007387 */ /* 0x0003e20000100800 */
[----:B------:R-:W-:Y:S01]  /*f8f0*/  UMOV UR11, 0x1 ;  /* 0x00000001000b7882 */ /* 0x000fe20000000000 */
[----:B------:R-:W-:-:S02]  /*f900*/  UIADD3.64 UR20, UPT, UPT, UR30, 0x100, URZ ;  /* 0x000001001e147897 */ /* 0x000fc4000fffe0ff */
[----:B------:R-:W-:Y:S01]  /*f910*/  UIADD3.64 UR22, UPT, UPT, UR28, 0x2, URZ ;  /* 0x000000021c167897 */ /* 0x000fe2000fffe0ff */
[----:B0-----:R-:W-:Y:S01]  /*f920*/  SHF.R.S32.HI R5, RZ, 0x1f, R3 ;  /* 0x0000001fff057819 */ /* 0x001fe20000011403 */
[----:B------:R-:W-:Y:S02]  /*f930*/  UIADD3.64 UR24, UPT, UPT, UR30, 0x200, URZ ;  /* 0x000002001e187897 */ /* 0x000fe4000fffe0ff */
[----:B-1----:R-:W-:-:S12]  /*f940*/  UIADD3.64 UR26, UPT, UPT, UR28, 0x4, URZ ;  /* 0x000000041c1a7897 */ /* 0x002fd8000fffe0ff */
.L_x_10:
[----:B------:R-:W2:Y:S01]  /*f950*/  LDL R9, [R1+0x6b8] ;  /* 0x0006b80001097983 */ /* 0x000ea20000100800 */
[----:B------:R-:W-:Y:S01]  /*f960*/  IMAD.U32 R6, R6, -0x80000000, RZ ;  /* 0x8000000006067824 */ /* 0x000fe200078e00ff */
[----:B------:R-:W0:Y:S02]  /*f970*/  LDC R8, c[0x0][0x3a0] ;  /* 0x0000e800ff087b82 */ /* 0x000e240000000800 */
[----:B-1----:R-:W3:Y:S01]  /*f980*/  LDL.LU R7, [R1] ;  /* 0x0000000001077983 */ /* 0x002ee20000300800 */
[----:B-----5:R-:W-:Y:S01]  /*f990*/  IADD3 R84, P4, PT, R3, R84, RZ ;  /* 0x0000005403547210 */ /* 0x020fe20007f9e0ff */
[----:B------:R-:W1:Y:S01]  /*f9a0*/  SYNCS.PHASECHK.TRANS64.TRYWAIT P6, [UR6], R6 ;  /* 0x00000006ff0075a7 */ /* 0x000e6200080c1106 */
[----:B--2---:R-:W-:Y:S01]  /*f9b0*/  VIADD R9, R9, 0x1 ;  /* 0x0000000109097836 */ /* 0x004fe20000000000 */
[----:B---3--:R-:W-:-:S04]  /*f9c0*/  IADD3 R7, P5, PT, R3, R7, RZ ;  /* 0x0000000703077210 */ /* 0x008fc80007fbe0ff */
[----:B------:R2:W-:Y:S01]  /*f9d0*/  STL [R1+0x6cc], R9 ;  /* 0x0006cc0901007387 */ /* 0x0005e20000100800 */
[----:B0-----:R-:W-:-:S03]  /*f9e0*/  IMAD R8, R9, -0x80, R8 ;  /* 0xffffff8009087824 */ /* 0x001fc600078e0208 */
[----:B------:R2:W-:Y:S02]  /*f9f0*/  STL [R1], R7 ;  /* 0x0000000701007387 */ /* 0x0005e40000100800 */
[C---:B------:R-:W-:Y:S02]  /*fa00*/  ISETP.GT.AND P1, PT, R8.reuse, 0x1, PT ;  /* 0x000000010800780c */ /* 0x040fe40003f24270 */
[----:B------:R-:W-:Y:S01]  /*fa10*/  ISETP.GT.AND P2, PT, R8, 0x2, PT ;  /* 0x000000020800780c */ /* 0x000fe20003f44270 */
[----:B-1----:R-:W-:-:S12]  /*fa20*/  @!P6 BRA `(.L_x_8) ;  /* 0x000000c000c0e947 */ /* 0x002fd80003800000 */
.L_x_16:
[----:B------:R0:W-:Y:S04]  /*fa30*/  STL [R1+0x900], R15 ;  /* 0x0009000f01007387 */ /* 0x0001e80000100800 */
[----:B0-----:R-:W3:Y:S04]  /*fa40*/  LDL.LU R15, [R1+0x24] ;  /* 0x00002400010f7983 */ /* 0x001ee80000300800 */
[----:B------:R-:W-:Y:S04]  /*fa50*/  STL [R1+0x8fc], R27 ;  /* 0x0008fc1b01007387 */ /* 0x000fe80000100800 */
[----:B------:R0:W-:Y:S04]  /*fa60*/  STL [R1+0x8f8], R43 ;  /* 0x0008f82b01007387 */ /* 0x0001e80000100800 */
[----:B0-----:R-:W4:Y:S04]  /*fa70*/  LDL R43, [R1] ;  /* 0x00000000012b7983 */ /* 0x001f280000100800 */
[----:B------:R-:W-:Y:S04]  /*fa80*/  STL [R1+0x8f4], R62 ;  /* 0x0008f43e01007387 */ /* 0x000fe80000100800 */
[----:B------:R0:W-:Y:S04]  /*fa90*/  STL [R1+0x8f0], R11 ;  /* 0x0008f00b01007387 */ /* 0x0001e80000100800 */
[----:B0-2---:R-:W2:Y:S04]  /*faa0*/  LDL.LU R11, [R1+0x10] ;  /* 0x00001000010b7983 */ /* 0x005ea80000300800 */
[----:B------:R0:W-:Y:S04]  /*fab0*/  STL [R1+0x8ec], R14 ;  /* 0x0008ec0e01007387 */ /* 0x0001e80000100800 */
[----:B0-----:R-:W2:Y:S04]  /*fac0*/  LDL.LU R14, [R1+0xc] ;  /* 0x00000c00010e7983 */ /* 0x001ea80000300800 */
        /* <DEDUP_REMOVED lines=8> */
[----:B------:R0:W-:Y:S04]  /*fb50*/  STL [R1+0x8c8], R90 ;  /* 0x0008c85a01007387 */ /* 0x0001e80000100800 */
[----:B0-----:R-:W2:Y:S01]  /*fb60*/  LDL.LU R90, [R1+0x38] ;  /* 0x00003800015a7983 */ /* 0x001ea20000300800 */
[C---:B------:R-:W-:Y:S01]  /*fb70*/  IMAD.X R82, R5.reuse, 0x1, R82, P4 ;  /* 0x0000000105527824 */ /* 0x040fe200020e0652 */
[----:B------:R-:W-:Y:S01]  /*fb80*/  PRMT R33, RZ, 0x7610, R33 ;  /* 0x00007610ff217816 */ /* 0x000fe20000000021 */
[----:B------:R-:W-:Y:S01]  /*fb90*/  @P1 IMAD.MOV.U32 R6, RZ, RZ, R84 ;  /* 0x000000ffff061224 */ /* 0x000fe200078e0054 */
[----:B------:R-:W-:Y:S01]  /*fba0*/  STL [R1+0x8c4], R88 ;  /* 0x0008c45801007387 */ /* 0x000fe20000100800 */
[----:B------:R-:W-:Y:S01]  /*fbb0*/  @P1 IMAD.MOV.U32 R7, RZ, RZ, R82 ;  /* 0x000000ffff071224 */ /* 0x000fe200078e0052 */
[----:B------:R-:W-:Y:S01]  /*fbc0*/  ISETP.GT.AND P4, PT, R8, 0x3, PT ;  /* 0x000000030800780c */ /* 0x000fe20003f84270 */
[----:B------:R-:W-:Y:S01]  /*fbd0*/  IMAD.X R86, R5, 0x1, R86, P5 ;  /* 0x0000000105567824 */ /* 0x000fe200028e0656 */
[----:B------:R-:W-:Y:S01]  /*fbe0*/  STL [R1+0x8c0], R28 ;  /* 0x0008c01c01007387 */ /* 0x000fe20000100800 */
[----:B------:R-:W-:-:S03]  /*fbf0*/  PRMT R59, RZ, 0x7610, R59 ;  /* 0x00007610ff3b7816 */ /* 0x000fc6000000003b */
[----:B------:R-:W-:Y:S04]  /*fc00*/  STL [R1+0x8bc], R44 ;  /* 0x0008bc2c01007387 */ /* 0x000fe80000100800 */
[----:B------:R-:W-:Y:S04]  /*fc10*/  STL [R1+0x8b8], R73 ;  /* 0x0008b84901007387 */ /* 0x000fe80000100800 */
[----:B------:R-:W-:Y:S04]  /*fc20*/  STL [R1+0x8b4], R80 ;  /* 0x0008b45001007387 */ /* 0x000fe80000100800 */
[----:B------:R0:W-:Y:S04]  /*fc30*/  STL [R1+0x8b0], R79 ;  /* 0x0008b04f01007387 */ /* 0x0001e80000100800 */
        /* <DEDUP_REMOVED lines=20> */
[----:B------:R1:W2:Y:S04]  /*fd80*/  @P1 LDG.E.U8 R33, desc[UR18][R6.64] ;  /* 0x0000001206211981 */ /* 0x0002a8000c1e1100 */
[----:B------:R-:W-:Y:S04]  /*fd90*/  STL [R1+0x85c], R61 ;  /* 0x00085c3d01007387 */ /* 0x000fe80000100800 */
[----:B------:R-:W-:Y:S01]  /*fda0*/  STL [R1+0x858], R60 ;  /* 0x0008583c01007387 */ /* 0x000fe20000100800 */
[----:B-1----:R-:W-:-:S03]  /*fdb0*/  @P2 IMAD.MOV.U32 R7, RZ, RZ, R86 ;  /* 0x000000ffff072224 */ /* 0x002fc600078e0056 */
[----:B------:R-:W-:Y:S04]  /*fdc0*/  STL [R1+0x854], R4 ;  /* 0x0008540401007387 */ /* 0x000fe80000100800 */
[----:B------:R-:W-:Y:S04]  /*fdd0*/  STL [R1+0x850], R48 ;  /* 0x0008503001007387 */ /* 0x000fe80000100800 */
[----:B------:R-:W-:Y:S01]  /*fde0*/  STL [R1+0x7f8], R68 ;  /* 0x0007f84401007387 */ /* 0x000fe20000100800 */
[----:B------:R-:W-:-:S03]  /*fdf0*/  PRMT R13, RZ, 0x7610, R13 ;  /* 0x00007610ff0d7816 */ /* 0x000fc6000000000d */
[----:B------:R-:W-:Y:S04]  /*fe00*/  STL [R1+0x800], R84 ;  /* 0x0008005401007387 */ /* 0x000fe80000100800 */
[----:B------:R-:W-:Y:S01]  /*fe10*/  STL [R1+0x7fc], R82 ;  /* 0x0007fc5201007387 */ /* 0x000fe20000100800 */
[C---:B---3--:R-:W-:Y:S01]  /*fe20*/  IADD3 R15, P6, PT, R3.reuse, R15, RZ ;  /* 0x0000000f030f7210 */ /* 0x048fe20007fde0ff */
[----:B----4-:R-:W-:Y:S02]  /*fe30*/  @P2 IMAD.MOV.U32 R6, RZ, RZ, R43 ;  /* 0x000000ffff062224 */ /* 0x010fe400078e002b */
[----:B------:R-:W3:Y:S04]  /*fe40*/  LDL.LU R43, [R1+0x30] ;  /* 0x00003000012b7983 */ /* 0x000ee80000300800 */
[----:B0-----:R-:W4:Y:S04]  /*fe50*/  LDL.LU R79, [R1+0x48] ;  /* 0x00004800014f7983 */ /* 0x001f280000300800 */
[----:B------:R0:W3:Y:S01]  /*fe60*/  @P2 LDG.E.U8 R59, desc[UR18][R6.64] ;  /* 0x00000012063b2981 */ /* 0x0000e2000c1e1100 */
[----:B--2---:R-:W-:-:S05]  /*fe70*/  IADD3 R11, P1, PT, R3, R11, RZ ;  /* 0x0000000b030b7210 */ /* 0x004fca0007f3e0ff */
[----:B------:R1:W-:Y:S01]  /*fe80*/  STL [R1+0x10], R11 ;  /* 0x0000100b01007387 */ /* 0x0003e20000100800 */
[----:B0-----:R-:W-:-:S03]  /*fe90*/  @P4 IMAD.MOV.U32 R6, RZ, RZ, R11 ;  /* 0x000000ffff064224 */ /* 0x001fc600078e000b */
[----:B------:R-:W-:Y:S01]  /*fea0*/  STL [R1+0x804], R86 ;  /* 0x0008045601007387 */ /* 0x000fe20000100800 */
[----:B------:R-:W-:-:S04]  /*feb0*/  IMAD.X R14, R5, 0x1, R14, P1 ;  /* 0x00000001050e7824 */ /* 0x000fc800008e060e */
[----:B------:R-:W-:Y:S01]  /*fec0*/  @P4 IMAD.MOV.U32 R7, RZ, RZ, R14 ;  /* 0x000000ffff074224 */ /* 0x000fe200078e000e */
[----:B------:R0:W-:Y:S04]  /*fed0*/  STL [R1+0xc], R14 ;  /* 0x00000c0e01007387 */ /* 0x0001e80000100800 */
[----:B-1----:R-:W2:Y:S04]  /*fee0*/  LDL.LU R11, [R1+0x60] ;  /* 0x00006000010b7983 */ /* 0x002ea80000300800 */
[----:B------:R1:W-:Y:S04]  /*fef0*/  STL [R1+0x24], R15 ;  /* 0x0000240f01007387 */ /* 0x0003e80000100800 */
[----:B0-----:R-:W2:Y:S04]  /*ff00*/  LDL.LU R14, [R1+0x74] ;  /* 0x00007400010e7983 */ /* 0x001ea80000300800 */
[----:B------:R0:W2:Y:S02]  /*ff10*/  @P4 LDG.E.U8 R13, desc[UR18][R6.64] ;  /* 0x00000012060d4981 */ /* 0x0000a4000c1e1100 */
[----:B0-----:R-:W-:Y:S01]  /*ff20*/  IMAD.MOV.U32 R7, RZ, RZ, R15 ;  /* 0x000000ffff077224 */ /* 0x001fe200078e000f */
[----:B------:R-:W-:-:S05]  /*ff30*/  IADD3 R90, P2, PT, R3, R90, RZ ;  /* 0x0000005a035a7210 */ /* 0x000fca0007f5e0ff */
[----:B------:R-:W-:Y:S04]  /*ff40*/  STL [R1+0x38], R90 ;  /* 0x0000385a01007387 */ /* 0x000fe80000100800 */
[----:B-1----:R-:W2:Y:S04]  /*ff50*/  LDL.LU R15, [R1+0x900] ;  /* 0x00090000010f7983 */ /* 0x002ea80000300800 */
[----:B------:R-:W2:Y:S01]  /*ff60*/  LDL.LU R6, [R1+0x1c] ;  /* 0x00001c0001067983 */ /* 0x000ea20000300800 */
[----:B------:R-:W-:Y:S02]  /*ff70*/  ISETP.GT.AND P5, PT, R8, 0x4, PT ;  /* 0x000000040800780c */ /* 0x000fe40003fa4270 */
[----:B------:R-:W-:Y:S01]  /*ff80*/  PRMT R27, RZ, 0x7610, R27 ;  /* 0x00007610ff1b7816 */ /* 0x000fe2000000001b */
[----:B--2---:R-:W-:-:S10]  /*ff90*/  IMAD.X R6, R5, 0x1, R6, P6 ;  /* 0x0000000105067824 */ /* 0x004fd400030e0606 */
[-C--:B------:R-:W-:Y:S01]  /*ffa0*/  @P5 LOP3.LUT R7, R7, R6.reuse, RZ, 0x3c, !PT ;  /* 0x0000000607075212 */ /* 0x080fe200078e3cff */
[----:B------:R0:W-:Y:S03]  /*ffb0*/  STL [R1+0x1c], R6 ;  /* 0x00001c0601007387 */ /* 0x0001e60000100800 */
[----:B0-----:R-:W-:-:S04]  /*ffc0*/  @P5 LOP3.LUT R6, R7, R6, RZ, 0x3c, !PT ;  /* 0x0000000607065212 */ /* 0x001fc800078e3cff */
[----:B------:R-:W-:-:S05]  /*ffd0*/  @P5 LOP3.LUT R7, R7, R6, RZ, 0x3c, !PT ;  /* 0x0000000607075212 */ /* 0x000fca00078e3cff */
[----:B------:R0:W2:Y:S01]  /*ffe0*/  @P5 LDG.E.U8 R27, desc[UR18][R6.64] ;  /* 0x00000012061b5981 */ /* 0x0000a2000c1e1100 */
[----:B------:R-:W-:Y:S01]  /*fff0*/  ISETP.GT.AND P1, PT, R8, 0x5, PT ;  /* 0x000000050800780c */ /* 0x000fe20003f24270 */
[----:B---3--:R-:W-:Y:S01]  /*10000*/  IMAD.X R43, R5, 0x1, R43, P2 ;  /* 0x00000001052b7824 */ /* 0x008fe200010e062b */
[----:B------:R-:W-:-:S04]  /*10010*/  PRMT R29, RZ, 0x7610, R29 ;  /* 0x00007610ff1d7816 */ /* 0x000fc8000000001d */
[----:B------:R-:W-:Y:S01]  /*10020*/  STL [R1+0x30], R43 ;  /* 0x0000302b01007387 */ /* 0x000fe20000100800 */
[----:B0-----:R-:W-:-:S06]  /*10030*/  IMAD.MOV.U32 R7, RZ, RZ, R43 ;  /* 0x000000ffff077224 */ /* 0x001fcc00078e002b */
[----:B------:R-:W-:-:S05]  /*10040*/  @P1 IMAD.MOV.U32 R6, RZ, RZ, R90 ;  /* 0x000000ffff061224 */ /* 0x000fca00078e005a */
[----:B------:R-:W3:Y:S04]  /*10050*/  @P1 LDG.E.U8 R29, desc[UR18][R6.64] ;  /* 0x00000012061d1981 */ /* 0x000ee8000c1e1100 */
[----:B--2---:R0:W-:Y:S04]  /*10060*/  STL [R1+0x6c8], R27 ;  /* 0x0006c81b01007387 */ /* 0x0041e80000100800 */
[----:B0-----:R-:W2:Y:S04]  /*10070*/  LDL.LU R27, [R1+0x8fc] ;  /* 0x0008fc00011b7983 */ /* 0x001ea80000300800 */
[----:B------:R-:W2:Y:S04]  /*10080*/  LDL.LU R43, [R1+0x8f8] ;  /* 0x0008f800012b7983 */ /* 0x000ea80000300800 */
[----:B------:R-:W2:Y:S01]  /*10090*/  LDL.LU R7, [R1+0x3c] ;  /* 0x00003c0001077983 */ /* 0x000ea20000300800 */
[----:B------:R-:W-:-:S02]  /*100a0*/  ISETP.GT.AND P2, PT, R8, 0x6, PT ;  /* 0x000000060800780c */ /* 0x000fc40003f44270 */
[C---:B----4-:R-:W-:Y:S01]  /*100b0*/  IADD3 R79, P5, PT, R3.reuse, R79, RZ ;  /* 0x0000004f034f7210 */ /* 0x050fe20007fbe0ff */
[----:B------:R-:W4:Y:S01]  /*100c0*/  LDL.LU R90, [R1+0x64] ;  /* 0x00006400015a7983 */ /* 0x000f220000300800 */
[----:B------:R-:W-:Y:S02]  /*100d0*/  PRMT R42, RZ, 0x7610, R42 ;  /* 0x00007610ff2a7816 */ /* 0x000fe4000000002a */
[----:B------:R-:W-:Y:S01]  /*100e0*/  IADD3 R11, P6, PT, R3, R11, RZ ;  /* 0x0000000b030b7210 */ /* 0x000fe20007fde0ff */
[----:B------:R-:W-:Y:S04]  /*100f0*/  STL [R1+0x48], R79 ;  /* 0x0000484f01007387 */ /* 0x000fe80000100800 */
[----:B---3--:R0:W-:Y:S02]  /*10100*/  STL [R1+0x6c4], R29 ;  /* 0x0006c41d01007387 */ /* 0x0081e40000100800 */
[----:B------:R-:W-:-:S02]  /*10110*/  @P2 IMAD.MOV.U32 R6, RZ, RZ, R79 ;  /* 0x000000ffff062224 */ /* 0x000fc400078e004f */
[----:B0-----:R-:W3:Y:S01]  /*10120*/  LDL.LU R29, [R1+0x88] ;  /* 0x00008800011d7983 */ /* 0x001ee20000300800 */
[----:B--2---:R-:W-:-:S05]  /*10130*/  IMAD.X R7, R5, 0x1, R7, P5 ;  /* 0x0000000105077824 */ /* 0x004fca00028e0607 */
[----:B------:R0:W-:Y:S04]  /*10140*/  STL [R1+0x3c], R7 ;  /* 0x00003c0701007387 */ /* 0x0001e80000100800 */
[----:B------:R0:W2:Y:S04]  /*10150*/  @P2 LDG.E.U8 R42, desc[UR18][R6.64] ;  /* 0x00000012062a2981 */ /* 0x0000a8000c1e1100 */
[----:B------:R1:W-:Y:S04]  /*10160*/  STL [R1+0x60], R11 ;  /* 0x0000600b01007387 */ /* 0x0003e80000100800 */
[----:B------:R-:W3:Y:S01]  /*10170*/  LDL.LU R6, [R1+0x58] ;  /* 0x0000580001067983 */ /* 0x000ee20000300800 */
[----:B------:R-:W-:Y:S01]  /*10180*/  ISETP.GT.AND P4, PT, R8, 0x7, PT ;  /* 0x000000070800780c */ /* 0x000fe20003f84270 */
[----:B0-----:R-:W-:Y:S01]  /*10190*/  IMAD.MOV.U32 R7, RZ, RZ, R11 ;  /* 0x000000ffff077224 */ /* 0x001fe200078e000b */
[----:B------:R-:W-:Y:S01]  /*101a0*/  IADD3 R14, P5, PT, R3, R14, RZ ;  /* 0x0000000e030e7210 */ /* 0x000fe20007fbe0ff */
[----:B------:R-:W4:Y:S04]  /*101b0*/  LDL.LU R79, [R1+0x78] ;  /* 0x00007800014f7983 */ /* 0x000f280000300800 */
[----:B------:R-:W-:Y:S04]  /*101c0*/  STL [R1+0x74], R14 ;  /* 0x0000740e01007387 */ /* 0x000fe80000100800 */
[----:B-1----:R-:W4:Y:S01]  /*101d0*/  LDL.LU R11, [R1+0x98] ;  /* 0x00009800010b7983 */ /* 0x002f220000300800 */
[----:B------:R-:W-:-:S03]  /*101e0*/  PRMT R62, RZ, 0x7610, R62 ;  /* 0x00007610ff3e7816 */ /* 0x000fc6000000003e */
[----:B--2---:R0:W-:Y:S01]  /*101f0*/  STL [R1+0x6c0], R42 ;  /* 0x0006c02a01007387 */ /* 0x0041e20000100800 */
[----:B---3--:R-:W-:-:S03]  /*10200*/  IMAD.X R6, R5, 0x1, R6, P6 ;  /* 0x0000000105067824 */ /* 0x008fc600030e0606 */
[----:B0-----:R-:W2:Y:S02]  /*10210*/  LDL.LU R42, [R1+0xb0] ;  /* 0x0000b000012a7983 */ /* 0x001ea40000300800 */
[-C--:B------:R-:W-:Y:S02]  /*10220*/  @P4 LOP3.LUT R7, R7, R6.reuse, RZ, 0x3c, !PT ;  /* 0x0000000607074212 */ /* 0x080fe400078e3cff */
[----:B------:R0:W-:Y:S02]  /*10230*/  STL [R1+0x58], R6 ;  /* 0x0000580601007387 */ /* 0x0001e40000100800 */
[----:B0-----:R-:W-:-:S04]  /*10240*/  @P4 LOP3.LUT R6, R7, R6, RZ, 0x3c, !PT ;  /* 0x0000000607064212 */ /* 0x001fc800078e3cff */
[----:B------:R-:W-:-:S05]  /*10250*/  @P4 LOP3.LUT R7, R7, R6, RZ, 0x3c, !PT ;  /* 0x0000000607074212 */ /* 0x000fca00078e3cff */
[----:B------:R0:W3:Y:S01]  /*10260*/  @P4 LDG.E.U8 R62, desc[UR18][R6.64] ;  /* 0x00000012063e4981 */ /* 0x0000e2000c1e1100 */
[C---:B------:R-:W-:Y:S02]  /*10270*/  ISETP.GT.AND P1, PT, R8.reuse, 0x8, PT ;  /* 0x000000080800780c */ /* 0x040fe40003f24270 */
[----:B------:R-:W-:Y:S01]  /*10280*/  ISETP.GT.AND P2, PT, R8, 0x9, PT ;  /* 0x000000090800780c */ /* 0x000fe20003f44270 */
[----:B----4-:R-:W-:Y:S01]  /*10290*/  IMAD.X R90, R5, 0x1, R90, P5 ;  /* 0x00000001055a7824 */ /* 0x010fe200028e065a */
[----:B------:R-:W-:Y:S02]  /*102a0*/  IADD3 R29, P5, PT, R3, R29, RZ ;  /* 0x0000001d031d7210 */ /* 0x000fe40007fbe0ff */
[----:B------:R-:W-:Y:S02]  /*102b0*/  PRMT R16, RZ, 0x7610, R16 ;  /* 0x00007610ff107816 */ /* 0x000fe40000000010 */
[----:B------:R-:W-:Y:S01]  /*102c0*/  STL [R1+0x64], R90 ;  /* 0x0000645a01007387 */ /* 0x000fe20000100800 */
[----:B------:R-:W-:-:S04]  /*102d0*/  IMAD.X R79, R5, 0x1, R79, P5 ;  /* 0x00000001054f7824 */ /* 0x000fc800028e064f */
[----:B0-----:R-:W-:Y:S02]  /*102e0*/  @P1 IMAD.MOV.U32 R6, RZ, RZ, R14 ;  /* 0x000000ffff061224 */ /* 0x001fe400078e000e */
[----:B------:R-:W-:Y:S01]  /*102f0*/  @P1 IMAD.MOV.U32 R7, RZ, RZ, R90 ;  /* 0x000000ffff071224 */ /* 0x000fe200078e005a */
[----:B------:R-:W-:Y:S02]  /*10300*/  PRMT R32, RZ, 0x7610, R32 ;  /* 0x00007610ff207816 */ /* 0x000fe40000000020 */
[----:B------:R-:W-:Y:S02]  /*10310*/  IADD3 R11, P6, PT, R3, R11, RZ ;  /* 0x0000000b030b7210 */ /* 0x000fe40007fde0ff */
[----:B------:R0:W4:Y:S02]  /*10320*/  @P1 LDG.E.U8 R16, desc[UR18][R6.64] ;  /* 0x0000001206101981 */ /* 0x000124000c1e1100 */
[----:B0-----:R-:W-:Y:S02]  /*10330*/  @P2 IMAD.MOV.U32 R6, RZ, RZ, R29 ;  /* 0x000000ffff062224 */ /* 0x001fe400078e001d */
[----:B------:R-:W-:-:S05]  /*10340*/  @P2 IMAD.MOV.U32 R7, RZ, RZ, R79 ;  /* 0x000000ffff072224 */ /* 0x000fca00078e004f */
[----:B------:R0:W4:Y:S02]  /*10350*/  @P2 LDG.E.U8 R32, desc[UR18][R6.64] ;  /* 0x0000001206202981 */ /* 0x000124000c1e1100 */
[----:B0-----:R-:W-:Y:S01]  /*10360*/  IMAD.MOV.U32 R7, RZ, RZ, R11 ;  /* 0x000000ffff077224 */ /* 0x001fe200078e000b */
[----:B--2---:R-:W-:Y:S01]  /*10370*/  IADD3 R42, P5, PT, R3, R42, RZ ;  /* 0x0000002a032a7210 */ /* 0x004fe20007fbe0ff */
[----:B---3--:R0:W-:Y:S04]  /*10380*/  STL [R1+0x6bc], R62 ;  /* 0x0006bc3e01007387 */ /* 0x0081e80000100800 */
[----:B0-----:R-:W2:Y:S04]  /*10390*/  LDL.LU R62, [R1+0x8f4] ;  /* 0x0008f400013e7983 */ /* 0x001ea80000300800 */
[----:B------:R-:W3:Y:S04]  /*103a0*/  LDL.LU R90, [R1+0xa0] ;  /* 0x0000a000015a7983 */ /* 0x000ee80000300800 */
[----:B------:R-:W2:Y:S04]  /*103b0*/  LDL.LU R14, [R1+0xb8] ;  /* 0x0000b800010e7983 */ /* 0x000ea80000300800 */
[----:B------:R0:W-:Y:S04]  /*103c0*/  STL [R1+0x88], R29 ;  /* 0x0000881d01007387 */ /* 0x0001e80000100800 */
[----:B------:R1:W-:Y:S04]  /*103d0*/  STL [R1+0x78], R79 ;  /* 0x0000784f01007387 */ /* 0x0003e80000100800 */
[----:B0-----:R-:W4:Y:S04]  /*103e0*/  LDL.LU R29, [R1+0xd0] ;  /* 0x0000d000011d7983 */ /* 0x001f280000300800 */
[----:B------:R0:W-:Y:S04]  /*103f0*/  STL [R1+0x98], R11 ;  /* 0x0000980b01007387 */ /* 0x0001e80000100800 */
[----:B-1----:R-:W4:Y:S04]  /*10400*/  LDL.LU R79, [R1+0xe8] ;  /* 0x0000e800014f7983 */ /* 0x002f280000300800 */
[----:B------:R-:W-:Y:S04]  /*10410*/  STL [R1+0xb0], R42 ;  /* 0x0000b02a01007387 */ /* 0x000fe80000100800 */
[----:B0-----:R-:W4:Y:S04]  /*10420*/  LDL.LU R11, [R1+0x8f0] ;  /* 0x0008f000010b7983 */ /* 0x001f280000300800 */
[----:B------:R-:W4:Y:S01]  /*10430*/  LDL.LU R6, [R1+0x94] ;  /* 0x0000940001067983 */ /* 0x000f220000300800 */
[----:B------:R-:W-:-:S02]  /*10440*/  ISETP.GT.AND P4, PT, R8, 0xa, PT ;  /* 0x0000000a0800780c */ /* 0x000fc40003f84270 */
[----:B------:R-:W-:Y:S02]  /*10450*/  ISETP.GT.AND P1, PT, R8, 0xb, PT ;  /* 0x0000000b0800780c */ /* 0x000fe40003f24270 */
[----:B------:R-:W-:Y:S02]  /*10460*/  PRMT R49, RZ, 0x7610, R49 ;  /* 0x00007610ff317816 */ /* 0x000fe40000000031 */
[----:B------:R-:W-:Y:S01]  /*10470*/  PRMT R81, RZ, 0x7610, R81 ;  /* 0x00007610ff517816 */ /* 0x000fe20000000051 */
[----:B---3--:R-:W-:Y:S01]  /*10480*/  IMAD.X R90, R5, 0x1, R90, P5 ;  /* 0x00000001055a7824 */ /* 0x008fe200028e065a */
[----:B--2---:R-:W-:Y:S01]  /*10490*/  IADD3 R14, P5, PT, R3, R14, RZ ;  /* 0x0000000e030e7210 */ /* 0x004fe20007fbe0ff */
[----:B----4-:R-:W-:-:S05]  /*104a0*/  IMAD.X R6, R5, 0x1, R6, P6 ;  /* 0x0000000105067824 */ /* 0x010fca00030e0606 */
[-C--:B------:R-:W-:Y:S01]  /*104b0*/  @P4 LOP3.LUT R7, R7, R6.reuse, RZ, 0x3c, !PT ;  /* 0x0000000607074212 */ /* 0x080fe200078e3cff */
[----:B------:R0:W-:Y:S03]  /*104c0*/  STL [R1+0x94], R6 ;  /* 0x0000940601007387 */ /* 0x0001e60000100800 */
[----:B0-----:R-:W-:-:S04]  /*104d0*/  @P4 LOP3.LUT R6, R7, R6, RZ, 0x3c, !PT ;  /* 0x0000000607064212 */ /* 0x001fc800078e3cff */
[----:B------:R-:W-:Y:S01]  /*104e0*/  @P4 LOP3.LUT R7, R7, R6, RZ, 0x3c, !PT ;  /* 0x0000000607074212 */ /* 0x000fe200078e3cff */
[----:B------:R0:W-:Y:S04]  /*104f0*/  STL [R1+0xa0], R90 ;  /* 0x0000a05a01007387 */ /* 0x0001e80000100800 */
[----:B------:R1:W2:Y:S02]  /*10500*/  @P4 LDG.E.U8 R49, desc[UR18][R6.64] ;  /* 0x0000001206314981 */ /* 0x0002a4000c1e1100 */
[----:B-1----:R-:W-:Y:S02]  /*10510*/  @P1 IMAD.MOV.U32 R6, RZ, RZ, R42 ;  /* 0x000000ffff061224 */ /* 0x002fe400078e002a */
[----:B------:R-:W-:Y:S01]  /*10520*/  @P1 IMAD.MOV.U32 R7, RZ, RZ, R90 ;  /* 0x000000ffff071224 */ /* 0x000fe200078e005a */
[----:B------:R-:W3:Y:S04]  /*10530*/  LDL.LU R42, [R1+0xd4] ;  /* 0x0000d400012a7983 */ /* 0x000ee80000300800 */
[----:B0-----:R-:W4:Y:S04]  /*10540*/  LDL.LU R90, [R1+0xf0] ;  /* 0x0000f000015a7983 */ /* 0x001f280000300800 */
[----:B------:R0:W2:Y:S04]  /*10550*/  @P1 LDG.E.U8 R81, desc[UR18][R6.64] ;  /* 0x0000001206511981 */ /* 0x0000a8000c1e1100 */
[----:B------:R1:W-:Y:S01]  /*10560*/  STL [R1+0xb8], R14 ;  /* 0x0000b80e01007387 */ /* 0x0003e20000100800 */
[----:B0-----:R-:W-:-:S03]  /*10570*/  IMAD.MOV.U32 R7, RZ, RZ, R14 ;  /* 0x000000ffff077224 */ /* 0x001fc600078e000e */
[----:B-1----:R-:W2:Y:S04]  /*10580*/  LDL.LU R14, [R1+0x8ec] ;  /* 0x0008ec00010e7983 */ /* 0x002ea80000300800 */
[----:B------:R-:W2:Y:S01]  /*10590*/  LDL.LU R6, [R1+0xb4] ;  /* 0x0000b40001067983 */ /* 0x000ea20000300800 */
[----:B------:R-:W-:Y:S02]  /*105a0*/  ISETP.GT.AND P2, PT, R8, 0xc, PT ;  /* 0x0000000c0800780c */ /* 0x000fe40003f44270 */
[----:B------:R-:W-:Y:S02]  /*105b0*/  PRMT R70, RZ, 0x7610, R70 ;  /* 0x00007610ff467816 */ /* 0x000fe40000000046 */
[----:B------:R-:W-:Y:S01]  /*105c0*/  IADD3 R29, P6, PT, R3, R29, RZ ;  /* 0x0000001d031d7210 */ /* 0x000fe20007fde0ff */
[----:B--2---:R-:W-:-:S08]  /*105d0*/  IMAD.X R6, R5, 0x1, R6, P5 ;  /* 0x0000000105067824 */ /* 0x004fd000028e0606 */
[-C--:B------:R-:W-:Y:S01]  /*105e0*/  @P2 LOP3.LUT R7, R7, R6.reuse, RZ, 0x3c, !PT ;  /* 0x0000000607072212 */ /* 0x080fe200078e3cff */
[----:B------:R0:W-:Y:S03]  /*105f0*/  STL [R1+0xb4], R6 ;  /* 0x0000b40601007387 */ /* 0x0001e60000100800 */
[----:B0-----:R-:W-:-:S04]  /*10600*/  @P2 LOP3.LUT R6, R7, R6, RZ, 0x3c, !PT ;  /* 0x0000000607062212 */ /* 0x001fc800078e3cff */
[----:B------:R-:W-:Y:S01]  /*10610*/  @P2 LOP3.LUT R7, R7, R6, RZ, 0x3c, !PT ;  /* 0x0000000607072212 */ /* 0x000fe200078e3cff */
[----:B------:R-:W-:Y:S04]  /*10620*/  STL [R1+0xd0], R29 ;  /* 0x0000d01d01007387 */ /* 0x000fe80000100800 */
[----:B------:R0:W2:Y:S04]  /*10630*/  @P2 LDG.E.U8 R70, desc[UR18][R6.64] ;  /* 0x0000001206462981 */ /* 0x0000a8000c1e1100 */
[----:B------:R-:W3:Y:S01]  /*10640*/  LDL.LU R6, [R1+0xcc] ;  /* 0x0000cc0001067983 */ /* 0x000ee20000300800 */
[----:B------:R-:W-:Y:S01]  /*10650*/  ISETP.GT.AND P4, PT, R8, 0xd, PT ;  /* 0x0000000d0800780c */ /* 0x000fe20003f84270 */
[----:B0-----:R-:W-:Y:S01]  /*10660*/  IMAD.MOV.U32 R7, RZ, RZ, R29 ;  /* 0x000000ffff077224 */ /* 0x001fe200078e001d */
[----:B------:R-:W-:-:S02]  /*10670*/  IADD3 R79, P5, PT, R3, R79, RZ ;  /* 0x0000004f034f7210 */ /* 0x000fc40007fbe0ff */
[----:B------:R-:W-:Y:S01]  /*10680*/  PRMT R26, RZ, 0x7610, R26 ;  /* 0x00007610ff1a7816 */ /* 0x000fe2000000001a */
[----:B--2---:R0:W-:Y:S01]  /*10690*/  STL [R1+0x6b4], R70 ;  /* 0x0006b44601007387 */ /* 0x0041e20000100800 */
[----:B---3--:R-:W-:-:S03]  /*106a0*/  IMAD.X R6, R5, 0x1, R6, P6 ;  /* 0x0000000105067824 */ /* 0x008fc600030e0606 */
[----:B0-----:R-:W2:Y:S04]  /*106b0*/  LDL.LU R70, [R1+0x108] ;  /* 0x0001080001467983 */ /* 0x001ea80000300800 */
[-C--:B------:R-:W-:Y:S01]  /*106c0*/  @P4 LOP3.LUT R7, R7, R6.reuse, RZ, 0x3c, !PT ;  /* 0x0000000607074212 */ /* 0x080fe200078e3cff */
[----:B------:R-:W-:Y:S04]  /*106d0*/  STL [R1+0xe8], R79 ;  /* 0x0000e84f01007387 */ /* 0x000fe80000100800 */
[----:B------:R-:W3:Y:S04]  /*106e0*/  LDL.LU R29, [R1+0x120] ;  /* 0x00012000011d7983 */ /* 0x000ee80000300800 */
[----:B------:R0:W-:Y:S02]  /*106f0*/  STL [R1+0xcc], R6 ;  /* 0x0000cc0601007387 */ /* 0x0001e40000100800 */
[----:B0-----:R-:W-:-:S04]  /*10700*/  @P4 LOP3.LUT R6, R7, R6, RZ, 0x3c, !PT ;  /* 0x0000000607064212 */ /* 0x001fc800078e3cff */
[----:B------:R-:W-:-:S05]  /*10710*/  @P4 LOP3.LUT R7, R7, R6, RZ, 0x3c, !PT ;  /* 0x0000000607074212 */ /* 0x000fca00078e3cff */
[----:B------:R0:W2:Y:S01]  /*10720*/  @P4 LDG.E.U8 R26, desc[UR18][R6.64] ;  /* 0x00000012061a4981 */ /* 0x0000a2000c1e1100 */
[----:B------:R-:W-:Y:S01]  /*10730*/  ISETP.GT.AND P1, PT, R8, 0xe, PT ;  /* 0x0000000e0800780c */ /* 0x000fe20003f24270 */
[----:B------:R-:W-:Y:S01]  /*10740*/  IMAD.X R42, R5, 0x1, R42, P5 ;  /* 0x00000001052a7824 */ /* 0x000fe200028e062a */
[----:B------:R-:W-:-:S04]  /*10750*/  PRMT R44, RZ, 0x7610, R44 ;  /* 0x00007610ff2c7816 */ /* 0x000fc8000000002c */
[----:B------:R-:W-:Y:S01]  /*10760*/  STL [R1+0xd4], R42 ;  /* 0x0000d42a01007387 */ /* 0x000fe20000100800 */
[----:B0-----:R-:W-:-:S06]  /*10770*/  IMAD.MOV.U32 R7, RZ, RZ, R42 ;  /* 0x000000ffff077224 */ /* 0x001fcc00078e002a */
[----:B------:R-:W-:-:S05]  /*10780*/  @P1 IMAD.MOV.U32 R6, RZ, RZ, R79 ;  /* 0x000000ffff061224 */ /* 0x000fca00078e004f */
[----:B------:R0:W3:Y:S04]  /*10790*/  @P1 LDG.E.U8 R44, desc[UR18][R6.64] ;  /* 0x00000012062c1981 */ /* 0x0000e8000c1e1100 */
[----:B--2---:R1:W-:Y:S04]  /*107a0*/  STL [R1+0x6b0], R26 ;  /* 0x0006b01a01007387 */ /* 0x0043e80000100800 */
[----:B-1----:R-:W2:Y:S04]  /*107b0*/  LDL.LU R26, [R1+0x8e8] ;  /* 0x0008e800011a7983 */ /* 0x002ea80000300800 */
[----:B------:R-:W2:Y:S04]  /*107c0*/  LDL.LU R42, [R1+0x8e4] ;  /* 0x0008e400012a7983 */ /* 0x000ea80000300800 */
[----:B------:R-:W2:Y:S01]  /*107d0*/  LDL.LU R7, [R1+0xec] ;  /* 0x0000ec0001077983 */ /* 0x000ea20000300800 */
[----:B------:R-:W-:-:S02]  /*107e0*/  ISETP.GT.AND P2, PT, R8, 0xf, PT ;  /* 0x0000000f0800780c */ /* 0x000fc40003f44270 */
[----:B----4-:R-:W-:Y:S01]  /*107f0*/  IADD3 R90, P5, PT, R3, R90, RZ ;  /* 0x0000005a035a7210 */ /* 0x010fe20007fbe0ff */
[----:B------:R-:W4:Y:S01]  /*10800*/  LDL.LU R79, [R1+0x10c] ;  /* 0x00010c00014f7983 */ /* 0x000f220000300800 */
[----:B------:R-:W-:-:S09]  /*10810*/  PRMT R80, RZ, 0x7610, R80 ;  /* 0x00007610ff507816 */ /* 0x000fd20000000050 */
[----:B0-----:R-:W-:Y:S01]  /*10820*/  @P2 IMAD.MOV.U32 R6, RZ, RZ, R90 ;  /* 0x000000ffff062224 */ /* 0x001fe200078e005a */
[----:B------:R-:W-:Y:S01]  /*10830*/  IADD3 R70, P6, PT, R3, R70, RZ ;  /* 0x0000004603467210 */ /* 0x000fe20007fde0ff */
[----:B------:R-:W-:Y:S01]  /*10840*/  STL [R1+0xf0], R90 ;  /* 0x0000f05a01007387 */ /* 0x000fe20000100800 */
[----:B--2---:R-:W-:-:S05]  /*10850*/  IMAD.X R7, R5, 0x1, R7, P5 ;  /* 0x0000000105077824 */ /* 0x004fca00028e0607 */
[----:B------:R0:W2:Y:S04]  /*10860*/  @P2 LDG.E.U8 R80, desc[UR18][R6.64] ;  /* 0x0000001206502981 */ /* 0x0000a8000c1e1100 */
[----:B---3--:R1:W-:Y:S04]  /*10870*/  STL [R1+0x6ac], R44 ;  /* 0x0006ac2c01007387 */ /* 0x0083e80000100800 */
[----:B-1----:R-:W3:Y:S04]  /*10880*/  LDL.LU R44, [R1+0x128] ;  /* 0x00012800012c7983 */ /* 0x002ee80000300800 */
[----:B------:R0:W-:Y:S04]  /*10890*/  STL [R1+0xec], R7 ;  /* 0x0000ec0701007387 */ /* 0x0001e80000100800 */
[----:B------:R-:W-:Y:S04]  /*108a0*/  STL [R1+0x108], R70 ;  /* 0x0001084601007387 */ /* 0x000fe80000100800 */
[----:B------:R-:W3:Y:S01]  /*108b0*/  LDL.LU R6, [R1+0x104] ;  /* 0x0001040001067983 */ /* 0x000ee20000300800 */
[----:B------:R-:W-:Y:S01]  /*108c0*/  IADD3 R29, P5, PT, R3, R29, RZ ;  /* 0x0000001d031d7210 */ /* 0x000fe20007fbe0ff */
[----:B0-----:R-:W-:-:S02]  /*108d0*/  IMAD.MOV.U32 R7, RZ, RZ, R70 ;  /* 0x000000ffff077224 */ /* 0x001fc400078e0046 */
[----:B--2---:R0:W-:Y:S04]  /*108e0*/  STL [R1+0x6a4], R80 ;  /* 0x0006a45001007387 */ /* 0x0041e80000100800 */
[----:B0-----:R-:W2:Y:S04]  /*108f0*/  LDL.LU R80, [R1+0x124] ;  /* 0x0001240001507983 */ /* 0x001ea80000300800 */
[----:B------:R-:W-:Y:S04]  /*10900*/  STL [R1+0x120], R29 ;  /* 0x0001201d01007387 */ /* 0x000fe80000100800 */
[----:B------:R-:W2:Y:S04]  /*10910*/  LDL.LU R70, [R1+0x130] ;  /* 0x0001300001467983 */ /* 0x000ea80000300800 */
[----:B------:R-:W2:Y:S01]  /*10920*/  LDL.LU R90, [R1+0x138] ;  /* 0x00013800015a7983 */ /* 0x000ea20000300800 */
[C---:B------:R-:W-:Y:S01]  /*10930*/  ISETP.GT.AND P4, PT, R8.reuse, 0x10, PT ;  /* 0x000000100800780c */ /* 0x040fe20003f84270 */
[----:B---3--:R-:W-:Y:S01]  /*10940*/  IMAD.X R6, R5, 0x1, R6, P6 ;  /* 0x0000000105067824 */ /* 0x008fe200030e0606 */
[----:B------:R-:W-:-:S04]  /*10950*/  ISETP.GT.AND P1, PT, R8, 0x11, PT ;  /* 0x000000110800780c */ /* 0x000fc80003f24270 */
[----:B------:R0:W-:Y:S07]  /*10960*/  STL [R1+0x104], R6 ;  /* 0x0001040601007387 */ /* 0x0001ee0000100800 */
[-C--:B------:R-:W-:Y:S02]  /*10970*/  @P4 LOP3.LUT R7, R7, R6.reuse, RZ, 0x3c, !PT ;  /* 0x0000000607074212 */ /* 0x080fe400078e3cff */
[----:B------:R-:W-:Y:S02]  /*10980*/  PRMT R19, RZ, 0x7610, R19 ;  /* 0x00007610ff137816 */ /* 0x000fe40000000013 */
[----:B0-----:R-:W-:-:S02]  /*10990*/  @P4 LOP3.LUT R6, R7, R6, RZ, 0x3c, !PT ;  /* 0x0000000607064212 */ /* 0x001fc400078e3cff */
[----:B------:R-:W-:Y:S02]  /*109a0*/  ISETP.GT.AND P2, PT, R8, 0x12, PT ;  /* 0x000000120800780c */ /* 0x000fe40003f44270 */
[----:B------:R-:W-:Y:S01]  /*109b0*/  @P4 LOP3.LUT R7, R7, R6, RZ, 0x3c, !PT ;  /* 0x0000000607074212 */ /* 0x000fe200078e3cff */
[----:B----4-:R-:W-:Y:S01]  /*109c0*/  IMAD.X R79, R5, 0x1, R79, P5 ;  /* 0x00000001054f7824 */ /* 0x010fe200028e064f */
[----:B------:R-:W-:Y:S02]  /*109d0*/  IADD3 R44, P5, PT, R3, R44, RZ ;  /* 0x0000002c032c7210 */ /* 0x000fe40007fbe0ff */
[----:B------:R-:W-:Y:S01]  /*109e0*/  PRMT R35, RZ, 0x7610, R35 ;  /* 0x00007610ff237816 */ /* 0x000fe20000000023 */
[----:B------:R0:W3:Y:S01]  /*109f0*/  @P4 LDG.E.U8 R19, desc[UR18][R6.64] ;  /* 0x0000001206134981 */ /* 0x0000e2000c1e1100 */
[----:B------:R-:W-:-:S03]  /*10a00*/  PRMT R50, RZ, 0x7610, R50 ;  /* 0x00007610ff327816 */ /* 0x000fc60000000032 */
[----:B------:R1:W-:Y:S01]  /*10a10*/  STL [R1+0x10c], R79 ;  /* 0x00010c4f01007387 */ /* 0x0003e20000100800 */
[----:B0-----:R-:W-:Y:S02]  /*10a20*/  @P1 IMAD.MOV.U32 R6, RZ, RZ, R29 ;  /* 0x000000ffff061224 */ /* 0x001fe400078e001d */
[----:B------:R-:W-:Y:S01]  /*10a30*/  @P1 IMAD.MOV.U32 R7, RZ, RZ, R79 ;  /* 0x000000ffff071224 */ /* 0x000fe200078e004f */
[----:B------:R-:W4:Y:S04]  /*10a40*/  LDL.LU R29, [R1+0x134] ;  /* 0x00013400011d7983 */ /* 0x000f280000300800 */
[----:B------:R0:W3:Y:S04]  /*10a50*/  @P1 LDG.E.U8 R35, desc[UR18][R6.64] ;  /* 0x0000001206231981 */ /* 0x0000e8000c1e1100 */
[----:B-1----:R-:W3:Y:S04]  /*10a60*/  LDL.LU R79, [R1+0x140] ;  /* 0x00014000014f7983 */ /* 0x002ee80000300800 */
[----:B------:R1:W-:Y:S01]  /*10a70*/  STL [R1+0x128], R44 ;  /* 0x0001282c01007387 */ /* 0x0003e20000100800 */
[----:B0-----:R-:W-:-:S02]  /*10a80*/  @P2 IMAD.MOV.U32 R6, RZ, RZ, R44 ;  /* 0x000000ffff062224 */ /* 0x001fc400078e002c */
[----:B--2---:R-:W-:-:S04]  /*10a90*/  IMAD.X R80, R5, 0x1, R80, P5 ;  /* 0x0000000105507824 */ /* 0x004fc800028e0650 */
[----:B------:R-:W-:Y:S01]  /*10aa0*/  @P2 IMAD.MOV.U32 R7, RZ, RZ, R80 ;  /* 0x000000ffff072224 */ /* 0x000fe200078e0050 */
[----:B------:R0:W-:Y:S01]  /*10ab0*/  STL [R1+0x124], R80 ;  /* 0x0001245001007387 */ /* 0x0001e20000100800 */
[----:B------:R-:W-:-:S03]  /*10ac0*/  IADD3 R70, P6, PT, R3, R70, RZ ;  /* 0x0000004603467210 */ /* 0x000fc60007fde0ff */
[----:B-1----:R-:W2:Y:S01]  /*10ad0*/  LDL.LU R44, [R1+0x148] ;  /* 0x00014800012c7983 */ /* 0x002ea20000300800 */
[----:B------:R-:W-:-:S03]  /*10ae0*/  IADD3 R90, P5, PT, R3, R90, RZ ;  /* 0x0000005a035a7210 */ /* 0x000fc60007fbe0ff */
[----:B------:R1:W-:Y:S04]  /*10af0*/  STL [R1+0x130], R70 ;  /* 0x0001304601007387 */ /* 0x0003e80000100800 */
[----:B0-----:R-:W2:Y:S04]  /*10b00*/  LDL.LU R80, [R1+0x150] ;  /* 0x0001500001507983 */ /* 0x001ea80000300800 */
[----:B------:R0:W2:Y:S04]  /*10b10*/  @P2 LDG.E.U8 R50, desc[UR18][R6.64] ;  /* 0x0000001206322981 */ /* 0x0000a8000c1e1100 */
[----:B------:R-:W-:Y:S01]  /*10b20*/  STL [R1+0x138], R90 ;  /* 0x0001385a01007387 */ /* 0x000fe20000100800 */
[----:B0-----:R-:W-:-:S03]  /*10b30*/  IMAD.MOV.U32 R7, RZ, RZ, R70 ;  /* 0x000000ffff077224 */ /* 0x001fc600078e0046 */
[----:B-1----:R-:W2:Y:S04]  /*10b40*/  LDL.LU R70, [R1+0x8e0] ;  /* 0x0008e00001467983 */ /* 0x002ea80000300800 */
[----:B------:R-:W2:Y:S01]  /*10b50*/  LDL.LU R6, [R1+0x12c] ;  /* 0x00012c0001067983 */ /* 0x000ea20000300800 */
[C---:B------:R-:W-:Y:S02]  /*10b60*/  ISETP.GT.AND P4, PT, R8.reuse, 0x13, PT ;  /* 0x000000130800780c */ /* 0x040fe40003f84270 */
[----:B------:R-:W-:Y:S02]  /*10b70*/  ISETP.GT.AND P1, PT, R8, 0x14, PT ;  /* 0x000000140800780c */ /* 0x000fe40003f24270 */
[----:B------:R-:W-:Y:S02]  /*10b80*/  PRMT R83, RZ, 0x7610, R83 ;  /* 0x00007610ff537816 */ /* 0x000fe40000000053 */
[----:B------:R-:W-:Y:S01]  /*10b90*/  PRMT R9, RZ, 0x7610, R9 ;  /* 0x00007610ff097816 */ /* 0x000fe20000000009 */
[----:B----4-:R-:W-:-:S02]  /*10ba0*/  IMAD.X R29, R5, 0x1, R29, P5 ;  /* 0x00000001051d7824 */ /* 0x010fc400028e061d */
[----:B--2---:R-:W-:-:S05]  /*10bb0*/  IMAD.X R6, R5, 0x1, R6, P6 ;  /* 0x0000000105067824 */ /* 0x004fca00030e0606 */
[-C--:B------:R-:W-:Y:S01]  /*10bc0*/  @P4 LOP3.LUT R7, R7, R6.reuse, RZ, 0x3c, !PT ;  /* 0x0000000607074212 */ /* 0x080fe200078e3cff */
[----:B------:R0:W-:Y:S03]  /*10bd0*/  STL [R1+0x12c], R6 ;  /* 0x00012c0601007387 */ /* 0x0001e60000100800 */
[----:B0-----:R-:W-:-:S04]  /*10be0*/  @P4 LOP3.LUT R6, R7, R6, RZ, 0x3c, !PT ;  /* 0x0000000607064212 */ /* 0x001fc800078e3cff */
[----:B------:R-:W-:-:S05]  /*10bf0*/  @P4 LOP3.LUT R7, R7, R6, RZ, 0x3c, !PT ;  /* 0x0000000607074212 */ /* 0x000fca00078e3cff */
[----:B------:R0:W2:Y:S04]  /*10c00*/  @P4 LDG.E.U8 R83, desc[UR18][R6.64] ;  /* 0x0000001206534981 */ /* 0x0000a8000c1e1100 */
[----:B------:R1:W-:Y:S01]  /*10c10*/  STL [R1+0x134], R29 ;  /* 0x0001341d01007387 */ /* 0x0003e20000100800 */
[----:B0-----:R-:W-:Y:S02]  /*10c20*/  IMAD.MOV.U32 R7, RZ, RZ, R29 ;  /* 0x000000ffff077224 */ /* 0x001fe400078e001d */
[----:B------:R-:W-:Y:S01]  /*10c30*/  @P1 IMAD.MOV.U32 R6, RZ, RZ, R90 ;  /* 0x000000ffff061224 */ /* 0x000fe200078e005a */
[----:B-1----:R-:W4:Y:S04]  /*10c40*/  LDL.LU R29, [R1+0x8dc] ;  /* 0x0008dc00011d7983 */ /* 0x002f280000300800 */
[----:B------:R0:W2:Y:S04]  /*10c50*/  @P1 LDG.E.U8 R9, desc[UR18][R6.64] ;  /* 0x0000001206091981 */ /* 0x0000a8000c1e1100 */
[----:B------:R-:W4:Y:S01]  /*10c60*/  LDL.LU R7, [R1+0x13c] ;  /* 0x00013c0001077983 */ /* 0x000f220000300800 */
[----:B------:R-:W-:-:S02]  /*10c70*/  ISETP.GT.AND P2, PT, R8, 0x15, PT ;  /* 0x000000150800780c */ /* 0x000fc40003f44270 */
[C---:B---3--:R-:W-:Y:S01]  /*10c80*/  IADD3 R79, P5, PT, R3.reuse, R79, RZ ;  /* 0x0000004f034f7210 */ /* 0x048fe20007fbe0ff */
[----:B------:R-:W3:Y:S01]  /*10c90*/  LDL.LU R90, [R1+0x14c] ;  /* 0x00014c00015a7983 */ /* 0x000ee20000300800 */
[----:B------:R-:W-:Y:S02]  /*10ca0*/  PRMT R74, RZ, 0x7610, R74 ;  /* 0x00007610ff4a7816 */ /* 0x000fe4000000004a */
[----:B------:R-:W-:Y:S01]  /*10cb0*/  IADD3 R44, P6, PT, R3, R44, RZ ;  /* 0x0000002c032c7210 */ /* 0x000fe20007fde0ff */
[----:B------:R-:W-:Y:S06]  /*10cc0*/  STL [R1+0x140], R79 ;  /* 0x0001404f01007387 */ /* 0x000fec0000100800 */
[----:B0-----:R-:W-:Y:S01]  /*10cd0*/  @P2 IMAD.MOV.U32 R6, RZ, RZ, R79 ;  /* 0x000000ffff062224 */ /* 0x001fe200078e004f */
[----:B--2---:R0:W-:Y:S01]  /*10ce0*/  STL [R1+0x6a0], R9 ;  /* 0x0006a00901007387 */ /* 0x0041e20000100800 */
[----:B----4-:R-:W-:-:S03]  /*10cf0*/  IMAD.X R7, R5, 0x1, R7, P5 ;  /* 0x0000000105077824 */ /* 0x010fc600028e0607 */
[----:B0-----:R-:W2:Y:S04]  /*10d00*/  LDL.LU R9, [R1+0x3d8] ;  /* 0x0003d80001097983 */ /* 0x001ea80000300800 */
[----:B------:R0:W-:Y:S04]  /*10d10*/  STL [R1+0x13c], R7 ;  /* 0x00013c0701007387 */ /* 0x0001e80000100800 */
[----:B------:R0:W4:Y:S04]  /*10d20*/  @P2 LDG.E.U8 R74, desc[UR18][R6.64] ;  /* 0x00000012064a2981 */ /* 0x000128000c1e1100 */
[----:B------:R1:W-:Y:S04]  /*10d30*/  STL [R1+0x148], R44 ;  /* 0x0001482c01007387 */ /* 0x0003e80000100800 */
[----:B------:R-:W2:Y:S01]  /*10d40*/  LDL.LU R6, [R1+0x144] ;  /* 0x0001440001067983 */ /* 0x000ea20000300800 */
[C---:B------:R-:W-:Y:S01]  /*10d50*/  ISETP.GT.AND P4, PT, R8.reuse, 0x16, PT ;  /* 0x000000160800780c */ /* 0x040fe20003f84270 */
[----:B0-----:R-:W-:Y:S01]  /*10d60*/  IMAD.MOV.U32 R7, RZ, RZ, R44 ;  /* 0x000000ffff077224 */ /* 0x001fe200078e002c */
[----:B------:R-:W-:Y:S01]  /*10d70*/  IADD3 R80, P5, PT, R3, R80, RZ ;  /* 0x0000005003507210 */ /* 0x000fe20007fbe0ff */
[----:B-1----:R-:W2:Y:S01]  /*10d80*/  LDL.LU R44, [R1+0x154] ;  /* 0x00015400012c7983 */ /* 0x002ea20000300800 */
[----:B------:R-:W-:-:S03]  /*10d90*/  ISETP.GT.AND P1, PT, R8, 0x17, PT ;  /* 0x000000170800780c */ /* 0x000fc60003f24270 */
[----:B------:R-:W-:Y:S01]  /*10da0*/  STL [R1+0x150], R80 ;  /* 0x0001505001007387 */ /* 0x000fe20000100800 */
[----:B------:R-:W-:Y:S01]  /*10db0*/  PRMT R45, RZ, 0x7610, R45 ;  /* 0x00007610ff2d7816 */ /* 0x000fe2000000002d */
[C---:B---3--:R-:W-:Y:S01]  /*10dc0*/  IMAD.X R90, R5.reuse, 0x1, R90, P5 ;  /* 0x00000001055a7824 */ /* 0x048fe200028e065a */
[----:B------:R-:W-:Y:S01]  /*10dd0*/  PRMT R28, RZ, 0x7610, R28 ;  /* 0x00007610ff1c7816 */ /* 0x000fe2000000001c */
[----:B----4-:R0:W-:Y:S01]  /*10de0*/  STL [R1+0x69c], R74 ;  /* 0x00069c4a01007387 */ /* 0x0101e20000100800 */
[----:B--2---:R-:W-:-:S03]  /*10df0*/  IMAD.X R6, R5, 0x1, R6, P6 ;  /* 0x0000000105067824 */ /* 0x004fc600030e0606 */
[----:B0-----:R-:W2:Y:S02]  /*10e00*/  LDL.LU R74, [R1+0x3e0] ;  /* 0x0003e000014a7983 */ /* 0x001ea40000300800 */
[-C--:B------:R-:W-:Y:S02]  /*10e10*/  @P4 LOP3.LUT R7, R7, R6.reuse, RZ, 0x3c, !PT ;  /* 0x0000000607074212 */ /* 0x080fe400078e3cff */
[----:B------:R-:W3:Y:S04]  /*10e20*/  LDL.LU R79, [R1+0x3e8] ;  /* 0x0003e800014f7983 */ /* 0x000ee80000300800 */
[----:B------:R0:W-:Y:S02]  /*10e30*/  STL [R1+0x144], R6 ;  /* 0x0001440601007387 */ /* 0x0001e40000100800 */
[----:B0-----:R-:W-:-:S04]  /*10e40*/  @P4 LOP3.LUT R6, R7, R6, RZ, 0x3c, !PT ;  /* 0x0000000607064212 */ /* 0x001fc800078e3cff */
[----:B------:R-:W-:-:S05]  /*10e50*/  @P4 LOP3.LUT R7, R7, R6, RZ, 0x3c, !PT ;  /* 0x0000000607074212 */ /* 0x000fca00078e3cff */
[----:B------:R0:W4:Y:S02]  /*10e60*/  @P4 LDG.E.U8 R45, desc[UR18][R6.64] ;  /* 0x00000012062d4981 */ /* 0x000124000c1e1100 */
[----:B0-----:R-:W-:Y:S02]  /*10e70*/  @P1 IMAD.MOV.U32 R6, RZ, RZ, R80 ;  /* 0x000000ffff061224 */ /* 0x001fe400078e0050 */
[----:B------:R-:W-:-:S05]  /*10e80*/  @P1 IMAD.MOV.U32 R7, RZ, RZ, R90 ;  /* 0x000000ffff071224 */ /* 0x000fca00078e005a */
[----:B------:R0:W4:Y:S01]  /*10e90*/  @P1 LDG.E.U8 R28, desc[UR18][R6.64] ;  /* 0x00000012061c1981 */ /* 0x000122000c1e1100 */
[----:B------:R-:W-:Y:S02]  /*10ea0*/  ISETP.GT.AND P2, PT, R8, 0x18, PT ;  /* 0x000000180800780c */ /* 0x000fe40003f44270 */
[----:B------:R-:W-:Y:S01]  /*10eb0*/  IADD3 R9, P5, PT, R3, R9, RZ ;  /* 0x0000000903097210 */ /* 0x000fe20007fbe0ff */
[----:B------:R-:W-:Y:S01]  /*10ec0*/  STL [R1+0x14c], R90 ;  /* 0x00014c5a01007387 */ /* 0x000fe20000100800 */
[----:B------:R-:W-:-:S03]  /*10ed0*/  PRMT R18, RZ, 0x7610, R18 ;  /* 0x00007610ff127816 */ /* 0x000fc60000000012 */
[----:B------:R-:W-:-:S06]  /*10ee0*/  IMAD.X R44, R5, 0x1, R44, P5 ;  /* 0x00000001052c7824 */ /* 0x000fcc00028e062c */
[----:B0-----:R-:W-:Y:S02]  /*10ef0*/  @P2 IMAD.MOV.U32 R6, RZ, RZ, R9 ;  /* 0x000000ffff062224 */ /* 0x001fe400078e0009 */
[----:B------:R-:W-:-:S05]  /*10f00*/  @P2 IMAD.MOV.U32 R7, RZ, RZ, R44 ;  /* 0x000000ffff072224 */ /* 0x000fca00078e002c */
[----:B------:R0:W4:Y:S01]  /*10f10*/  @P2 LDG.E.U8 R18, desc[UR18][R6.64] ;  /* 0x0000001206122981 */ /* 0x000122000c1e1100 */
[C---:B--2---:R-:W-:Y:S02]  /*10f20*/  IADD3 R74, P6, PT, R3.reuse, R74, RZ ;  /* 0x0000004a034a7210 */ /* 0x044fe40007fde0ff */
[----:B---3--:R-:W-:-:S03]  /*10f30*/  IADD3 R79, P5, PT, R3, R79, RZ ;  /* 0x0000004f034f7210 */ /* 0x008fc60007fbe0ff */
[----:B0-----:R-:W-:Y:S01]  /*10f40*/  IMAD.MOV.U32 R7, RZ, RZ, R74 ;  /* 0x000000ffff077224 */ /* 0x001fe200078e004a */
[----:B----4-:R0:W-:Y:S04]  /*10f50*/  STL [R1+0x698], R45 ;  /* 0x0006982d01007387 */ /* 0x0101e80000100800 */
[----:B0-----:R-:W2:Y:S04]  /*10f60*/  LDL.LU R45, [R1+0x8d8] ;  /* 0x0008d800012d7983 */ /* 0x001ea80000300800 */
[----:B------:R-:W3:Y:S04]  /*10f70*/  LDL.LU R90, [R1+0x3e4] ;  /* 0x0003e400015a7983 */ /* 0x000ee80000300800 */
[----:B------:R-:W-:Y:S04]  /*10f80*/  STL [R1+0x3d8], R9 ;  /* 0x0003d80901007387 */ /* 0x000fe80000100800 */
[----:B------:R0:W-:Y:S04]  /*10f90*/  STL [R1+0x694], R28 ;  /* 0x0006941c01007387 */ /* 0x0001e80000100800 */
[----:B0-----:R-:W4:Y:S04]  /*10fa0*/  LDL.LU R28, [R1+0x3f0] ;  /* 0x0003f000011c7983 */ /* 0x001f280000300800 */
[----:B------:R0:W-:Y:S04]  /*10fb0*/  STL [R1+0x154], R44 ;  /* 0x0001542c01007387 */ /* 0x0001e80000100800 */
[----:B0-----:R-:W2:Y:S04]  /*10fc0*/  LDL.LU R44, [R1+0x3ec] ;  /* 0x0003ec00012c7983 */ /* 0x001ea80000300800 */
[----:B------:R0:W-:Y:S04]  /*10fd0*/  STL [R1+0x3e0], R74 ;  /* 0x0003e04a01007387 */ /* 0x0001e80000100800 */
[----:B------:R-:W2:Y:S04]  /*10fe0*/  LDL.LU R9, [R1+0x3f8] ;  /* 0x0003f80001097983 */ /* 0x000ea80000300800 */
[----:B------:R-:W-:Y:S04]  /*10ff0*/  STL [R1+0x3e8], R79 ;  /* 0x0003e84f01007387 */ /* 0x000fe80000100800 */
[----:B------:R-:W2:Y:S04]  /*11000*/  LDL.LU R80, [R1+0x400] ;  /* 0x0004000001507983 */ /* 0x000ea80000300800 */
[----:B0-----:R-:W2:Y:S04]  /*11010*/  LDL.LU R74, [R1+0x8d4] ;  /* 0x0008d400014a7983 */ /* 0x001ea80000300800 */
[----:B------:R-:W2:Y:S01]  /*11020*/  LDL.LU R6, [R1+0x3dc] ;  /* 0x0003dc0001067983 */ /* 0x000ea20000300800 */
[----:B------:R-:W-:-:S02]  /*11030*/  ISETP.GT.AND P4, PT, R8, 0x19, PT ;  /* 0x000000190800780c */ /* 0x000fc40003f84270 */
[C---:B------:R-:W-:Y:S02]  /*11040*/  ISETP.GT.AND P1, PT, R8.reuse, 0x1a, PT ;  /* 0x0000001a0800780c */ /* 0x040fe40003f24270 */
[----:B------:R-:W-:Y:S02]  /*11050*/  PRMT R34, RZ, 0x7610, R34 ;  /* 0x00007610ff227816 */ /* 0x000fe40000000022 */
[----:B------:R-:W-:Y:S02]  /*11060*/  ISETP.GT.AND P2, PT, R8, 0x1b, PT ;  /* 0x0000001b0800780c */ /* 0x000fe40003f44270 */
[----:B------:R-:W-:Y:S02]  /*11070*/  PRMT R51, RZ, 0x7610, R51 ;  /* 0x00007610ff337816 */ /* 0x000fe40000000033 */
[----:B------:R-:W-:Y:S01]  /*11080*/  PRMT R85, RZ, 0x7610, R85 ;  /* 0x00007610ff557816 */ /* 0x000fe20000000055 */
[----:B---3--:R-:W-:Y:S01]  /*11090*/  IMAD.X R90, R5, 0x1, R90, P5 ;  /* 0x00000001055a7824 */ /* 0x008fe200028e065a */
[----:B----4-:R-:W-:-:S05]  /*110a0*/  IADD3 R28, P5, PT, R3, R28, RZ ;  /* 0x0000001c031c7210 */ /* 0x010fca0007fbe0ff */
[C---:B--2---:R-:W-:Y:S02]  /*110b0*/  IMAD.X R44, R5.reuse, 0x1, R44, P5 ;  /* 0x00000001052c7824 */ /* 0x044fe400028e062c */
[----:B------:R-:W-:-:S05]  /*110c0*/  IMAD.X R6, R5, 0x1, R6, P6 ;  /* 0x0000000105067824 */ /* 0x000fca00030e0606 */
[-C--:B------:R-:W-:Y:S01]  /*110d0*/  @P4 LOP3.LUT R7, R7, R6.reuse, RZ, 0x3c, !PT ;  /* 0x0000000607074212 */ /* 0x080fe200078e3cff */
[----:B------:R0:W-:Y:S03]  /*110e0*/  STL [R1+0x3dc], R6 ;  /* 0x0003dc0601007387 */ /* 0x0001e60000100800 */
[----:B0-----:R-:W-:-:S04]  /*110f0*/  @P4 LOP3.LUT R6, R7, R6, RZ, 0x3c, !PT ;  /* 0x0000000607064212 */ /* 0x001fc800078e3cff */
[----:B------:R-:W-:-:S05]  /*11100*/  @P4 LOP3.LUT R7, R7, R6, RZ, 0x3c, !PT ;  /* 0x0000000607074212 */ /* 0x000fca00078e3cff */
[----:B------:R0:W2:Y:S01]  /*11110*/  @P4 LDG.E.U8 R34, desc[UR18][R6.64] ;  /* 0x0000001206224981 */ /* 0x0000a2000c1e1100 */
[----:B------:R-:W-:-:S03]  /*11120*/  IADD3 R9, P6, PT, R3, R9, RZ ;  /* 0x0000000903097210 */ /* 0x000fc60007fde0ff */
[----:B------:R1:W-:Y:S01]  /*11130*/  STL [R1+0x3e4], R90 ;  /* 0x0003e45a01007387 */ /* 0x0003e20000100800 */
[----:B0-----:R-:W-:Y:S02]  /*11140*/  @P1 IMAD.MOV.U32 R6, RZ, RZ, R79 ;  /* 0x000000ffff061224 */ /* 0x001fe400078e004f */
[----:B------:R-:W-:Y:S02]  /*11150*/  @P1 IMAD.MOV.U32 R7, RZ, RZ, R90 ;  /* 0x000000ffff071224 */ /* 0x000fe400078e005a */
[----:B-1----:R-:W3:Y:S01]  /*11160*/  LDL.LU R90, [R1+0x3fc] ;  /* 0x0003fc00015a7983 */ /* 0x002ee20000300800 */
[----:B------:R-:W-:-:S03]  /*11170*/  IADD3 R80, P5, PT, R3, R80, RZ ;  /* 0x0000005003507210 */ /* 0x000fc60007fbe0ff */
[----:B------:R0:W4:Y:S04]  /*11180*/  @P1 LDG.E.U8 R51, desc[UR18][R6.64] ;  /* 0x0000001206331981 */ /* 0x000128000c1e1100 */
[----:B------:R-:W2:Y:S04]  /*11190*/  LDL.LU R79, [R1+0x408] ;  /* 0x00040800014f7983 */ /* 0x000ea80000300800 */
[----:B------:R1:W-:Y:S01]  /*111a0*/  STL [R1+0x3f0], R28 ;  /* 0x0003f01c01007387 */ /* 0x0003e20000100800 */
[----:B0-----:R-:W-:Y:S02]  /*111b0*/  @P2 IMAD.MOV.U32 R6, RZ, RZ, R28 ;  /* 0x000000ffff062224 */ /* 0x001fe400078e001c */
[----:B------:R-:W-:Y:S01]  /*111c0*/  @P2 IMAD.MOV.U32 R7, RZ, RZ, R44 ;  /* 0x000000ffff072224 */ /* 0x000fe200078e002c */
[----:B------:R0:W-:Y:S04]  /*111d0*/  STL [R1+0x3ec], R44 ;  /* 0x0003ec2c01007387 */ /* 0x0001e80000100800 */
[----:B------:R0:W2:Y:S04]  /*111e0*/  @P2 LDG.E.U8 R85, desc[UR18][R6.64] ;  /* 0x0000001206552981 */ /* 0x0000a8000c1e1100 */
[----:B-1----:R-:W2:Y:S04]  /*111f0*/  LDL.LU R28, [R1+0x15c] ;  /* 0x00015c00011c7983 */ /* 0x002ea80000300800 */
[----:B------:R1:W-:Y:S01]  /*11200*/  STL [R1+0x3f8], R9 ;  /* 0x0003f80901007387 */ /* 0x0003e20000100800 */
[----:B0-----:R-:W-:-:S03]  /*11210*/  IMAD.MOV.U32 R7, RZ, RZ, R9 ;  /* 0x000000ffff077224 */ /* 0x001fc600078e0009 */
[----:B------:R-:W2:Y:S04]  /*11220*/  LDL.LU R44, [R1+0x410] ;  /* 0x00041000012c7983 */ /* 0x000ea80000300800 */
[----:B------:R-:W-:Y:S04]  /*11230*/  STL [R1+0x400], R80 ;  /* 0x0004005001007387 */ /* 0x000fe80000100800 */
[----:B-1----:R-:W2:Y:S04]  /*11240*/  LDL.LU R9, [R1+0x8d0] ;  /* 0x0008d00001097983 */ /* 0x002ea80000300800 */
[----:B------:R-:W2:Y:S01]  /*11250*/  LDL.LU R6, [R1+0x3f4] ;  /* 0x0003f40001067983 */ /* 0x000ea20000300800 */
[----:B------:R-:W-:-:S02]  /*11260*/  ISETP.GT.AND P4, PT, R8, 0x1c, PT ;  /* 0x0000001c0800780c */ /* 0x000fc40003f84270 */
        /* <DEDUP_REMOVED lines=19> */
[C---:B------:R-:W-:Y:S01]  /*113a0*/  IADD3 R79, P5, PT, R3.reuse, R79, RZ ;  /* 0x0000004f034f7210 */ /* 0x040fe20007fbe0ff */
        /* <DEDUP_REMOVED lines=10> */
[----:B------:R-:W-:Y:S04]  /*11450*/  STL [R1+0x15c], R28 ;  /* 0x00015c1c01007387 */ /* 0x000fe80000100800 */
        /* <DEDUP_REMOVED lines=8> */
[----:B------:R-:W-:Y:S01]  /*114e0*/  STL [R1+0x410], R44 ;  /* 0x0004102c01007387 */ /* 0x000fe20000100800 */
[----:B------:R-:W-:-:S03]  /*114f0*/  @P4 LOP3.LUT R7, R7, R6, RZ, 0x3c, !PT ;  /* 0x0000000607074212 */ /* 0x000fc600078e3cff */
[----:B------:R-:W3:Y:S04]  /*11500*/  LDL.LU R28, [R1+0x420] ;  /* 0x00042000011c7983 */ /* 0x000ee80000300800 */
[----:B------:R-:W3:Y:S04]  /*11510*/  LDL.LU R79, [R1+0x428] ;  /* 0x00042800014f7983 */ /* 0x000ee80000300800 */
        /* <DEDUP_REMOVED lines=9> */
[----:B------:R-:W-:Y:S05]  /*115b0*/  STL [R1+0x40c], R80 ;  /* 0x00040c5001007387 */ /* 0x000fea0000100800 */
[----:B0-----:R-:W-:-:S02]  /*115c0*/  @P1 IMAD.MOV.U32 R6, RZ, RZ, R44 ;  /* 0x000000ffff061224 */ /* 0x001fc400078e002c */
[----:B------:R-:W-:Y:S01]  /*115d0*/  @P1 IMAD.MOV.U32 R7, RZ, RZ, R80 ;  /* 0x000000ffff071224 */ /* 0x000fe200078e0050 */
[----:B------:R-:W-:-:S04]  /*115e0*/  PRMT R37, RZ, 0x7610, R37 ;  /* 0x00007610ff257816 */ /* 0x000fc80000000025 */
[----:B------:R0:W4:Y:S02]  /*115f0*/  @P1 LDG.E.U8 R21, desc[UR18][R6.64] ;  /* 0x0000001206151981 */ /* 0x000124000c1e1100 */
[----:B0-----:R-:W-:Y:S02]  /*11600*/  @P2 IMAD.MOV.U32 R6, RZ, RZ, R71 ;  /* 0x000000ffff062224 */ /* 0x001fe400078e0047 */
[----:B--2---:R-:W-:-:S04]  /*11610*/  IMAD.X R78, R5, 0x1, R78, P5 ;  /* 0x00000001054e7824 */ /* 0x004fc800028e064e */
[----:B------:R-:W-:Y:S01]  /*11620*/  @P2 IMAD.MOV.U32 R7, RZ, RZ, R78 ;  /* 0x000000ffff072224 */ /* 0x000fe200078e004e */
[----:B---3--:R-:W-:-:S04]  /*11630*/  IADD3 R28, P6, PT, R3, R28, RZ ;  /* 0x0000001c031c7210 */ /* 0x008fc80007fde0ff */
[----:B------:R0:W2:Y:S01]  /*11640*/  @P2 LDG.E.U8 R37, desc[UR18][R6.64] ;  /* 0x0000001206252981 */ /* 0x0000a2000c1e1100 */
[----:B------:R-:W-:Y:S01]  /*11650*/  IADD3 R79, P5, PT, R3, R79, RZ ;  /* 0x0000004f034f7210 */ /* 0x000fe20007fbe0ff */
[----:B0-----:R-:W-:Y:S02]  /*11660*/  IMAD.MOV.U32 R7, RZ, RZ, R28 ;  /* 0x000000ffff077224 */ /* 0x001fe400078e001c */
[----:B------:R0:W-:Y:S04]  /*11670*/  STL [R1+0x110], R88 ;  /* 0x0001105801007387 */ /* 0x0001e80000100800 */
[----:B0-----:R-:W3:Y:S04]  /*11680*/  LDL.LU R88, [R1+0x8c4] ;  /* 0x0008c40001587983 */ /* 0x001ee80000300800 */
[----:B------:R-:W2:Y:S04]  /*11690*/  LDL.LU R80, [R1+0x424] ;  /* 0x0004240001507983 */ /* 0x000ea80000300800 */
[----:B------:R-:W3:Y:S04]  /*116a0*/  LDL.LU R44, [R1+0x430] ;  /* 0x00043000012c7983 */ /* 0x000ee80000300800 */
        /* <DEDUP_REMOVED lines=12> */
[----:B--2---:R-:W-:Y:S01]  /*11770*/  IMAD.X R80, R5, 0x1, R80, P5 ;  /* 0x0000000105507824 */ /* 0x004fe200028e0650 */
[----:B---3--:R-:W-:Y:S01]  /*11780*/  IADD3 R44, P5, PT, R3, R44, RZ ;  /* 0x0000002c032c7210 */ /* 0x008fe20007fbe0ff */
        /* <DEDUP_REMOVED lines=8> */
[----:B------:R-:W-:Y:S02]  /*11810*/  @P1 IMAD.MOV.U32 R7, RZ, RZ, R80 ;  /* 0x000000ffff071224 */ /* 0x000fe400078e0050 */
[----:B0-----:R-:W3:Y:S04]  /*11820*/  LDL.LU R80, [R1+0x43c] ;  /* 0x00043c0001507983 */ /* 0x001ee80000300800 */
[----:B------:R-:W4:Y:S04]  /*11830*/  LDL.LU R79, [R1+0x164] ;  /* 0x00016400014f7983 */ /* 0x000f280000300800 */
        /* <DEDUP_REMOVED lines=13> */
[----:B------:R0:W-:Y:S04]  /*11910*/  STL [R1+0x438], R71 ;  /* 0x0004384701007387 */ /* 0x0001e80000100800 */
[----:B------:R1:W2:Y:S04]  /*11920*/  @P2 LDG.E.U8 R76, desc[UR18][R6.64] ;  /* 0x00000012064c2981 */ /* 0x0002a8000c1e1100 */
[----:B------:R-:W3:Y:S01]  /*11930*/  LDL.LU R6, [R1+0x434] ;  /* 0x0004340001067983 */ /* 0x000ee20000300800 */
[----:B------:R-:W-:Y:S01]  /*11940*/  ISETP.GT.AND P4, PT, R8, 0x25, PT ;  /* 0x000000250800780c */ /* 0x000fe20003f84270 */
[----:B-1----:R-:W-:Y:S01]  /*11950*/  IMAD.MOV.U32 R7, RZ, RZ, R71 ;  /* 0x000000ffff077224 */ /* 0x002fe200078e0047 */
[----:B------:R-:W-:Y:S01]  /*11960*/  IADD3 R78, P5, PT, R3, R78, RZ ;  /* 0x0000004e034e7210 */ /* 0x000fe20007fbe0ff */
[----:B0-----:R-:W4:Y:S04]  /*11970*/  LDL.LU R71, [R1+0x448] ;  /* 0x0004480001477983 */ /* 0x001f280000300800 */
[----:B------:R-:W-:Y:S01]  /*11980*/  STL [R1+0x440], R78 ;  /* 0x0004404e01007387 */ /* 0x000fe20000100800 */
        /* <DEDUP_REMOVED lines=9> */
[----:B------:R-:W-:Y:S01]  /*11a20*/  ISETP.GT.AND P1, PT, R8, 0x26, PT ;  /* 0x000000260800780c */ /* 0x000fe20003f24270 */
[----:B------:R-:W-:Y:S01]  /*11a30*/  IMAD.X R80, R5, 0x1, R80, P5 ;  /* 0x0000000105507824 */ /* 0x000fe200028e0650 */
[----:B------:R-:W-:-:S04]  /*11a40*/  PRMT R0, RZ, 0x7610, R0 ;  /* 0x00007610ff007816 */ /* 0x000fc80000000000 */
[----:B------:R-:W-:Y:S01]  /*11a50*/  STL [R1+0x43c], R80 ;  /* 0x00043c5001007387 */ /* 0x000fe20000100800 */
[----:B0-----:R-:W-:-:S06]  /*11a60*/  IMAD.MOV.U32 R7, RZ, RZ, R80 ;  /* 0x000000ffff077224 */ /* 0x001fcc00078e0050 */
[----:B------:R-:W-:-:S05]  /*11a70*/  @P1 IMAD.MOV.U32 R6, RZ, RZ, R78 ;  /* 0x000000ffff061224 */ /* 0x000fca00078e004e */
[----:B------:R0:W2:Y:S04]  /*11a80*/  @P1 LDG.E.U8 R0, desc[UR18][R6.64] ;  /* 0x0000001206001981 */ /* 0x0000a8000c1e1100 */
[----:B---3--:R1:W-:Y:S04]  /*11a90*/  STL [R1+0xfc], R73 ;  /* 0x0000fc4901007387 */ /* 0x0083e80000100800 */
[----:B-1----:R-:W3:Y:S04]  /*11aa0*/  LDL.LU R73, [R1+0x8b8] ;  /* 0x0008b80001497983 */ /* 0x002ee80000300800 */
[----:B------:R-:W3:Y:S04]  /*11ab0*/  LDL.LU R80, [R1+0x8b4] ;  /* 0x0008b40001507983 */ /* 0x000ee80000300800 */
[----:B------:R-:W3:Y:S01]  /*11ac0*/  LDL.LU R7, [R1+0x160] ;  /* 0x0001600001077983 */ /* 0x000ee20000300800 */
[----:B------:R-:W-:-:S02]  /*11ad0*/  ISETP.GT.AND P2, PT, R8, 0x27, PT ;  /* 0x000000270800780c */ /* 0x000fc40003f44270 */
[----:B----4-:R-:W-:Y:S01]  /*11ae0*/  IADD3 R79, P5, PT, R3, R79, RZ ;  /* 0x0000004f034f7210 */ /* 0x010fe20007fbe0ff */
[----:B------:R-:W4:Y:S01]  /*11af0*/  LDL.LU R78, [R1+0x44c] ;  /* 0x00044c00014e7983 */ /* 0x000f220000300800 */
[----:B------:R-:W-:-:S09]  /*11b00*/  PRMT R72, RZ, 0x7610, R72 ;  /* 0x00007610ff487816 */ /* 0x000fd20000000048 */
[----:B0-----:R-:W-:Y:S01]  /*11b10*/  @P2 IMAD.MOV.U32 R6, RZ, RZ, R79 ;  /* 0x000000ffff062224 */ /* 0x001fe200078e004f */
[----:B------:R-:W-:Y:S01]  /*11b20*/  IADD3 R71, P6, PT, R3, R71, RZ ;  /* 0x0000004703477210 */ /* 0x000fe20007fde0ff */
[----:B------:R-:W-:Y:S04]  /*11b30*/  STL [R1+0x164], R79 ;  /* 0x0001644f01007387 */ /* 0x000fe80000100800 */
[----:B--2---:R0:W-:Y:S04]  /*11b40*/  STL [R1+0xf8], R0 ;  /* 0x0000f80001007387 */ /* 0x0041e80000100800 */
[----:B0-----:R-:W2:Y:S01]  /*11b50*/  LDL.LU R0, [R1+0x458] ;  /* 0x0004580001007983 */ /* 0x001ea20000300800 */
[----:B---3--:R-:W-:-:S05]  /*11b60*/  IMAD.X R7, R5, 0x1, R7, P5 ;  /* 0x0000000105077824 */ /* 0x008fca00028e0607 */
[----:B------:R0:W3:Y:S04]  /*11b70*/  @P2 LDG.E.U8 R72, desc[UR18][R6.64] ;  /* 0x0000001206482981 */ /* 0x0000e8000c1e1100 */
[----:B------:R0:W-:Y:S04]  /*11b80*/  STL [R1+0x160], R7 ;  /* 0x0001600701007387 */ /* 0x0001e80000100800 */
[----:B------:R1:W-:Y:S04]  /*11b90*/  STL [R1+0x448], R71 ;  /* 0x0004484701007387 */ /* 0x0003e80000100800 */
[----:B------:R-:W2:Y:S01]  /*11ba0*/  LDL.LU R6, [R1+0x444] ;  /* 0x0004440001067983 */ /* 0x000ea20000300800 */
[----:B------:R-:W-:Y:S01]  /*11bb0*/  IADD3 R76, P5, PT, R3, R76, RZ ;  /* 0x0000004c034c7210 */ /* 0x000fe20007fbe0ff */
[----:B0-----:R-:W-:-:S02]  /*11bc0*/  IMAD.MOV.U32 R7, RZ, RZ, R71 ;  /* 0x000000ffff077224 */ /* 0x001fc400078e0047 */
[----:B-1----:R-:W4:Y:S04]  /*11bd0*/  LDL.LU R71, [R1+0x454] ;  /* 0x0004540001477983 */ /* 0x002f280000300800 */
[----:B------:R-:W-:Y:S04]  /*11be0*/  STL [R1+0x450], R76 ;  /* 0x0004504c01007387 */ /* 0x000fe80000100800 */
[----:B------:R-:W4:Y:S01]  /*11bf0*/  LDL.LU R79, [R1+0x460] ;  /* 0x00046000014f7983 */ /* 0x000f220000300800 */
[----:B------:R-:W-:-:S03]  /*11c00*/  ISETP.GT.AND P4, PT, R8, 0x28, PT ;  /* 0x000000280800780c */ /* 0x000fc60003f84270 */
[----:B---3--:R0:W-:Y:S04]  /*11c10*/  STL [R1+0xf4], R72 ;  /* 0x0000f44801007387 */ /* 0x0081e80000100800 */
[----:B0-----:R-:W3:Y:S01]  /*11c20*/  LDL.LU R72, [R1+0x468] ;  /* 0x0004680001487983 */ /* 0x001ee20000300800 */
[----:B--2---:R-:W-:Y:S01]  /*11c30*/  IMAD.X R6, R5, 0x1, R6, P6 ;  /* 0x0000000105067824 */ /* 0x004fe200030e0606 */
[----:B------:R-:W-:-:S04]  /*11c40*/  ISETP.GT.AND P1, PT, R8, 0x29, PT ;  /* 0x000000290800780c */ /* 0x000fc80003f24270 */
[-C--:B------:R-:W-:Y:S01]  /*11c50*/  @P4 LOP3.LUT R7, R7, R6.reuse, RZ, 0x3c, !PT ;  /* 0x0000000607074212 */ /* 0x080fe200078e3cff */
[----:B------:R0:W-:Y:S01]  /*11c60*/  STL [R1+0x444], R6 ;  /* 0x0004440601007387 */ /* 0x0001e20000100800 */
[----:B------:R-:W-:Y:S02]  /*11c70*/  PRMT R20, RZ, 0x7610, R20 ;  /* 0x00007610ff147816 */ /* 0x000fe40000000014 */
[----:B------:R-:W-:Y:S01]  /*11c80*/  ISETP.GT.AND P2, PT, R8, 0x2a, PT ;  /* 0x0000002a0800780c */ /* 0x000fe20003f44270 */
[----:B----4-:R-:W-:Y:S01]  /*11c90*/  IMAD.X R78, R5, 0x1, R78, P5 ;  /* 0x00000001054e7824 */ /* 0x010fe200028e064e */
[----:B0-----:R-:W-:-:S04]  /*11ca0*/  @P4 LOP3.LUT R6, R7, R6, RZ, 0x3c, !PT ;  /* 0x0000000607064212 */ /* 0x001fc800078e3cff */
[----:B------:R-:W-:Y:S02]  /*11cb0*/  @P4 LOP3.LUT R7, R7, R6, RZ, 0x3c, !PT ;  /* 0x0000000607074212 */ /* 0x000fe400078e3cff */
[----:B------:R-:W-:Y:S02]  /*11cc0*/  IADD3 R0, P5, PT, R3, R0, RZ ;  /* 0x0000000003007210 */ /* 0x000fe40007fbe0ff */
[----:B------:R-:W-:Y:S01]  /*11cd0*/  PRMT R36, RZ, 0x7610, R36 ;  /* 0x00007610ff247816 */ /* 0x000fe20000000024 */
[----:B------:R0:W2:Y:S02]  /*11ce0*/  @P4 LDG.E.U8 R20, desc[UR18][R6.64] ;  /* 0x0000001206144981 */ /* 0x0000a4000c1e1100 */
[----:B------:R-:W-:Y:S01]  /*11cf0*/  IMAD.X R71, R5, 0x1, R71, P5 ;  /* 0x0000000105477824 */ /* 0x000fe200028e0647 */
[----:B------:R-:W-:Y:S01]  /*11d00*/  PRMT R53, RZ, 0x7610, R53 ;  /* 0x00007610ff357816 */ /* 0x000fe20000000035 */
[----:B------:R1:W-:Y:S01]  /*11d10*/  STL [R1+0x44c], R78 ;  /* 0x00044c4e01007387 */ /* 0x0003e20000100800 */
[----:B------:R-:W-:Y:S01]  /*11d20*/  IADD3 R79, P6, PT, R3, R79, RZ ;  /* 0x0000004f034f7210 */ /* 0x000fe20007fde0ff */
[----:B0-----:R-:W-:-:S02]  /*11d30*/  @P1 IMAD.MOV.U32 R6, RZ, RZ, R76 ;  /* 0x000000ffff061224 */ /* 0x001fc400078e004c */
[----:B------:R-:W-:Y:S02]  /*11d40*/  @P1 IMAD.MOV.U32 R7, RZ, RZ, R78 ;  /* 0x000000ffff071224 */ /* 0x000fe400078e004e */
[----:B-1----:R-:W4:Y:S04]  /*11d50*/  LDL.LU R78, [R1+0x464] ;  /* 0x00046400014e7983 */ /* 0x002f280000300800 */
[----:B------:R0:W2:Y:S04]  /*11d60*/  @P1 LDG.E.U8 R36, desc[UR18][R6.64] ;  /* 0x0000001206241981 */ /* 0x0000a8000c1e1100 */
[----:B------:R-:W2:Y:S04]  /*11d70*/  LDL.LU R76, [R1+0x470] ;  /* 0x00047000014c7983 */ /* 0x000ea80000300800 */
[----:B------:R1:W-:Y:S01]  /*11d80*/  STL [R1+0x458], R0 ;  /* 0x0004580001007387 */ /* 0x0003e20000100800 */
[----:B0-----:R-:W-:-:S02]  /*11d90*/  @P2 IMAD.MOV.U32 R6, RZ, RZ, R0 ;  /* 0x000000ffff062224 */ /* 0x001fc400078e0000 */
[----:B------:R-:W-:Y:S01]  /*11da0*/  @P2 IMAD.MOV.U32 R7, RZ, RZ, R71 ;  /* 0x000000ffff072224 */ /* 0x000fe200078e0047 */
[----:B------:R0:W-:Y:S04]  /*11db0*/  STL [R1+0x454], R71 ;  /* 0x0004544701007387 */ /* 0x0001e80000100800 */
[----:B------:R0:W2:Y:S04]  /*11dc0*/  @P2 LDG.E.U8 R53, desc[UR18][R6.64] ;  /* 0x0000001206352981 */ /* 0x0000a8000c1e1100 */
[----:B-1----:R-:W2:Y:S04]  /*11dd0*/  LDL.LU R0, [R1+0x478] ;  /* 0x0004780001007983 */ /* 0x002ea80000300800 */
[----:B------:R1:W-:Y:S01]  /*11de0*/  STL [R1+0x460], R79 ;  /* 0x0004604f01007387 */ /* 0x0003e20000100800 */
[----:B0-----:R-:W-:-:S03]  /*11df0*/  IMAD.MOV.U32 R7, RZ, RZ, R79 ;  /* 0x000000ffff077224 */ /* 0x001fc600078e004f */
[----:B------:R-:W2:Y:S01]  /*11e00*/  LDL.LU R71, [R1+0x16c] ;  /* 0x00016c0001477983 */ /* 0x000ea20000300800 */
[----:B---3--:R-:W-:-:S05]  /*11e10*/  IADD3 R72, P5, PT, R3, R72, RZ ;  /* 0x0000004803487210 */ /* 0x008fca0007fbe0ff */
[----:B------:R-:W-:Y:S04]  /*11e20*/  STL [R1+0x468], R72 ;  /* 0x0004684801007387 */ /* 0x000fe80000100800 */
[----:B-1----:R-:W3:Y:S04]  /*11e30*/  LDL.LU R79, [R1+0x8b0] ;  /* 0x0008b000014f7983 */ /* 0x002ee80000300800 */
[----:B------:R-:W2:Y:S01]  /*11e40*/  LDL.LU R6, [R1+0x45c] ;  /* 0x00045c0001067983 */ /* 0x000ea20000300800 */
[C---:B------:R-:W-:Y:S02]  /*11e50*/  ISETP.GT.AND P4, PT, R8.reuse, 0x2b, PT ;  /* 0x0000002b0800780c */ /* 0x040fe40003f84270 */
[----:B------:R-:W-:-:S02]  /*11e60*/  ISETP.GT.AND P1, PT, R8, 0x2c, PT ;  /* 0x0000002c0800780c */ /* 0x000fc40003f24270 */
[----:B------:R-:W-:Y:S02]  /*11e70*/  PRMT R89, RZ, 0x7610, R89 ;  /* 0x00007610ff597816 */ /* 0x000fe40000000059 */
[----:B------:R-:W-:Y:S01]  /*11e80*/  PRMT R31, RZ, 0x7610, R31 ;  /* 0x00007610ff1f7816 */ /* 0x000fe2000000001f */
[C---:B----4-:R-:W-:Y:S02]  /*11e90*/  IMAD.X R78, R5.reuse, 0x1, R78, P5 ;  /* 0x00000001054e7824 */ /* 0x050fe400028e064e */
        /* <DEDUP_REMOVED lines=11> */
[----:B------:R-:W3:Y:S01]  /*11f50*/  LDL.LU R7, [R1+0x46c] ;  /* 0x00046c0001077983 */ /* 0x000ee20000300800 */
[----:B------:R-:W-:-:S02]  /*11f60*/  ISETP.GT.AND P2, PT, R8, 0x2d, PT ;  /* 0x0000002d0800780c */ /* 0x000fc40003f44270 */
[C---:B------:R-:W-:Y:S01]  /*11f70*/  IADD3 R76, P5, PT, R3.reuse, R76, RZ ;  /* 0x0000004c034c7210 */ /* 0x040fe20007fbe0ff */
[----:B------:R-:W4:Y:S01]  /*11f80*/  LDL.LU R72, [R1+0x168] ;  /* 0x0001680001487983 */ /* 0x000f220000300800 */
[----:B------:R-:W-:Y:S02]  /*11f90*/  PRMT R65, RZ, 0x7610, R65 ;  /* 0x00007610ff417816 */ /* 0x000fe40000000041 */
[----:B------:R-:W-:Y:S01]  /*11fa0*/  IADD3 R0, P6, PT, R3, R0, RZ ;  /* 0x0000000003007210 */ /* 0x000fe20007fde0ff */
[----:B------:R-:W-:Y:S06]  /*11fb0*/  STL [R1+0x470], R76 ;  /* 0x0004704c01007387 */ /* 0x000fec0000100800 */
[----:B0-----:R-:W-:Y:S01]  /*11fc0*/  @P2 IMAD.MOV.U32 R6, RZ, RZ, R76 ;  /* 0x000000ffff062224 */ /* 0x001fe200078e004c */
[----:B--2---:R0:W-:Y:S01]  /*11fd0*/  STL [R1+0xe4], R31 ;  /* 0x0000e41f01007387 */ /* 0x0041e20000100800 */
[----:B---3--:R-:W-:-:S03]  /*11fe0*/  IMAD.X R7, R5, 0x1, R7, P5 ;  /* 0x0000000105077824 */ /* 0x008fc600028e0607 */
[----:B0-----:R-:W2:Y:S04]  /*11ff0*/  LDL.LU R31, [R1+0x480] ;  /* 0x00048000011f7983 */ /* 0x001ea80000300800 */
[----:B------:R0:W-:Y:S04]  /*12000*/  STL [R1+0x46c], R7 ;  /* 0x00046c0701007387 */ /* 0x0001e80000100800 */
[----:B------:R0:W3:Y:S04]  /*12010*/  @P2 LDG.E.U8 R65, desc[UR18][R6.64] ;  /* 0x0000001206412981 */ /* 0x0000e8000c1e1100 */
[----:B------:R-:W-:Y:S04]  /*12020*/  STL [R1+0x478], R0 ;  /* 0x0004780001007387 */ /* 0x000fe80000100800 */
[----:B------:R-:W2:Y:S01]  /*12030*/  LDL.LU R6, [R1+0x474] ;  /* 0x0004740001067983 */ /* 0x000ea20000300800 */
[----:B------:R-:W-:Y:S01]  /*12040*/  ISETP.GT.AND P4, PT, R8, 0x2e, PT ;  /* 0x0000002e0800780c */ /* 0x000fe20003f84270 */
[----:B0-----:R-:W-:Y:S01]  /*12050*/  IMAD.MOV.U32 R7, RZ, RZ, R0 ;  /* 0x000000ffff077224 */ /* 0x001fe200078e0000 */
[----:B------:R-:W-:-:S02]  /*12060*/  IADD3 R71, P5, PT, R3, R71, RZ ;  /* 0x0000004703477210 */ /* 0x000fc40007fbe0ff */
[----:B------:R-:W-:Y:S02]  /*12070*/  ISETP.GT.AND P1, PT, R8, 0x2f, PT ;  /* 0x0000002f0800780c */ /* 0x000fe40003f24270 */
[----:B------:R-:W-:Y:S01]  /*12080*/  PRMT R77, RZ, 0x7610, R77 ;  /* 0x00007610ff4d7816 */ /* 0x000fe2000000004d */
[C---:B----4-:R-:W-:Y:S01]  /*12090*/  IMAD.X R72, R5.reuse, 0x1, R72, P5 ;  /* 0x0000000105487824 */ /* 0x050fe200028e0648 */
[----:B------:R-:W-:Y:S01]  /*120a0*/  PRMT R17, RZ, 0x7610, R17 ;  /* 0x00007610ff117816 */ /* 0x000fe20000000011 */
[----:B---3--:R0:W-:Y:S01]  /*120b0*/  STL [R1+0xe0], R65 ;  /* 0x0000e04101007387 */ /* 0x0081e20000100800 */
[----:B--2---:R-:W-:-:S03]  /*120c0*/  IMAD.X R6, R5, 0x1, R6, P6 ;  /* 0x0000000105067824 */ /* 0x004fc600030e0606 */
[----:B0-----:R-:W2:Y:S04]  /*120d0*/  LDL.LU R65, [R1+0x47c] ;  /* 0x00047c0001417983 */ /* 0x001ea80000300800 */
[----:B------:R-:W-:Y:S01]  /*120e0*/  STL [R1+0x16c], R71 ;  /* 0x00016c4701007387 */ /* 0x000fe20000100800 */
[----:B------:R-:W-:-:S03]  /*120f0*/  @P4 LOP3.LUT R7, R7, R6, RZ, 0x3c, !PT ;  /* 0x0000000607074212 */ /* 0x000fc600078e3cff */
[----:B------:R-:W3:Y:S04]  /*12100*/  LDL.LU R76, [R1+0x490] ;  /* 0x00049000014c7983 */ /* 0x000ee80000300800 */
[----:B------:R-:W4:Y:S04]  /*12110*/  LDL.LU R0, [R1+0x498] ;  /* 0x0004980001007983 */ /* 0x000f280000300800 */
        /* <DEDUP_REMOVED lines=10> */
[----:B------:R-:W-:-:S09]  /*121c0*/  PRMT R23, RZ, 0x7610, R23 ;  /* 0x00007610ff177816 */ /* 0x000fd20000000017 */
[----:B0-----:R-:W-:Y:S02]  /*121d0*/  @P2 IMAD.MOV.U32 R6, RZ, RZ, R31 ;  /* 0x000000ffff062224 */ /* 0x001fe400078e001f */
[----:B--2---:R-:W-:-:S04]  /*121e0*/  IMAD.X R65, R5, 0x1, R65, P5 ;  /* 0x0000000105417824 */ /* 0x004fc800028e0641 */
[----:B------:R-:W-:Y:S01]  /*121f0*/  @P2 IMAD.MOV.U32 R7, RZ, RZ, R65 ;  /* 0x000000ffff072224 */ /* 0x000fe200078e0041 */
[----:B---3--:R-:W-:-:S04]  /*12200*/  IADD3 R76, P6, PT, R3, R76, RZ ;  /* 0x0000004c034c7210 */ /* 0x008fc80007fde0ff */
[----:B------:R0:W2:Y:S01]  /*12210*/  @P2 LDG.E.U8 R23, desc[UR18][R6.64] ;  /* 0x0000001206172981 */ /* 0x0000a2000c1e1100 */
[----:B----4-:R-:W-:Y:S01]  /*12220*/  IADD3 R0, P5, PT, R3, R0, RZ ;  /* 0x0000000003007210 */ /* 0x010fe20007fbe0ff */
[----:B0-----:R-:W-:Y:S02]  /*12230*/  IMAD.MOV.U32 R7, RZ, RZ, R76 ;  /* 0x000000ffff077224 */ /* 0x001fe400078e004c */
[----:B------:R0:W-:Y:S04]  /*12240*/  STL [R1+0xdc], R77 ;  /* 0x0000dc4d01007387 */ /* 0x0001e80000100800 */
[----:B0-----:R-:W3:Y:S04]  /*12250*/  LDL.LU R77, [R1+0x8a8] ;  /* 0x0008a800014d7983 */ /* 0x001ee80000300800 */
[----:B------:R-:W4:Y:S04]  /*12260*/  LDL.LU R71, [R1+0x494] ;  /* 0x0004940001477983 */ /* 0x000f280000300800 */
[----:B------:R-:W-:Y:S04]  /*12270*/  STL [R1+0x480], R31 ;  /* 0x0004801f01007387 */ /* 0x000fe80000100800 */
[----:B------:R0:W-:Y:S04]  /*12280*/  STL [R1+0xd8], R17 ;  /* 0x0000d81101007387 */ /* 0x0001e80000100800 */
[----:B0-----:R-:W2:Y:S04]  /*12290*/  LDL.LU R17, [R1+0x4a0] ;  /* 0x0004a00001117983 */ /* 0x001ea80000300800 */
[----:B------:R0:W-:Y:S04]  /*122a0*/  STL [R1+0x47c], R65 ;  /* 0x00047c4101007387 */ /* 0x0001e80000100800 */
[----:B0-----:R-:W3:Y:S04]  /*122b0*/  LDL.LU R65, [R1+0x49c] ;  /* 0x00049c0001417983 */ /* 0x001ee80000300800 */
[----:B------:R0:W-:Y:S04]  /*122c0*/  STL [R1+0x490], R76 ;  /* 0x0004904c01007387 */ /* 0x0001e80000100800 */
[----:B------:R-:W3:Y:S04]  /*122d0*/  LDL.LU R31, [R1+0x4a8] ;  /* 0x0004a800011f7983 */ /* 0x000ee80000300800 */
[----:B------:R-:W-:Y:S04]  /*122e0*/  STL [R1+0x498], R0 ;  /* 0x0004980001007387 */ /* 0x000fe80000100800 */
[----:B------:R-:W3:Y:S04]  /*122f0*/  LDL.LU R72, [R1+0x4b0] ;  /* 0x0004b00001487983 */ /* 0x000ee80000300800 */
[----:B0-----:R-:W3:Y:S04]  /*12300*/  LDL.LU R76, [R1+0x8a4] ;  /* 0x0008a400014c7983 */ /* 0x001ee80000300800 */
[----:B------:R-:W3:Y:S01]  /*12310*/  LDL.LU R6, [R1+0x48c] ;  /* 0x00048c0001067983 */ /* 0x000ee20000300800 */
[----:B------:R-:W-:-:S02]  /*12320*/  ISETP.GT.AND P4, PT, R8, 0x31, PT ;  /* 0x000000310800780c */ /* 0x000fc40003f84270 */
[C---:B------:R-:W-:Y:S02]  /*12330*/  ISETP.GT.AND P1, PT, R8.reuse, 0x32, PT ;  /* 0x000000320800780c */ /* 0x040fe40003f24270 */
[----:B------:R-:W-:Y:S02]  /*12340*/  PRMT R39, RZ, 0x7610, R39 ;  /* 0x00007610ff277816 */ /* 0x000fe40000000027 */
[----:B------:R-:W-:Y:S02]  /*12350*/  ISETP.GT.AND P2, PT, R8, 0x33, PT ;  /* 0x000000330800780c */ /* 0x000fe40003f44270 */
[----:B------:R-:W-:Y:S02]  /*12360*/  PRMT R58, RZ, 0x7610, R58 ;  /* 0x00007610ff3a7816 */ /* 0x000fe4000000003a */
[----:B------:R-:W-:Y:S01]  /*12370*/  PRMT R91, RZ, 0x7610, R91 ;  /* 0x00007610ff5b7816 */ /* 0x000fe2000000005b */
[----:B----4-:R-:W-:Y:S01]  /*12380*/  IMAD.X R71, R5, 0x1, R71, P5 ;  /* 0x0000000105477824 */ /* 0x010fe200028e0647 */
[----:B--2---:R-:W-:-:S05]  /*12390*/  IADD3 R17, P5, PT, R3, R17, RZ ;  /* 0x0000001103117210 */ /* 0x004fca0007fbe0ff */
[C---:B---3--:R-:W-:Y:S02]  /*123a0*/  IMAD.X R65, R5.reuse, 0x1, R65, P5 ;  /* 0x0000000105417824 */ /* 0x048fe400028e0641 */
        /* <DEDUP_REMOVED lines=9> */
[----:B------:R-:W-:Y:S01]  /*12440*/  @P1 IMAD.MOV.U32 R7, RZ, RZ, R71 ;  /* 0x000000ffff071224 */ /* 0x000fe200078e0047 */
[----:B------:R-:W3:Y:S01]  /*12450*/  LDL.LU R0, [R1+0x4ac] ;  /* 0x0004ac0001007983 */ /* 0x000ee20000300800 */
[----:B------:R-:W-:-:S03]  /*12460*/  IADD3 R72, P5, PT, R3, R72, RZ ;  /* 0x0000004803487210 */ /* 0x000fc60007fbe0ff */
[----:B------:R0:W4:Y:S04]  /*12470*/  @P1 LDG.E.U8 R58, desc[UR18][R6.64] ;  /* 0x00000012063a1981 */ /* 0x000128000c1e1100 */
[----:B-1----:R-:W2:Y:S04]  /*12480*/  LDL.LU R71, [R1+0x4b8] ;  /* 0x0004b80001477983 */ /* 0x002ea80000300800 */
        /* <DEDUP_REMOVED lines=269> */
[----:B------:R-:W2:Y:S04]  /*13560*/  LDL.LU R46, [R1+0x548] ;  /* 0x00054800012e7983 */ /* 0x000ea80000300800 */
[----:B------:R0:W-:Y:S04]  /*13570*/  STL [R1+0x530], R10 ;  /* 0x0005300a01007387 */ /* 0x0001e80000100800 */
[----:B------:R-:W-:Y:S04]  /*13580*/  STL [R1+0x808], R86 ;  /* 0x0008085601007387 */ /* 0x000fe80000100800 */
[----:B------:R1:W-:Y:S04]  /*13590*/  STL [R1+0x52c], R63 ;  /* 0x00052c3f01007387 */ /* 0x0003e80000100800 */
[----:B0-----:R-:W3:Y:S04]  /*135a0*/  LDL.LU R10, [R1+0x550] ;  /* 0x00055000010a7983 */ /* 0x001ee80000300800 */
[----:B------:R0:W-:Y:S04]  /*135b0*/  STL [R1+0x538], R30 ;  /* 0x0005381e01007387 */ /* 0x0001e80000100800 */
[----:B-1----:R-:W3:Y:S04]  /*135c0*/  LDL.LU R63, [R1+0x558] ;  /* 0x00055800013f7983 */ /* 0x002ee80000300800 */
[----:B------:R-:W-:Y:S04]  /*135d0*/  STL [R1+0x540], R64 ;  /* 0x0005404001007387 */ /* 0x000fe80000100800 */
[----:B0-----:R-:W3:Y:S04]  /*135e0*/  LDL.LU R30, [R1+0x874] ;  /* 0x00087400011e7983 */ /* 0x001ee80000300800 */
[----:B------:R-:W3:Y:S01]  /*135f0*/  LDL.LU R6, [R1+0x534] ;  /* 0x0005340001067983 */ /* 0x000ee20000300800 */
[----:B------:R-:W-:-:S02]  /*13600*/  ISETP.GT.AND P4, PT, R8, 0x49, PT ;  /* 0x000000490800780c */ /* 0x000fc40003f84270 */
[----:B------:R-:W-:Y:S02]  /*13610*/  ISETP.GT.AND P1, PT, R8, 0x4a, PT ;  /* 0x0000004a0800780c */ /* 0x000fe40003f24270 */
[----:B------:R-:W-:Y:S02]  /*13620*/  PRMT R40, RZ, 0x7610, R40 ;  /* 0x00007610ff287816 */ /* 0x000fe40000000028 */
[----:B------:R-:W-:Y:S01]  /*13630*/  PRMT R55, RZ, 0x7610, R55 ;  /* 0x00007610ff377816 */ /* 0x000fe20000000037 */
[----:B----4-:R-:W-:Y:S01]  /*13640*/  IMAD.X R66, R5, 0x1, R66, P5 ;  /* 0x0000000105427824 */ /* 0x010fe200028e0642 */
[----:B--2---:R-:W-:Y:S01]  /*13650*/  IADD3 R46, P5, PT, R3, R46, RZ ;  /* 0x0000002e032e7210 */ /* 0x004fe20007fbe0ff */
[----:B---3--:R-:W-:-:S05]  /*13660*/  IMAD.X R6, R5, 0x1, R6, P6 ;  /* 0x0000000105067824 */ /* 0x008fca00030e0606 */
        /* <DEDUP_REMOVED lines=46> */
[----:B------:R-:W2:Y:S04]  /*13950*/  @P1 LDG.E.U8 R4, desc[UR18][R6.64] ;  /* 0x0000001206041981 */ /* 0x000ea8000c1e1100 */
[----:B---3--:R0:W-:Y:S04]  /*13960*/  STL [R1+0x6c], R54 ;  /* 0x00006c3601007387 */ /* 0x0081e80000100800 */
[----:B0-----:R-:W3:Y:S04]  /*13970*/  LDL.LU R54, [R1+0x86c] ;  /* 0x00086c0001367983 */ /* 0x001ee80000300800 */
[----:B------:R-:W3:Y:S04]  /*13980*/  LDL.LU R66, [R1+0x868] ;  /* 0x0008680001427983 */ /* 0x000ee80000300800 */
[----:B------:R-:W3:Y:S01]  /*13990*/  LDL.LU R7, [R1+0x55c] ;  /* 0x00055c0001077983 */ /* 0x000ee20000300800 */
[----:B------:R-:W-:-:S02]  /*139a0*/  ISETP.GT.AND P2, PT, R8, 0x4e, PT ;  /* 0x0000004e0800780c */ /* 0x000fc40003f44270 */
[C---:B----4-:R-:W-:Y:S01]  /*139b0*/  IADD3 R64, P5, PT, R3.reuse, R64, RZ ;  /* 0x0000004003407210 */ /* 0x050fe20007fbe0ff */
[----:B------:R-:W4:Y:S01]  /*139c0*/  LDL.LU R63, [R1+0x564] ;  /* 0x00056400013f7983 */ /* 0x000f220000300800 */
[----:B------:R-:W-:Y:S02]  /*139d0*/  PRMT R15, RZ, 0x7610, R15 ;  /* 0x00007610ff0f7816 */ /* 0x000fe4000000000f */
[----:B------:R-:W-:Y:S01]  /*139e0*/  IADD3 R10, P6, PT, R3, R10, RZ ;  /* 0x0000000a030a7210 */ /* 0x000fe20007fde0ff */
[----:B------:R-:W-:Y:S04]  /*139f0*/  STL [R1+0x560], R64 ;  /* 0x0005604001007387 */ /* 0x000fe80000100800 */
[----:B--2---:R0:W-:Y:S02]  /*13a00*/  STL [R1+0x68], R4 ;  /* 0x0000680401007387 */ /* 0x0041e40000100800 */
[----:B------:R-:W-:-:S02]  /*13a10*/  @P2 IMAD.MOV.U32 R6, RZ, RZ, R64 ;  /* 0x000000ffff062224 */ /* 0x000fc400078e0040 */
[----:B0-----:R-:W2:Y:S01]  /*13a20*/  LDL.LU R4, [R1+0x570] ;  /* 0x0005700001047983 */ /* 0x001ea20000300800 */
[----:B---3--:R-:W-:-:S05]  /*13a30*/  IMAD.X R7, R5, 0x1, R7, P5 ;  /* 0x0000000105077824 */ /* 0x008fca00028e0607 */
[----:B------:R0:W-:Y:S04]  /*13a40*/  STL [R1+0x55c], R7 ;  /* 0x00055c0701007387 */ /* 0x0001e80000100800 */
[----:B------:R0:W3:Y:S04]  /*13a50*/  @P2 LDG.E.U8 R15, desc[UR18][R6.64] ;  /* 0x00000012060f2981 */ /* 0x0000e8000c1e1100 */
[----:B------:R1:W-:Y:S04]  /*13a60*/  STL [R1+0x18c], R10 ;  /* 0x00018c0a01007387 */ /* 0x0003e80000100800 */
[----:B------:R-:W2:Y:S01]  /*13a70*/  LDL.LU R6, [R1+0x188] ;  /* 0x0001880001067983 */ /* 0x000ea20000300800 */
[----:B------:R-:W-:Y:S01]  /*13a80*/  ISETP.GT.AND P4, PT, R8, 0x4f, PT ;  /* 0x0000004f0800780c */ /* 0x000fe20003f84270 */
[----:B0-----:R-:W-:Y:S01]  /*13a90*/  IMAD.MOV.U32 R7, RZ, RZ, R10 ;  /* 0x000000ffff077224 */ /* 0x001fe200078e000a */
[----:B------:R-:W-:Y:S01]  /*13aa0*/  IADD3 R61, P5, PT, R3, R61, RZ ;  /* 0x0000003d033d7210 */ /* 0x000fe20007fbe0ff */
[----:B-1----:R-:W4:Y:S04]  /*13ab0*/  LDL.LU R10, [R1+0x56c] ;  /* 0x00056c00010a7983 */ /* 0x002f280000300800 */
[----:B------:R-:W-:Y:S04]  /*13ac0*/  STL [R1+0x568], R61 ;  /* 0x0005683d01007387 */ /* 0x000fe80000100800 */
[----:B------:R-:W4:Y:S01]  /*13ad0*/  LDL.LU R64, [R1+0x578] ;  /* 0x0005780001407983 */ /* 0x000f220000300800 */
[----:B------:R-:W-:-:S03]  /*13ae0*/  PRMT R84, RZ, 0x7610, R84 ;  /* 0x00007610ff547816 */ /* 0x000fc60000000054 */
[----:B---3--:R0:W-:Y:S01]  /*13af0*/  STL [R1+0x5c], R15 ;  /* 0x00005c0f01007387 */ /* 0x0081e20000100800 */
[----:B--2---:R-:W-:-:S03]  /*13b00*/  IMAD.X R6, R5, 0x1, R6, P6 ;  /* 0x0000000105067824 */ /* 0x004fc600030e0606 */
        /* <DEDUP_REMOVED lines=11> */
[----:B------:R1:W-:Y:S01]  /*13bc0*/  STL [R1+0x564], R63 ;  /* 0x0005643f01007387 */ /* 0x0003e20000100800 */
        /* <DEDUP_REMOVED lines=11> */
[----:B---3--:R-:W-:Y:S04]  /*13c80*/  STL [R1+0x80c], R84 ;  /* 0x00080c5401007387 */ /* 0x008fe80000100800 */
[----:B-1----:R-:W2:Y:S04]  /*13c90*/  LDL.LU R63, [R1+0x57c] ;  /* 0x00057c00013f7983 */ /* 0x002ea80000300800 */
[----:B------:R-:W3:Y:S04]  /*13ca0*/  LDL.LU R61, [R1+0x588] ;  /* 0x00058800013d7983 */ /* 0x000ee80000300800 */
[----:B------:R0:W-:Y:S04]  /*13cb0*/  STL [R1+0x570], R4 ;  /* 0x0005700401007387 */ /* 0x0001e80000100800 */
        /* <DEDUP_REMOVED lines=11> */
[C---:B--2---:R-:W-:Y:S02]  /*13d70*/  IMAD.X R63, R5.reuse, 0x1, R63, P5 ;  /* 0x00000001053f7824 */ /* 0x044fe400028e063f */
[----:B---3--:R-:W-:-:S05]  /*13d80*/  IMAD.X R6, R5, 0x1, R6, P6 ;  /* 0x0000000105067824 */ /* 0x008fca00030e0606 */
        /* <DEDUP_REMOVED lines=8> */
[----:B-1----:R-:W3:Y:S04]  /*13e10*/  LDL.LU R63, [R1+0x860] ;  /* 0x00086000013f7983 */ /* 0x002ee80000300800 */
        /* <DEDUP_REMOVED lines=39> */
[----:B------:R1:W-:Y:S01]  /*14090*/  STL [R1+0x594], R15 ;  /* 0x0005940f01007387 */ /* 0x0003e20000100800 */
[----:B------:R-:W-:-:S03]  /*140a0*/  PRMT R82, RZ, 0x7610, R82 ;  /* 0x00007610ff527816 */ /* 0x000fc60000000052 */
[----:B-1----:R-:W4:Y:S06]  /*140b0*/  LDL.LU R15, [R1+0x5a4] ;  /* 0x0005a400010f7983 */ /* 0x002f2c0000300800 */
[----:B0-----:R-:W-:Y:S01]  /*140c0*/  @P2 IMAD.MOV.U32 R6, RZ, RZ, R11 ;  /* 0x000000ffff062224 */ /* 0x001fe200078e000b */
[----:B------:R-:W4:Y:S04]  /*140d0*/  LDL.LU R10, [R1+0x5b0] ;  /* 0x0005b000010a7983 */ /* 0x000f280000300800 */
[----:B------:R0:W-:Y:S01]  /*140e0*/  STL [R1+0x194], R11 ;  /* 0x0001940b01007387 */ /* 0x0001e20000100800 */
[----:B--2---:R-:W-:-:S04]  /*140f0*/  IMAD.X R14, R5, 0x1, R14, P5 ;  /* 0x00000001050e7824 */ /* 0x004fc800028e060e */
[----:B------:R-:W-:Y:S01]  /*14100*/  @P2 IMAD.MOV.U32 R7, RZ, RZ, R14 ;  /* 0x000000ffff072224 */ /* 0x000fe200078e000e */
[----:B---3--:R-:W-:-:S04]  /*14110*/  IADD3 R61, P6, PT, R3, R61, RZ ;  /* 0x0000003d033d7210 */ /* 0x008fc80007fde0ff */
[----:B------:R1:W2:Y:S01]  /*14120*/  @P2 LDG.E.U8 R82, desc[UR18][R6.64] ;  /* 0x0000001206522981 */ /* 0x0002a2000c1e1100 */
[----:B----4-:R-:W-:Y:S01]  /*14130*/  IADD3 R4, P5, PT, R3, R4, RZ ;  /* 0x0000000403047210 */ /* 0x010fe20007fbe0ff */
[----:B-1----:R-:W-:Y:S02]  /*14140*/  IMAD.MOV.U32 R7, RZ, RZ, R61 ;  /* 0x000000ffff077224 */ /* 0x002fe400078e003d */
[----:B------:R-:W-:Y:S04]  /*14150*/  STL [R1+0x810], R84 ;  /* 0x0008105401007387 */ /* 0x000fe80000100800 */
[----:B------:R-:W-:Y:S04]  /*14160*/  STL [R1+0x190], R14 ;  /* 0x0001900e01007387 */ /* 0x000fe80000100800 */
[----:B0-----:R-:W3:Y:S04]  /*14170*/  LDL.LU R11, [R1+0x5ac] ;  /* 0x0005ac00010b7983 */ /* 0x001ee80000300800 */
[----:B------:R-:W-:Y:S04]  /*14180*/  STL [R1+0x5a0], R61 ;  /* 0x0005a03d01007387 */ /* 0x000fe80000100800 */
[----:B------:R0:W-:Y:S04]  /*14190*/  STL [R1+0x44], R60 ;  /* 0x0000443c01007387 */ /* 0x0001e80000100800 */
[----:B0-----:R-:W4:Y:S04]  /*141a0*/  LDL.LU R60, [R1+0x5b8] ;  /* 0x0005b800013c7983 */ /* 0x001f280000300800 */
[----:B------:R-:W-:Y:S04]  /*141b0*/  STL [R1+0x5a8], R4 ;  /* 0x0005a80401007387 */ /* 0x000fe80000100800 */
[----:B------:R-:W4:Y:S04]  /*141c0*/  LDL.LU R14, [R1+0x5c0] ;  /* 0x0005c000010e7983 */ /* 0x000f280000300800 */
[----:B------:R-:W4:Y:S04]  /*141d0*/  LDL.LU R61, [R1+0x85c] ;  /* 0x00085c00013d7983 */ /* 0x000f280000300800 */
[----:B------:R-:W4:Y:S01]  /*141e0*/  LDL.LU R6, [R1+0x59c] ;  /* 0x00059c0001067983 */ /* 0x000f220000300800 */
[----:B------:R-:W-:-:S02]  /*141f0*/  ISETP.GT.AND P4, PT, R8, 0x58, PT ;  /* 0x000000580800780c */ /* 0x000fc40003f84270 */
[C---:B------:R-:W-:Y:S02]  /*14200*/  ISETP.GT.AND P1, PT, R8.reuse, 0x59, PT ;  /* 0x000000590800780c */ /* 0x040fe40003f24270 */
[----:B------:R-:W-:Y:S02]  /*14210*/  PRMT R26, RZ, 0x7610, R26 ;  /* 0x00007610ff1a7816 */ /* 0x000fe4000000001a */
[----:B------:R-:W-:Y:S01]  /*14220*/  ISETP.GT.AND P2, PT, R8, 0x5a, PT ;  /* 0x0000005a0800780c */ /* 0x000fe20003f44270 */
[----:B------:R-:W-:Y:S01]  /*14230*/  IMAD.X R15, R5, 0x1, R15, P5 ;  /* 0x00000001050f7824 */ /* 0x000fe200028e060f */
[----:B------:R-:W-:Y:S02]  /*14240*/  IADD3 R10, P5, PT, R3, R10, RZ ;  /* 0x0000000a030a7210 */ /* 0x000fe40007fbe0ff */
[----:B------:R-:W-:Y:S02]  /*14250*/  PRMT R42, RZ, 0x7610, R42 ;  /* 0x00007610ff2a7816 */ /* 0x000fe4000000002a */
[----:B------:R-:W-:Y:S01]  /*14260*/  PRMT R70, RZ, 0x7610, R70 ;  /* 0x00007610ff467816 */ /* 0x000fe20000000046 */
[----:B--2---:R-:W-:Y:S01]  /*14270*/  STL [R1+0x814], R82 ;  /* 0x0008145201007387 */ /* 0x004fe20000100800 */
[----:B---3--:R-:W-:-:S02]  /*14280*/  IMAD.X R11, R5, 0x1, R11, P5 ;  /* 0x00000001050b7824 */ /* 0x008fc400028e060b */
[----:B----4-:R-:W-:-:S05]  /*14290*/  IMAD.X R6, R5, 0x1, R6, P6 ;  /* 0x0000000105067824 */ /* 0x010fca00030e0606 */
        /* <DEDUP_REMOVED lines=26> */
[----:B------:R-:W-:Y:S02]  /*14440*/  ISETP.GT.AND P1, PT, R8, 0x5c, PT ;  /* 0x0000005c0800780c */ /* 0x000fe40003f24270 */
[----:B------:R-:W-:Y:S02]  /*14450*/  PRMT R84, RZ, 0x7610, R84 ;  /* 0x00007610ff547816 */ /* 0x000fe40000000054 */
[----:B------:R-:W-:Y:S01]  /*14460*/  PRMT R48, RZ, 0x7610, R48 ;  /* 0x00007610ff307816 */ /* 0x000fe20000000030 */
[C---:B---3--:R-:W-:Y:S02]  /*14470*/  IMAD.X R4, R5.reuse, 0x1, R4, P5 ;  /* 0x0000000105047824 */ /* 0x048fe400028e0604 */
[----:B--2---:R-:W-:-:S05]  /*14480*/  IMAD.X R6, R5, 0x1, R6, P6 ;  /* 0x0000000105067824 */ /* 0x004fca00030e0606 */
[-C--:B------:R-:W-:Y:S01]  /*14490*/  @P4 LOP3.LUT R7, R7, R6.reuse, RZ, 0x3c, !PT ;  /* 0x0000000607074212 */ /* 0x080fe200078e3cff */
[----:B------:R0:W-:Y:S03]  /*144a0*/  STL [R1+0x5b4], R6 ;  /* 0x0005b40601007387 */ /* 0x0001e60000100800 */
[----:B0-----:R-:W-:-:S04]  /*144b0*/  @P4 LOP3.LUT R6, R7, R6, RZ, 0x3c, !PT ;  /* 0x0000000607064212 */ /* 0x001fc800078e3cff */
[----:B------:R-:W-:-:S05]  /*144c0*/  @P4 LOP3.LUT R7, R7, R6, RZ, 0x3c, !PT ;  /* 0x0000000607074212 */ /* 0x000fca00078e3cff */
[----:B------:R0:W2:Y:S02]  /*144d0*/  @P4 LDG.E.U8 R84, desc[UR18][R6.64] ;  /* 0x0000001206544981 */ /* 0x0000a4000c1e1100 */
[----:B0-----:R-:W-:Y:S02]  /*144e0*/  @P1 IMAD.MOV.U32 R6, RZ, RZ, R14 ;  /* 0x000000ffff061224 */ /* 0x001fe400078e000e */
[----:B------:R-:W-:-:S05]  /*144f0*/  @P1 IMAD.MOV.U32 R7, RZ, RZ, R4 ;  /* 0x000000ffff071224 */ /* 0x000fca00078e0004 */
[----:B------:R-:W3:Y:S01]  /*14500*/  @P1 LDG.E.U8 R48, desc[UR18][R6.64] ;  /* 0x0000001206301981 */ /* 0x000ee2000c1e1100 */
[----:B------:R-:W-:-:S03]  /*14510*/  IADD3 R15, P5, PT, R3, R15, RZ ;  /* 0x0000000f030f7210 */ /* 0x000fc60007fbe0ff */
[----:B------:R0:W-:Y:S04]  /*14520*/  STL [R1+0x5bc], R4 ;  /* 0x0005bc0401007387 */ /* 0x0001e80000100800 */
[----:B--2---:R-:W-:Y:S04]  /*14530*/  STL [R1+0x84c], R84 ;  /* 0x00084c5401007387 */ /* 0x004fe80000100800 */
[----:B0-----:R-:W2:Y:S04]  /*14540*/  LDL.LU R4, [R1+0x854] ;  /* 0x0008540001047983 */ /* 0x001ea80000300800 */
[----:B------:R-:W2:Y:S04]  /*14550*/  LDL.LU R14, [R1+0x198] ;  /* 0x00019800010e7983 */ /* 0x000ea80000300800 */
[----:B---3--:R0:W-:Y:S04]  /*14560*/  STL [R1+0x28], R48 ;  /* 0x0000283001007387 */ /* 0x0081e80000100800 */
[----:B0-----:R-:W3:Y:S04]  /*14570*/  LDL.LU R48, [R1+0x850] ;  /* 0x0008500001307983 */ /* 0x001ee80000300800 */
[----:B------:R0:W-:Y:S04]  /*14580*/  STL [R1+0x5c8], R15 ;  /* 0x0005c80f01007387 */ /* 0x0001e80000100800 */
[----:B------:R-:W2:Y:S01]  /*14590*/  LDL.LU R6, [R1+0x5c4] ;  /* 0x0005c40001067983 */ /* 0x000ea20000300800 */
[----:B------:R-:W-:Y:S01]  /*145a0*/  ISETP.GT.AND P2, PT, R8, 0x5d, PT ;  /* 0x0000005d0800780c */ /* 0x000fe20003f44270 */
[----:B------:R-:W-:-:S02]  /*145b0*/  IMAD.MOV.U32 R7, RZ, RZ, R15 ;  /* 0x000000ffff077224 */ /* 0x000fc400078e000f */
[----:B0-----:R-:W3:Y:S01]  /*145c0*/  LDL.LU R15, [R1+0x5d8] ;  /* 0x0005d800010f7983 */ /* 0x001ee20000300800 */
[----:B------:R-:W-:Y:S02]  /*145d0*/  PRMT R84, RZ, 0x7610, R84 ;  /* 0x00007610ff547816 */ /* 0x000fe40000000054 */
[----:B------:R-:W-:Y:S01]  /*145e0*/  IADD3 R10, P6, PT, R3, R10, RZ ;  /* 0x0000000a030a7210 */ /* 0x000fe20007fde0ff */
[----:B--2---:R-:W-:-:S06]  /*145f0*/  IMAD.X R6, R5, 0x1, R6, P5 ;  /* 0x0000000105067824 */ /* 0x004fcc00028e0606 */
        /* <DEDUP_REMOVED lines=23> */
[----:B------:R-:W-:Y:S02]  /*14770*/  PRMT R68, RZ, 0x7610, R68 ;  /* 0x00007610ff447816 */ /* 0x000fe40000000044 */
[----:B------:R-:W-:Y:S02]  /*14780*/  IADD3 R15, P5, PT, R3, R15, RZ ;  /* 0x0000000f030f7210 */ /* 0x000fe40007fbe0ff */
[----:B------:R-:W-:Y:S07]  /*14790*/  STL [R1+0x198], R14 ;  /* 0x0001980e01007387 */ /* 0x000fee0000100800 */
[----:B0-----:R-:W-:-:S02]  /*147a0*/  @P1 IMAD.MOV.U32 R6, RZ, RZ, R11 ;  /* 0x000000ffff061224 */ /* 0x001fc400078e000b */
[----:B------:R-:W-:-:S05]  /*147b0*/  @P1 IMAD.MOV.U32 R7, RZ, RZ, R14 ;  /* 0x000000ffff071224 */ /* 0x000fca00078e000e */
[----:B------:R-:W3:Y:S04]  /*147c0*/  @P1 LDG.E.U8 R68, desc[UR18][R6.64] ;  /* 0x0000001206441981 */ /* 0x000ee8000c1e1100 */
[----:B--2---:R0:W-:Y:S04]  /*147d0*/  STL [R1+0x818], R86 ;  /* 0x0008185601007387 */ /* 0x0041e80000100800 */
[----:B0-----:R-:W2:Y:S04]  /*147e0*/  LDL.LU R86, [R1+0x5dc] ;  /* 0x0005dc0001567983 */ /* 0x001ea80000300800 */
[----:B------:R-:W4:Y:S04]  /*147f0*/  LDL.LU R14, [R1+0x5e4] ;  /* 0x0005e400010e7983 */ /* 0x000f280000300800 */
[----:B------:R0:W-:Y:S04]  /*14800*/  STL [R1+0x5d8], R15 ;  /* 0x0005d80f01007387 */ /* 0x0001e80000100800 */
[----:B------:R-:W4:Y:S04]  /*14810*/  LDL.LU R11, [R1+0x5f0] ;  /* 0x0005f000010b7983 */ /* 0x000f280000300800 */
[----:B------:R-:W4:Y:S01]  /*14820*/  LDL.LU R7, [R1+0x5d4] ;  /* 0x0005d40001077983 */ /* 0x000f220000300800 */
[----:B------:R-:W-:-:S02]  /*14830*/  ISETP.GT.AND P2, PT, R8, 0x60, PT ;  /* 0x000000600800780c */ /* 0x000fc40003f44270 */
[----:B------:R-:W-:Y:S02]  /*14840*/  ISETP.GT.AND P4, PT, R8, 0x61, PT ;  /* 0x000000610800780c */ /* 0x000fe40003f84270 */
[----:B------:R-:W-:Y:S01]  /*14850*/  IADD3 R84, P6, PT, R3, R84, RZ ;  /* 0x0000005403547210 */ /* 0x000fe20007fde0ff */
[----:B---3--:R1:W-:Y:S01]  /*14860*/  STL [R1+0x81c], R68 ;  /* 0x00081c4401007387 */ /* 0x0083e20000100800 */
[----:B------:R-:W-:-:S07]  /*14870*/  PRMT R29, RZ, 0x7610, R29 ;  /* 0x00007610ff1d7816 */ /* 0x000fce000000001d */
[----:B------:R-:W-:Y:S02]  /*14880*/  @P2 IMAD.MOV.U32 R6, RZ, RZ, R15 ;  /* 0x000000ffff062224 */ /* 0x000fe400078e000f */
[C---:B--2---:R-:W-:Y:S02]  /*14890*/  IMAD.X R86, R5.reuse, 0x1, R86, P6 ;  /* 0x0000000105567824 */ /* 0x044fe400030e0656 */
[----:B----4-:R-:W-:Y:S01]  /*148a0*/  IMAD.X R7, R5, 0x1, R7, P5 ;  /* 0x0000000105077824 */ /* 0x010fe200028e0607 */
[----:B------:R-:W-:-:S04]  /*148b0*/  IADD3 R10, P5, PT, R3, R10, RZ ;  /* 0x0000000a030a7210 */ /* 0x000fc80007fbe0ff */
[----:B------:R-:W-:Y:S01]  /*148c0*/  STL [R1+0x5d4], R7 ;  /* 0x0005d40701007387 */ /* 0x000fe20000100800 */
[----:B------:R-:W-:-:S03]  /*148d0*/  IMAD.X R14, R5, 0x1, R14, P5 ;  /* 0x00000001050e7824 */ /* 0x000fc600028e060e */
[----:B0-----:R-:W2:Y:S04]  /*148e0*/  LDL.LU R15, [R1+0x5ec] ;  /* 0x0005ec00010f7983 */ /* 0x001ea80000300800 */
[----:B------:R0:W-:Y:S04]  /*148f0*/  STL [R1+0x5e0], R84 ;  /* 0x0005e05401007387 */ /* 0x0001e80000100800 */
[----:B-1----:R-:W3:Y:S04]  /*14900*/  LDL.LU R68, [R1+0x5f8] ;  /* 0x0005f80001447983 */ /* 0x002ee80000300800 */
[----:B------:R-:W-:Y:S04]  /*14910*/  STL [R1+0x5e8], R10 ;  /* 0x0005e80a01007387 */ /* 0x000fe80000100800 */
[----:B------:R1:W4:Y:S04]  /*14920*/  @P2 LDG.E.U8 R29, desc[UR18][R6.64] ;  /* 0x00000012061d2981 */ /* 0x000328000c1e1100 */
[----:B------:R-:W-:Y:S04]  /*14930*/  STL [R1+0x5dc], R86 ;  /* 0x0005dc5601007387 */ /* 0x000fe80000100800 */
[----:B------:R0:W-:Y:S01]  /*14940*/  STL [R1+0x5e4], R14 ;  /* 0x0005e40e01007387 */ /* 0x0001e20000100800 */
[----:B-1----:R-:W-:-:S03]  /*14950*/  @P4 IMAD.MOV.U32 R6, RZ, RZ, R84 ;  /* 0x000000ffff064224 */ /* 0x002fc600078e0054 */
[----:B0-----:R-:W4:Y:S01]  /*14960*/  LDL.LU R84, [R1+0x5f4] ;  /* 0x0005f40001547983 */ /* 0x001f220000300800 */
[C---:B------:R-:W-:Y:S01]  /*14970*/  ISETP.GT.AND P1, PT, R8.reuse, 0x62, PT ;  /* 0x000000620800780c */ /* 0x040fe20003f24270 */
[----:B------:R-:W-:Y:S01]  /*14980*/  @P4 IMAD.MOV.U32 R7, RZ, RZ, R86 ;  /* 0x000000ffff074224 */ /* 0x000fe200078e0056 */
[----:B------:R-:W-:Y:S02]  /*14990*/  PRMT R45, RZ, 0x7610, R45 ;  /* 0x00007610ff2d7816 */ /* 0x000fe4000000002d */
[----:B------:R-:W-:Y:S02]  /*149a0*/  ISETP.GT.AND P2, PT, R8, 0x63, PT ;  /* 0x000000630800780c */ /* 0x000fe40003f44270 */
[----:B------:R-:W-:Y:S02]  /*149b0*/  PRMT R74, RZ, 0x7610, R74 ;  /* 0x00007610ff4a7816 */ /* 0x000fe4000000004a */
[----:B------:R0:W4:Y:S01]  /*149c0*/  @P4 LDG.E.U8 R45, desc[UR18][R6.64] ;  /* 0x00000012062d4981 */ /* 0x000122000c1e1100 */
[----:B------:R-:W-:-:S02]  /*149d0*/  IADD3 R11, P4, PT, R3, R11, RZ ;  /* 0x0000000b030b7210 */ /* 0x000fc40007f9e0ff */
[----:B------:R-:W-:Y:S02]  /*149e0*/  ISETP.GT.AND P5, PT, R8, 0x64, PT ;  /* 0x000000640800780c */ /* 0x000fe40003fa4270 */
[----:B0-----:R-:W-:Y:S02]  /*149f0*/  @P1 IMAD.MOV.U32 R6, RZ, RZ, R10 ;  /* 0x000000ffff061224 */ /* 0x001fe400078e000a */
[----:B------:R-:W-:Y:S01]  /*14a00*/  @P1 IMAD.MOV.U32 R7, RZ, RZ, R14 ;  /* 0x000000ffff071224 */ /* 0x000fe200078e000e */
[----:B------:R-:W-:Y:S01]  /*14a10*/  PRMT R82, RZ, 0x7610, R82 ;  /* 0x00007610ff527816 */ /* 0x000fe20000000052 */
[----:B------:R-:W4:Y:S04]  /*14a20*/  LDL.LU R14, [R1+0x5fc] ;  /* 0x0005fc00010e7983 */ /* 0x000f280000300800 */
[----:B------:R0:W4:Y:S01]  /*14a30*/  @P1 LDG.E.U8 R74, desc[UR18][R6.64] ;  /* 0x00000012064a1981 */ /* 0x000122000c1e1100 */
[----:B------:R-:W-:-:S03]  /*14a40*/  PRMT R9, RZ, 0x7610, R9 ;  /* 0x00007610ff097816 */ /* 0x000fc60000000009 */
[----:B------:R-:W4:Y:S01]  /*14a50*/  LDL.LU R10, [R1+0x600] ;  /* 0x00060000010a7983 */ /* 0x000f220000300800 */
[----:B0-----:R-:W-:Y:S02]  /*14a60*/  @P2 IMAD.MOV.U32 R6, RZ, RZ, R11 ;  /* 0x000000ffff062224 */ /* 0x001fe400078e000b */
[----:B--2---:R-:W-:-:S04]  /*14a70*/  IMAD.X R15, R5, 0x1, R15, P4 ;  /* 0x00000001050f7824 */ /* 0x004fc800020e060f */
[----:B------:R-:W-:Y:S01]  /*14a80*/  @P2 IMAD.MOV.U32 R7, RZ, RZ, R15 ;  /* 0x000000ffff072224 */ /* 0x000fe200078e000f */
[----:B---3--:R-:W-:-:S04]  /*14a90*/  IADD3 R68, P1, PT, R3, R68, RZ ;  /* 0x0000004403447210 */ /* 0x008fc80007f3e0ff */
[----:B------:R0:W2:Y:S02]  /*14aa0*/  @P2 LDG.E.U8 R82, desc[UR18][R6.64] ;  /* 0x0000001206522981 */ /* 0x0000a4000c1e1100 */
[----:B0-----:R-:W-:Y:S02]  /*14ab0*/  @P5 IMAD.MOV.U32 R6, RZ, RZ, R68 ;  /* 0x000000ffff065224 */ /* 0x001fe400078e0044 */
[----:B----4-:R-:W-:-:S04]  /*14ac0*/  IMAD.X R84, R5, 0x1, R84, P1 ;  /* 0x0000000105547824 */ /* 0x010fc800008e0654 */
[----:B------:R-:W-:-:S05]  /*14ad0*/  @P5 IMAD.MOV.U32 R7, RZ, RZ, R84 ;  /* 0x000000ffff075224 */ /* 0x000fca00078e0054 */
[----:B------:R0:W3:Y:S04]  /*14ae0*/  @P5 LDG.E.U8 R9, desc[UR18][R6.64] ;  /* 0x0000001206095981 */ /* 0x0000e8000c1e1100 */
[----:B------:R-:W-:Y:S04]  /*14af0*/  STL [R1+0x5f0], R11 ;  /* 0x0005f00b01007387 */ /* 0x000fe80000100800 */
[----:B------:R1:W-:Y:S04]  /*14b00*/  STL [R1+0x5ec], R15 ;  /* 0x0005ec0f01007387 */ /* 0x0003e80000100800 */
[----:B-1----:R-:W4:Y:S04]  /*14b10*/  LDL.LU R15, [R1+0x484] ;  /* 0x00048400010f7983 */ /* 0x002f280000300800 */
[----:B------:R-:W2:Y:S01]  /*14b20*/  LDL.LU R11, [R1+0x488] ;  /* 0x00048800010b7983 */ /* 0x000ea20000300800 */
[----:B------:R-:W-:-:S02]  /*14b30*/  ISETP.GT.AND P2, PT, R8, 0x65, PT ;  /* 0x000000650800780c */ /* 0x000fc40003f44270 */
[----:B------:R-:W-:Y:S01]  /*14b40*/  IADD3 R10, P1, PT, R3, R10, RZ ;  /* 0x0000000a030a7210 */ /* 0x000fe20007f3e0ff */
[----:B------:R-:W-:Y:S04]  /*14b50*/  STL [R1+0x5f8], R68 ;  /* 0x0005f84401007387 */ /* 0x000fe80000100800 */
[----:B------:R-:W-:Y:S01]  /*14b60*/  STL [R1+0x5f4], R84 ;  /* 0x0005f45401007387 */ /* 0x000fe20000100800 */
[----:B------:R-:W-:Y:S01]  /*14b70*/  IMAD.X R14, R5, 0x1, R14, P1 ;  /* 0x00000001050e7824 */ /* 0x000fe200008e060e */
[----:B------:R-:W-:-:S04]  /*14b80*/  PRMT R92, RZ, 0x7610, R92 ;  /* 0x00007610ff5c7816 */ /* 0x000fc8000000005c */
[----:B0-----:R-:W-:Y:S02]  /*14b90*/  @P2 IMAD.MOV.U32 R6, RZ, RZ, R10 ;  /* 0x000000ffff062224 */ /* 0x001fe400078e000a */
[----:B------:R-:W-:-:S05]  /*14ba0*/  @P2 IMAD.MOV.U32 R7, RZ, RZ, R14 ;  /* 0x000000ffff072224 */ /* 0x000fca00078e000e */
[----:B------:R0:W4:Y:S04]  /*14bb0*/  @P2 LDG.E.U8 R92, desc[UR18][R6.64] ;  /* 0x00000012065c2981 */ /* 0x000128000c1e1100 */
[----:B---3--:R1:W-:Y:S04]  /*14bc0*/  STL [R1+0x4], R9 ;  /* 0x0000040901007387 */ /* 0x0083e80000100800 */
[----:B-1----:R-:W3:Y:S04]  /*14bd0*/  LDL.LU R9, [R1+0x1a4] ;  /* 0x0001a40001097983 */ /* 0x002ee80000300800 */
[----:B------:R-:W-:Y:S04]  /*14be0*/  STL [R1+0x600], R10 ;  /* 0x0006000a01007387 */ /* 0x000fe80000100800 */
[----:B------:R1:W-:Y:S04]  /*14bf0*/  STL [R1+0x5fc], R14 ;  /* 0x0005fc0e01007387 */ /* 0x0003e80000100800 */
[----:B-1----:R-:W3:Y:S01]  /*14c00*/  LDL.LU R14, [R1+0x1a0] ;  /* 0x0001a000010e7983 */ /* 0x002ee20000300800 */
[----:B------:R-:W-:-:S02]  /*14c10*/  ISETP.GT.AND P2, PT, R8, 0x66, PT ;  /* 0x000000660800780c */ /* 0x000fc40003f44270 */
[----:B--2---:R-:W-:Y:S01]  /*14c20*/  IADD3 R11, P1, PT, R3, R11, RZ ;  /* 0x0000000b030b7210 */ /* 0x004fe20007f3e0ff */
[----:B------:R-:W2:Y:S01]  /*14c30*/  LDL.LU R10, [R1+0x608] ;  /* 0x00060800010a7983 */ /* 0x000ea20000300800 */
[----:B------:R-:W-:-:S03]  /*14c40*/  PRMT R90, RZ, 0x7610, R90 ;  /* 0x00007610ff5a7816 */ /* 0x000fc6000000005a */
[----:B----4-:R-:W-:-:S06]  /*14c50*/  IMAD.X R15, R5, 0x1, R15, P1 ;  /* 0x00000001050f7824 */ /* 0x010fcc00008e060f */
[----:B0-----:R-:W-:Y:S02]  /*14c60*/  @P2 IMAD.MOV.U32 R6, RZ, RZ, R11 ;  /* 0x000000ffff062224 */ /* 0x001fe400078e000b */
[----:B------:R-:W-:-:S05]  /*14c70*/  @P2 IMAD.MOV.U32 R7, RZ, RZ, R15 ;  /* 0x000000ffff072224 */ /* 0x000fca00078e000f */
[----:B------:R0:W4:Y:S01]  /*14c80*/  @P2 LDG.E.U8 R90, desc[UR18][R6.64] ;  /* 0x00000012065a2981 */ /* 0x000122000c1e1100 */
[----:B------:R-:W-:Y:S02]  /*14c90*/  ISETP.GT.AND P2, PT, R8, 0x67, PT ;  /* 0x000000670800780c */ /* 0x000fe40003f44270 */
[----:B------:R-:W-:Y:S01]  /*14ca0*/  PRMT R88, RZ, 0x7610, R88 ;  /* 0x00007610ff587816 */ /* 0x000fe20000000058 */
[----:B------:R-:W-:Y:S04]  /*14cb0*/  STL [R1+0x834], R92 ;  /* 0x0008345c01007387 */ /* 0x000fe80000100800 */
[----:B------:R1:W-:Y:S04]  /*14cc0*/  STL [R1+0x488], R11 ;  /* 0x0004880b01007387 */ /* 0x0003e80000100800 */
[----:B------:R0:W-:Y:S04]  /*14cd0*/  STL [R1+0x484], R15 ;  /* 0x0004840f01007387 */ /* 0x0001e80000100800 */
[----:B-1----:R-:W2:Y:S04]  /*14ce0*/  LDL.LU R11, [R1+0x604] ;  /* 0x00060400010b7983 */ /* 0x002ea80000300800 */
[----:B------:R-:W2:Y:S04]  /*14cf0*/  LDL.LU R68, [R1+0x60c] ;  /* 0x00060c0001447983 */ /* 0x000ea80000300800 */
[----:B0-----:R-:W2:Y:S01]  /*14d00*/  LDL.LU R15, [R1+0x610] ;  /* 0x00061000010f7983 */ /* 0x001ea20000300800 */
[----:B---3--:R-:W-:-:S05]  /*14d10*/  IADD3 R9, P1, PT, R3, R9, RZ ;  /* 0x0000000903097210 */ /* 0x008fca0007f3e0ff */
[----:B------:R-:W-:Y:S02]  /*14d20*/  @P2 IMAD.MOV.U32 R6, RZ, RZ, R9 ;  /* 0x000000ffff062224 */ /* 0x000fe400078e0009 */
[----:B------:R-:W-:-:S04]  /*14d30*/  IMAD.X R14, R5, 0x1, R14, P1 ;  /* 0x00000001050e7824 */ /* 0x000fc800008e060e */
[----:B------:R-:W-:-:S05]  /*14d40*/  @P2 IMAD.MOV.U32 R7, RZ, RZ, R14 ;  /* 0x000000ffff072224 */ /* 0x000fca00078e000e */
[----:B------:R0:W3:Y:S01]  /*14d50*/  @P2 LDG.E.U8 R88, desc[UR18][R6.64] ;  /* 0x0000001206582981 */ /* 0x0000e2000c1e1100 */
[----:B------:R-:W-:-:S03]  /*14d60*/  ISETP.GT.AND P2, PT, R8, 0x68, PT ;  /* 0x000000680800780c */ /* 0x000fc60003f44270 */
[----:B----4-:R-:W-:Y:S04]  /*14d70*/  STL [R1+0x820], R90 ;  /* 0x0008205a01007387 */ /* 0x010fe80000100800 */
[----:B------:R-:W-:Y:S04]  /*14d80*/  STL [R1+0x1a4], R9 ;  /* 0x0001a40901007387 */ /* 0x000fe80000100800 */
[----:B------:R1:W-:Y:S01]  /*14d90*/  STL [R1+0x1a0], R14 ;  /* 0x0001a00e01007387 */ /* 0x0003e20000100800 */
[----:B--2---:R-:W-:-:S03]  /*14da0*/  IADD3 R10, P1, PT, R3, R10, RZ ;  /* 0x0000000a030a7210 */ /* 0x004fc60007f3e0ff */
[----:B-1----:R-:W2:Y:S04]  /*14db0*/  LDL.LU R14, [R1+0x614] ;  /* 0x00061400010e7983 */ /* 0x002ea80000300800 */
[----:B------:R-:W4:Y:S01]  /*14dc0*/  LDL.LU R9, [R1+0x618] ;  /* 0x0006180001097983 */ /* 0x000f220000300800 */
[----:B------:R-:W-:Y:S01]  /*14dd0*/  IMAD.X R11, R5, 0x1, R11, P1 ;  /* 0x00000001050b7824 */ /* 0x000fe200008e060b */
[----:B------:R-:W-:Y:S01]  /*14de0*/  PRMT R28, RZ, 0x7610, R28 ;  /* 0x00007610ff1c7816 */ /* 0x000fe2000000001c */
[----:B0-----:R-:W-:Y:S02]  /*14df0*/  @P2 IMAD.MOV.U32 R6, RZ, RZ, R10 ;  /* 0x000000ffff062224 */ /* 0x001fe400078e000a */
[----:B------:R-:W-:Y:S01]  /*14e00*/  @P2 IMAD.MOV.U32 R7, RZ, RZ, R11 ;  /* 0x000000ffff072224 */ /* 0x000fe200078e000b */
[----:B------:R-:W-:-:S04]  /*14e10*/  IADD3 R15, P1, PT, R3, R15, RZ ;  /* 0x0000000f030f7210 */ /* 0x000fc80007f3e0ff */
[----:B------:R0:W2:Y:S01]  /*14e20*/  @P2 LDG.E.U8 R28, desc[UR18][R6.64] ;  /* 0x00000012061c2981 */ /* 0x0000a2000c1e1100 */
[----:B------:R-:W-:Y:S01]  /*14e30*/  ISETP.GT.AND P2, PT, R8, 0x69, PT ;  /* 0x000000690800780c */ /* 0x000fe20003f44270 */
[----:B------:R-:W-:-:S12]  /*14e40*/  IMAD.X R68, R5, 0x1, R68, P1 ;  /* 0x0000000105447824 */ /* 0x000fd800008e0644 */
[----:B0-----:R-:W-:Y:S02]  /*14e50*/  @P2 IMAD.MOV.U32 R7, RZ, RZ, R68 ;  /* 0x000000ffff072224 */ /* 0x001fe400078e0044 */
[----:B------:R-:W-:Y:S01]  /*14e60*/  @P2 IMAD.MOV.U32 R6, RZ, RZ, R15 ;  /* 0x000000ffff062224 */ /* 0x000fe200078e000f */
[----:B---3--:R-:W-:Y:S04]  /*14e70*/  STL [R1+0x824], R88 ;  /* 0x0008245801007387 */ /* 0x008fe80000100800 */
[----:B------:R-:W-:Y:S04]  /*14e80*/  STL [R1+0x608], R10 ;  /* 0x0006080a01007387 */ /* 0x000fe80000100800 */
[----:B------:R0:W-:Y:S04]  /*14e90*/  STL [R1+0x604], R11 ;  /* 0x0006040b01007387 */ /* 0x0001e80000100800 */
[----:B0-----:R-:W3:Y:S04]  /*14ea0*/  LDL.LU R11, [R1+0x61c] ;  /* 0x00061c00010b7983 */ /* 0x001ee80000300800 */
[----:B------:R-:W3:Y:S04]  /*14eb0*/  LDL.LU R10, [R1+0x620] ;  /* 0x00062000010a7983 */ /* 0x000ee80000300800 */
[----:B------:R-:W-:Y:S04]  /*14ec0*/  STL [R1+0x610], R15 ;  /* 0x0006100f01007387 */ /* 0x000fe80000100800 */
[----:B------:R0:W-:Y:S04]  /*14ed0*/  STL [R1+0x60c], R68 ;  /* 0x00060c4401007387 */ /* 0x0001e80000100800 */
[----:B0-----:R-:W3:Y:S04]  /*14ee0*/  LDL.LU R68, [R1+0x624] ;  /* 0x0006240001447983 */ /* 0x001ee80000300800 */
[----:B------:R-:W3:Y:S01]  /*14ef0*/  LDL.LU R15, [R1+0x628] ;  /* 0x00062800010f7983 */ /* 0x000ee20000300800 */
[----:B------:R-:W-:-:S06]  /*14f00*/  PRMT R44, RZ, 0x7610, R44 ;  /* 0x00007610ff2c7816 */ /* 0x000fcc000000002c */
[----:B------:R0:W3:Y:S01]  /*14f10*/  @P2 LDG.E.U8 R44, desc[UR18][R6.64] ;  /* 0x00000012062c2981 */ /* 0x0000e2000c1e1100 */
[----:B------:R-:W-:Y:S02]  /*14f20*/  ISETP.GT.AND P2, PT, R8, 0x6a, PT ;  /* 0x0000006a0800780c */ /* 0x000fe40003f44270 */
[----:B----4-:R-:W-:Y:S02]  /*14f30*/  IADD3 R9, P1, PT, R3, R9, RZ ;  /* 0x0000000903097210 */ /* 0x010fe40007f3e0ff */
[----:B------:R-:W-:-:S03]  /*14f40*/  PRMT R73, RZ, 0x7610, R73 ;  /* 0x00007610ff497816 */ /* 0x000fc60000000049 */
[----:B--2---:R-:W-:-:S06]  /*14f50*/  IMAD.X R14, R5, 0x1, R14, P1 ;  /* 0x00000001050e7824 */ /* 0x004fcc00008e060e */
[----:B0-----:R-:W-:Y:S02]  /*14f60*/  @P2 IMAD.MOV.U32 R6, RZ, RZ, R9 ;  /* 0x000000ffff062224 */ /* 0x001fe400078e0009 */
[----:B------:R-:W-:-:S05]  /*14f70*/  @P2 IMAD.MOV.U32 R7, RZ, RZ, R14 ;  /* 0x000000ffff072224 */ /* 0x000fca00078e000e */
[----:B------:R0:W2:Y:S01]  /*14f80*/  @P2 LDG.E.U8 R73, desc[UR18][R6.64] ;  /* 0x0000001206492981 */ /* 0x0000a2000c1e1100 */
[----:B------:R-:W-:Y:S02]  /*14f90*/  ISETP.GT.AND P2, PT, R8, 0x6b, PT ;  /* 0x0000006b0800780c */ /* 0x000fe40003f44270 */
[----:B------:R-:W-:Y:S01]  /*14fa0*/  PRMT R80, RZ, 0x7610, R80 ;  /* 0x00007610ff507816 */ /* 0x000fe20000000050 */
[----:B------:R-:W-:Y:S04]  /*14fb0*/  STL [R1+0x618], R9 ;  /* 0x0006180901007387 */ /* 0x000fe80000100800 */
[----:B------:R1:W-:Y:S01]  /*14fc0*/  STL [R1+0x614], R14 ;  /* 0x0006140e01007387 */ /* 0x0003e20000100800 */
[----:B------:R-:W-:-:S03]  /*14fd0*/  PRMT R79, RZ, 0x7610, R79 ;  /* 0x00007610ff4f7816 */ /* 0x000fc6000000004f */
[----:B-1----:R-:W4:Y:S04]  /*14fe0*/  LDL.LU R14, [R1+0x62c] ;  /* 0x00062c00010e7983 */ /* 0x002f280000300800 */
[----:B------:R-:W2:Y:S01]  /*14ff0*/  LDL.LU R9, [R1+0x630] ;  /* 0x0006300001097983 */ /* 0x000ea20000300800 */
[----:B---3--:R-:W-:-:S05]  /*15000*/  IADD3 R10, P1, PT, R3, R10, RZ ;  /* 0x0000000a030a7210 */ /* 0x008fca0007f3e0ff */
[----:B------:R-:W-:Y:S02]  /*15010*/  IMAD.X R11, R5, 0x1, R11, P1 ;  /* 0x00000001050b7824 */ /* 0x000fe400008e060b */
[----:B0-----:R-:W-:Y:S02]  /*15020*/  @P2 IMAD.MOV.U32 R6, RZ, RZ, R10 ;  /* 0x000000ffff062224 */ /* 0x001fe400078e000a */
[----:B------:R-:W-:-:S05]  /*15030*/  @P2 IMAD.MOV.U32 R7, RZ, RZ, R11 ;  /* 0x000000ffff072224 */ /* 0x000fca00078e000b */
[----:B------:R0:W3:Y:S01]  /*15040*/  @P2 LDG.E.U8 R80, desc[UR18][R6.64] ;  /* 0x0000001206502981 */ /* 0x0000e2000c1e1100 */
[----:B------:R-:W-:Y:S02]  /*15050*/  ISETP.GT.AND P2, PT, R8, 0x6c, PT ;  /* 0x0000006c0800780c */ /* 0x000fe40003f44270 */
[----:B------:R-:W-:-:S05]  /*15060*/  IADD3 R15, P1, PT, R3, R15, RZ ;  /* 0x0000000f030f7210 */ /* 0x000fca0007f3e0ff */
[----:B------:R-:W-:-:S06]  /*15070*/  IMAD.X R68, R5, 0x1, R68, P1 ;  /* 0x0000000105447824 */ /* 0x000fcc00008e0644 */
[----:B0-----:R-:W-:Y:S02]  /*15080*/  @P2 IMAD.MOV.U32 R6, RZ, RZ, R15 ;  /* 0x000000ffff062224 */ /* 0x001fe400078e000f */
[----:B------:R-:W-:-:S05]  /*15090*/  @P2 IMAD.MOV.U32 R7, RZ, RZ, R68 ;  /* 0x000000ffff072224 */ /* 0x000fca00078e0044 */
[----:B------:R0:W3:Y:S04]  /*150a0*/  @P2 LDG.E.U8 R79, desc[UR18][R6.64] ;  /* 0x00000012064f2981 */ /* 0x0000e8000c1e1100 */
[----:B------:R-:W-:Y:S04]  /*150b0*/  STL [R1+0x620], R10 ;  /* 0x0006200a01007387 */ /* 0x000fe80000100800 */
[----:B------:R1:W-:Y:S04]  /*150c0*/  STL [R1+0x61c], R11 ;  /* 0x00061c0b01007387 */ /* 0x0003e80000100800 */
[----:B-1----:R-:W3:Y:S04]  /*150d0*/  LDL.LU R11, [R1+0x1a8] ;  /* 0x0001a800010b7983 */ /* 0x002ee80000300800 */
[----:B------:R-:W3:Y:S01]  /*150e0*/  LDL.LU R10, [R1+0x1ac] ;  /* 0x0001ac00010a7983 */ /* 0x000ee20000300800 */
[----:B------:R-:W-:-:S03]  /*150f0*/  ISETP.GT.AND P2, PT, R8, 0x6d, PT ;  /* 0x0000006d0800780c */ /* 0x000fc60003f44270 */
[----:B------:R1:W-:Y:S01]  /*15100*/  STL [R1+0x628], R15 ;  /* 0x0006280f01007387 */ /* 0x0003e20000100800 */
[----:B------:R-:W-:-:S03]  /*15110*/  PRMT R78, RZ, 0x7610, R78 ;  /* 0x00007610ff4e7816 */ /* 0x000fc6000000004e */
[----:B------:R0:W-:Y:S01]  /*15120*/  STL [R1+0x624], R68 ;  /* 0x0006244401007387 */ /* 0x0001e20000100800 */
[----:B--2---:R-:W-:-:S03]  /*15130*/  IADD3 R9, P1, PT, R3, R9, RZ ;  /* 0x0000000903097210 */ /* 0x004fc60007f3e0ff */
[----:B-1----:R-:W2:Y:S02]  /*15140*/  LDL.LU R15, [R1+0x1b4] ;  /* 0x0001b400010f7983 */ /* 0x002ea40000300800 */
[----:B----4-:R-:W-:Y:S02]  /*15150*/  IMAD.X R14, R5, 0x1, R14, P1 ;  /* 0x00000001050e7824 */ /* 0x010fe400008e060e */
[----:B0-----:R-:W-:Y:S02]  /*15160*/  @P2 IMAD.MOV.U32 R6, RZ, RZ, R9 ;  /* 0x000000ffff062224 */ /* 0x001fe400078e0009 */
[----:B------:R-:W-:-:S05]  /*15170*/  @P2 IMAD.MOV.U32 R7, RZ, RZ, R14 ;  /* 0x000000ffff072224 */ /* 0x000fca00078e000e */
[----:B------:R0:W4:Y:S01]  /*15180*/  @P2 LDG.E.U8 R78, desc[UR18][R6.64] ;  /* 0x00000012064e2981 */ /* 0x000122000c1e1100 */
[----:B------:R-:W-:Y:S02]  /*15190*/  ISETP.GT.AND P2, PT, R8, 0x6e, PT ;  /* 0x0000006e0800780c */ /* 0x000fe40003f44270 */
[----:B------:R-:W-:Y:S01]  /*151a0*/  PRMT R77, RZ, 0x7610, R77 ;  /* 0x00007610ff4d7816 */ /* 0x000fe2000000004d */
[----:B---3--:R-:W-:Y:S04]  /*151b0*/  STL [R1+0x844], R79 ;  /* 0x0008444f01007387 */ /* 0x008fe80000100800 */
[----:B------:R1:W-:Y:S04]  /*151c0*/  STL [R1+0x630], R9 ;  /* 0x0006300901007387 */ /* 0x0003e80000100800 */
[----:B------:R-:W-:Y:S04]  /*151d0*/  STL [R1+0x62c], R14 ;  /* 0x00062c0e01007387 */ /* 0x000fe80000100800 */
[----:B------:R-:W3:Y:S01]  /*151e0*/  LDL.LU R68, [R1+0x1b0] ;  /* 0x0001b00001447983 */ /* 0x000ee20000300800 */
[----:B------:R-:W-:-:S03]  /*151f0*/  PRMT R76, RZ, 0x7610, R76 ;  /* 0x00007610ff4c7816 */ /* 0x000fc6000000004c */
[----:B-1----:R-:W3:Y:S01]  /*15200*/  LDL.LU R9, [R1+0x638] ;  /* 0x0006380001097983 */ /* 0x002ee20000300800 */
[----:B------:R-:W-:-:S05]  /*15210*/  IADD3 R10, P1, PT, R3, R10, RZ ;  /* 0x0000000a030a7210 */ /* 0x000fca0007f3e0ff */
[----:B------:R-:W-:Y:S02]  /*15220*/  IMAD.X R11, R5, 0x1, R11, P1 ;  /* 0x00000001050b7824 */ /* 0x000fe400008e060b */
[----:B0-----:R-:W-:Y:S02]  /*15230*/  @P2 IMAD.MOV.U32 R6, RZ, RZ, R10 ;  /* 0x000000ffff062224 */ /* 0x001fe400078e000a */
[----:B------:R-:W-:-:S05]  /*15240*/  @P2 IMAD.MOV.U32 R7, RZ, RZ, R11 ;  /* 0x000000ffff072224 */ /* 0x000fca00078e000b */
[----:B------:R0:W3:Y:S01]  /*15250*/  @P2 LDG.E.U8 R77, desc[UR18][R6.64] ;  /* 0x00000012064d2981 */ /* 0x0000e2000c1e1100 */
[----:B------:R-:W-:Y:S02]  /*15260*/  ISETP.GT.AND P2, PT, R8, 0x6f, PT ;  /* 0x0000006f0800780c */ /* 0x000fe40003f44270 */
[----:B--2---:R-:W-:Y:S01]  /*15270*/  IADD3 R15, P1, PT, R3, R15, RZ ;  /* 0x0000000f030f7210 */ /* 0x004fe20007f3e0ff */
[----:B----4-:R-:W-:Y:S10]  /*15280*/  STL [R1+0x838], R78 ;  /* 0x0008384e01007387 */ /* 0x010ff40000100800 */
[----:B0-----:R-:W-:Y:S01]  /*15290*/  @P2 IMAD.MOV.U32 R6, RZ, RZ, R15 ;  /* 0x000000ffff062224 */ /* 0x001fe200078e000f */
[----:B------:R0:W-:Y:S04]  /*152a0*/  STL [R1+0x1ac], R10 ;  /* 0x0001ac0a01007387 */ /* 0x0001e80000100800 */
[----:B------:R1:W-:Y:S04]  /*152b0*/  STL [R1+0x1a8], R11 ;  /* 0x0001a80b01007387 */ /* 0x0003e80000100800 */
[----:B0-----:R-:W2:Y:S04]  /*152c0*/  LDL.LU R10, [R1+0x634] ;  /* 0x00063400010a7983 */ /* 0x001ea80000300800 */
[----:B------:R-:W4:Y:S04]  /*152d0*/  LDL.LU R14, [R1+0x63c] ;  /* 0x00063c00010e7983 */ /* 0x000f280000300800 */
[----:B-1----:R-:W4:Y:S01]  /*152e0*/  LDL.LU R11, [R1+0x640] ;  /* 0x00064000010b7983 */ /* 0x002f220000300800 */
[----:B---3--:R-:W-:-:S04]  /*152f0*/  IMAD.X R68, R5, 0x1, R68, P1 ;  /* 0x0000000105447824 */ /* 0x008fc800008e0644 */
[----:B------:R-:W-:-:S05]  /*15300*/  @P2 IMAD.MOV.U32 R7, RZ, RZ, R68 ;  /* 0x000000ffff072224 */ /* 0x000fca00078e0044 */
[----:B------:R0:W3:Y:S04]  /*15310*/  @P2 LDG.E.U8 R76, desc[UR18][R6.64] ;  /* 0x00000012064c2981 */ /* 0x0000e8000c1e1100 */
[----:B------:R-:W-:Y:S04]  /*15320*/  STL [R1+0x828], R77 ;  /* 0x0008284d01007387 */ /* 0x000fe80000100800 */
[----:B------:R-:W-:Y:S04]  /*15330*/  STL [R1+0x1b4], R15 ;  /* 0x0001b40f01007387 */ /* 0x000fe80000100800 */
[----:B------:R1:W-:Y:S04]  /*15340*/  STL [R1+0x1b0], R68 ;  /* 0x0001b04401007387 */ /* 0x0003e80000100800 */
[----:B-1----:R-:W3:Y:S04]  /*15350*/  LDL.LU R68, [R1+0x644] ;  /* 0x0006440001447983 */ /* 0x002ee80000300800 */
[----:B------:R-:W3:Y:S01]  /*15360*/  LDL.LU R15, [R1+0x648] ;  /* 0x00064800010f7983 */ /* 0x000ee20000300800 */
[----:B------:R-:W-:-:S02]  /*15370*/  ISETP.GT.AND P2, PT, R8, 0x70, PT ;  /* 0x000000700800780c */ /* 0x000fc40003f44270 */
[----:B------:R-:W-:Y:S02]  /*15380*/  IADD3 R9, P1, PT, R3, R9, RZ ;  /* 0x0000000903097210 */ /* 0x000fe40007f3e0ff */
[----:B------:R-:W-:-:S03]  /*15390*/  PRMT R31, RZ, 0x7610, R31 ;  /* 0x00007610ff1f7816 */ /* 0x000fc6000000001f */
[----:B--2---:R-:W-:-:S06]  /*153a0*/  IMAD.X R10, R5, 0x1, R10, P1 ;  /* 0x00000001050a7824 */ /* 0x004fcc00008e060a */
[----:B0-----:R-:W-:Y:S02]  /*153b0*/  @P2 IMAD.MOV.U32 R6, RZ, RZ, R9 ;  /* 0x000000ffff062224 */ /* 0x001fe400078e0009 */
[----:B------:R-:W-:-:S05]  /*153c0*/  @P2 IMAD.MOV.U32 R7, RZ, RZ, R10 ;  /* 0x000000ffff072224 */ /* 0x000fca00078e000a */
[----:B------:R0:W2:Y:S01]  /*153d0*/  @P2 LDG.E.U8 R31, desc[UR18][R6.64] ;  /* 0x00000012061f2981 */ /* 0x0000a2000c1e1100 */
[----:B------:R-:W-:Y:S02]  /*153e0*/  ISETP.GT.AND P2, PT, R8, 0x71, PT ;  /* 0x000000710800780c */ /* 0x000fe40003f44270 */
[----:B----4-:R-:W-:Y:S02]  /*153f0*/  IADD3 R11, P1, PT, R3, R11, RZ ;  /* 0x0000000b030b7210 */ /* 0x010fe40007f3e0ff */
[----:B------:R-:W-:-:S03]  /*15400*/  PRMT R47, RZ, 0x7610, R47 ;  /* 0x00007610ff2f7816 */ /* 0x000fc6000000002f */
[----:B------:R-:W-:-:S06]  /*15410*/  IMAD.X R14, R5, 0x1, R14, P1 ;  /* 0x00000001050e7824 */ /* 0x000fcc00008e060e */
[----:B0-----:R-:W-:Y:S02]  /*15420*/  @P2 IMAD.MOV.U32 R6, RZ, RZ, R11 ;  /* 0x000000ffff062224 */ /* 0x001fe400078e000b */
[----:B------:R-:W-:-:S05]  /*15430*/  @P2 IMAD.MOV.U32 R7, RZ, RZ, R14 ;  /* 0x000000ffff072224 */ /* 0x000fca00078e000e */
[----:B------:R0:W4:Y:S01]  /*15440*/  @P2 LDG.E.U8 R47, desc[UR18][R6.64] ;  /* 0x00000012062f2981 */ /* 0x000122000c1e1100 */
[----:B------:R-:W-:Y:S02]  /*15450*/  ISETP.GT.AND P2, PT, R8, RZ, PT ;  /* 0x000000ff0800720c */ /* 0x000fe40003f44270 */
[----:B------:R-:W-:Y:S02]  /*15460*/  IADD3 R0, P1, PT, R3, R0, RZ ;  /* 0x0000000003007210 */ /* 0x000fe40007f3e0ff */
[----:B------:R-:W-:-:S03]  /*15470*/  PRMT R17, RZ, 0x7610, R17 ;  /* 0x00007610ff117816 */ /* 0x000fc60000000011 */
[----:B------:R-:W-:-:S06]  /*15480*/  IMAD.X R2, R5, 0x1, R2, P1 ;  /* 0x0000000105027824 */ /* 0x000fcc00008e0602 */
[----:B0-----:R-:W-:Y:S02]  /*15490*/  @P2 IMAD.MOV.U32 R6, RZ, RZ, R0 ;  /* 0x000000ffff062224 */ /* 0x001fe400078e0000 */
[----:B------:R-:W-:-:S05]  /*154a0*/  @P2 IMAD.MOV.U32 R7, RZ, RZ, R2 ;  /* 0x000000ffff072224 */ /* 0x000fca00078e0002 */
[----:B------:R0:W2:Y:S01]  /*154b0*/  @P2 LDG.E.U8 R17, desc[UR18][R6.64] ;  /* 0x0000001206112981 */ /* 0x0000a2000c1e1100 */
[----:B------:R-:W-:-:S03]  /*154c0*/  ISETP.GT.AND P2, PT, R8, 0x72, PT ;  /* 0x000000720800780c */ /* 0x000fc60003f44270 */
[----:B---3--:R-:W-:Y:S04]  /*154d0*/  STL [R1+0x82c], R76 ;  /* 0x00082c4c01007387 */ /* 0x008fe80000100800 */
[----:B------:R-:W-:Y:S04]  /*154e0*/  STL [R1+0x638], R9 ;  /* 0x0006380901007387 */ /* 0x000fe80000100800 */
[----:B------:R1:W-:Y:S04]  /*154f0*/  STL [R1+0x634], R10 ;  /* 0x0006340a01007387 */ /* 0x0003e80000100800 */
[----:B-1----:R-:W3:Y:S04]  /*15500*/  LDL.LU R10, [R1+0x64c] ;  /* 0x00064c00010a7983 */ /* 0x002ee80000300800 */
[----:B------:R-:W2:Y:S04]  /*15510*/  LDL.LU R9, [R1+0x650] ;  /* 0x0006500001097983 */ /* 0x000ea80000300800 */
[----:B------:R-:W-:Y:S04]  /*15520*/  STL [R1+0x640], R11 ;  /* 0x0006400b01007387 */ /* 0x000fe80000100800 */
[----:B------:R1:W-:Y:S04]  /*15530*/  STL [R1+0x63c], R14 ;  /* 0x00063c0e01007387 */ /* 0x0003e80000100800 */
[----:B-1----:R-:W4:Y:S04]  /*15540*/  LDL.LU R14, [R1+0x654] ;  /* 0x00065400010e7983 */ /* 0x002f280000300800 */
[----:B------:R-:W4:Y:S01]  /*15550*/  LDL.LU R11, [R1+0x658] ;  /* 0x00065800010b7983 */ /* 0x000f220000300800 */
[----:B------:R-:W-:-:S03]  /*15560*/  IADD3 R15, P1, PT, R3, R15, RZ ;  /* 0x0000000f030f7210 */ /* 0x000fc60007f3e0ff */
[----:B------:R-:W-:Y:S02]  /*15570*/  STL [R1+0x83c], R0 ;  /* 0x00083c0001007387 */ /* 0x000fe40000100800 */
[----:B------:R-:W-:Y:S02]  /*15580*/  IMAD.X R68, R5, 0x1, R68, P1 ;  /* 0x0000000105447824 */ /* 0x000fe400008e0644 */
[----:B------:R-:W-:Y:S01]  /*15590*/  STL [R1+0x830], R2 ;  /* 0x0008300201007387 */ /* 0x000fe20000100800 */
[----:B0-----:R-:W-:-:S03]  /*155a0*/  @P2 IMAD.MOV.U32 R6, RZ, RZ, R15 ;  /* 0x000000ffff062224 */ /* 0x001fc600078e000f */
[----:B------:R0:W-:Y:S04]  /*155b0*/  STL [R1+0x648], R15 ;  /* 0x0006480f01007387 */ /* 0x0001e80000100800 */
[----:B------:R-:W-:Y:S04]  /*155c0*/  STL [R1+0x644], R68 ;  /* 0x0006444401007387 */ /* 0x000fe80000100800 */
[----:B0-----:R-:W4:Y:S04]  /*155d0*/  LDL.LU R15, [R1+0x65c] ;  /* 0x00065c00010f7983 */ /* 0x001f280000300800 */
[----:B------:R-:W4:Y:S01]  /*155e0*/  LDL.LU R0, [R1+0x660] ;  /* 0x0006600001007983 */ /* 0x000f220000300800 */
[----:B------:R-:W-:Y:S01]  /*155f0*/  PRMT R65, RZ, 0x7610, R65 ;  /* 0x00007610ff417816 */ /* 0x000fe20000000041 */
[----:B------:R-:W-:-:S05]  /*15600*/  @P2 IMAD.MOV.U32 R7, RZ, RZ, R68 ;  /* 0x000000ffff072224 */ /* 0x000fca00078e0044 */
[----:B------:R0:W4:Y:S01]  /*15610*/  @P2 LDG.E.U8 R65, desc[UR18][R6.64] ;  /* 0x0000001206412981 */ /* 0x000122000c1e1100 */
[----:B------:R-:W-:Y:S02]  /*15620*/  ISETP.GT.AND P2, PT, R8, 0x73, PT ;  /* 0x000000730800780c */ /* 0x000fe40003f44270 */
[----:B------:R-:W-:Y:S02]  /*15630*/  PRMT R75, RZ, 0x7610, R75 ;  /* 0x00007610ff4b7816 */ /* 0x000fe4000000004b */
[----:B------:R-:W-:Y:S02]  /*15640*/  PRMT R72, RZ, 0x7610, R72 ;  /* 0x00007610ff487816 */ /* 0x000fe40000000048 */
[----:B------:R-:W-:Y:S02]  /*15650*/  PRMT R71, RZ, 0x7610, R71 ;  /* 0x00007610ff477816 */ /* 0x000fe40000000047 */
[----:B--2---:R-:W-:-:S05]  /*15660*/  IADD3 R9, P1, PT, R3, R9, RZ ;  /* 0x0000000903097210 */ /* 0x004fca0007f3e0ff */
[----:B---3--:R-:W-:Y:S02]  /*15670*/  IMAD.X R10, R5, 0x1, R10, P1 ;  /* 0x00000001050a7824 */ /* 0x008fe400008e060a */
[----:B0-----:R-:W-:Y:S02]  /*15680*/  @P2 IMAD.MOV.U32 R6, RZ, RZ, R9 ;  /* 0x000000ffff062224 */ /* 0x001fe400078e0009 */
[----:B------:R-:W-:-:S05]  /*15690*/  @P2 IMAD.MOV.U32 R7, RZ, RZ, R10 ;  /* 0x000000ffff072224 */ /* 0x000fca00078e000a */
[----:B------:R0:W2:Y:S01]  /*156a0*/  @P2 LDG.E.U8 R75, desc[UR18][R6.64] ;  /* 0x00000012064b2981 */ /* 0x0000a2000c1e1100 */
[----:B------:R-:W-:Y:S02]  /*156b0*/  ISETP.GT.AND P2, PT, R8, 0x74, PT ;  /* 0x000000740800780c */ /* 0x000fe40003f44270 */
[----:B----4-:R-:W-:-:S05]  /*156c0*/  IADD3 R11, P1, PT, R3, R11, RZ ;  /* 0x0000000b030b7210 */ /* 0x010fca0007f3e0ff */
[----:B------:R-:W-:-:S06]  /*156d0*/  IMAD.X R14, R5, 0x1, R14, P1 ;  /* 0x00000001050e7824 */ /* 0x000fcc00008e060e */
[----:B0-----:R-:W-:Y:S02]  /*156e0*/  @P2 IMAD.MOV.U32 R6, RZ, RZ, R11 ;  /* 0x000000ffff062224 */ /* 0x001fe400078e000b */
[----:B------:R-:W-:-:S05]  /*156f0*/  @P2 IMAD.MOV.U32 R7, RZ, RZ, R14 ;  /* 0x000000ffff072224 */ /* 0x000fca00078e000e */
[----:B------:R0:W3:Y:S01]  /*15700*/  @P2 LDG.E.U8 R72, desc[UR18][R6.64] ;  /* 0x0000001206482981 */ /* 0x0000e2000c1e1100 */
[----:B------:R-:W-:-:S03]  /*15710*/  ISETP.GT.AND P2, PT, R8, 0x75, PT ;  /* 0x000000750800780c */ /* 0x000fc60003f44270 */
[----:B------:R-:W-:Y:S04]  /*15720*/  STL [R1+0x650], R9 ;  /* 0x0006500901007387 */ /* 0x000fe80000100800 */
[----:B------:R1:W-:Y:S01]  /*15730*/  STL [R1+0x64c], R10 ;  /* 0x00064c0a01007387 */ /* 0x0003e20000100800 */
[----:B------:R-:W-:-:S05]  /*15740*/  IADD3 R0, P1, PT, R3, R0, RZ ;  /* 0x0000000003007210 */ /* 0x000fca0007f3e0ff */
[----:B------:R-:W-:Y:S01]  /*15750*/  IMAD.X R15, R5, 0x1, R15, P1 ;  /* 0x00000001050f7824 */ /* 0x000fe200008e060f */
[----:B-1----:R-:W4:Y:S01]  /*15760*/  LDL.LU R10, [R1+0x1b8] ;  /* 0x0001b800010a7983 */ /* 0x002f220000300800 */
[----:B0-----:R-:W-:-:S03]  /*15770*/  @P2 IMAD.MOV.U32 R6, RZ, RZ, R0 ;  /* 0x000000ffff062224 */ /* 0x001fc600078e0000 */
[----:B------:R-:W2:Y:S01]  /*15780*/  LDL.LU R9, [R1+0x1bc] ;  /* 0x0001bc0001097983 */ /* 0x000ea20000300800 */
[----:B------:R-:W-:-:S05]  /*15790*/  @P2 IMAD.MOV.U32 R7, RZ, RZ, R15 ;  /* 0x000000ffff072224 */ /* 0x000fca00078e000f */
[----:B------:R-:W4:Y:S04]  /*157a0*/  @P2 LDG.E.U8 R71, desc[UR18][R6.64] ;  /* 0x0000001206472981 */ /* 0x000f28000c1e1100 */
[----:B------:R-:W-:Y:S04]  /*157b0*/  STL [R1+0x658], R11 ;  /* 0x0006580b01007387 */ /* 0x000fe80000100800 */
[----:B------:R0:W-:Y:S04]  /*157c0*/  STL [R1+0x654], R14 ;  /* 0x0006540e01007387 */ /* 0x0001e80000100800 */
[----:B0-----:R-:W4:Y:S04]  /*157d0*/  LDL.LU R14, [R1+0x1c0] ;  /* 0x0001c000010e7983 */ /* 0x001f280000300800 */
[----:B------:R-:W4:Y:S04]  /*157e0*/  LDL.LU R2, [R1+0x1c4] ;  /* 0x0001c40001027983 */ /* 0x000f280000300800 */
[----:B------:R-:W4:Y:S01]  /*157f0*/  LDL.LU R11, [R1+0x664] ;  /* 0x00066400010b7983 */ /* 0x000f220000300800 */
[----:B------:R-:W-:-:S03]  /*15800*/  ISETP.GT.AND P2, PT, R8, 0x76, PT ;  /* 0x000000760800780c */ /* 0x000fc60003f44270 */
[----:B---3--:R-:W-:Y:S04]  /*15810*/  STL [R1+0x848], R72 ;  /* 0x0008484801007387 */ /* 0x008fe80000100800 */
[----:B------:R0:W-:Y:S04]  /*15820*/  STL [R1+0x660], R0 ;  /* 0x0006600001007387 */ /* 0x0001e80000100800 */
[----:B------:R-:W-:Y:S04]  /*15830*/  STL [R1+0x65c], R15 ;  /* 0x00065c0f01007387 */ /* 0x000fe80000100800 */
[----:B0-----:R-:W3:Y:S01]  /*15840*/  LDL.LU R0, [R1+0x668] ;  /* 0x0006680001007983 */ /* 0x001ee20000300800 */
[----:B--2---:R-:W-:-:S05]  /*15850*/  IADD3 R9, P1, PT, R3, R9, RZ ;  /* 0x0000000903097210 */ /* 0x004fca0007f3e0ff */
[----:B----4-:R-:W-:Y:S01]  /*15860*/  IMAD.X R10, R5, 0x1, R10, P1 ;  /* 0x00000001050a7824 */ /* 0x010fe200008e060a */
[----:B------:R-:W-:Y:S01]  /*15870*/  STL [R1+0x840], R71 ;  /* 0x0008404701007387 */ /* 0x000fe20000100800 */
[----:B------:R-:W-:Y:S02]  /*15880*/  @P2 IMAD.MOV.U32 R6, RZ, RZ, R9 ;  /* 0x000000ffff062224 */ /* 0x000fe400078e0009 */
[----:B------:R-:W-:Y:S01]  /*15890*/  @P2 IMAD.MOV.U32 R7, RZ, RZ, R10 ;  /* 0x000000ffff072224 */ /* 0x000fe200078e000a */
[----:B------:R-:W-:Y:S04]  /*158a0*/  STL [R1+0x1bc], R9 ;  /* 0x0001bc0901007387 */ /* 0x000fe80000100800 */
[----:B------:R0:W-:Y:S04]  /*158b0*/  STL [R1+0x1b8], R10 ;  /* 0x0001b80a01007387 */ /* 0x0001e80000100800 */
[----:B0-----:R-:W2:Y:S04]  /*158c0*/  LDL.LU R10, [R1+0x66c] ;  /* 0x00066c00010a7983 */ /* 0x001ea80000300800 */
[----:B------:R-:W4:Y:S01]  /*158d0*/  LDL.LU R9, [R1+0x670] ;  /* 0x0006700001097983 */ /* 0x000f220000300800 */
[----:B------:R-:W-:-:S02]  /*158e0*/  PRMT R69, RZ, 0x7610, R69 ;  /* 0x00007610ff457816 */ /* 0x000fc40000000045 */
[----:B------:R-:W-:-:S04]  /*158f0*/  IADD3 R2, P1, PT, R3, R2, RZ ;  /* 0x0000000203027210 */ /* 0x000fc80007f3e0ff */
[----:B------:R0:W2:Y:S01]  /*15900*/  @P2 LDG.E.U8 R69, desc[UR18][R6.64] ;  /* 0x0000001206452981 */ /* 0x0000a2000c1e1100 */
[----:B------:R-:W-:Y:S01]  /*15910*/  ISETP.GT.AND P2, PT, R8, 0x77, PT ;  /* 0x000000770800780c */ /* 0x000fe20003f44270 */
[----:B------:R-:W-:Y:S02]  /*15920*/  IMAD.X R14, R5, 0x1, R14, P1 ;  /* 0x00000001050e7824 */ /* 0x000fe400008e060e */
[----:B------:R-:W-:Y:S04]  /*15930*/  STL [R1+0x1c4], R2 ;  /* 0x0001c40201007387 */ /* 0x000fe80000100800 */
[----:B------:R1:W-:Y:S06]  /*15940*/  STL [R1+0x1c0], R14 ;  /* 0x0001c00e01007387 */ /* 0x0003ec0000100800 */
[----:B0-----:R-:W-:-:S02]  /*15950*/  @P2 IMAD.MOV.U32 R7, RZ, RZ, R14 ;  /* 0x000000ffff072224 */ /* 0x001fc400078e000e */
[----:B------:R-:W-:Y:S01]  /*15960*/  @P2 IMAD.MOV.U32 R6, RZ, RZ, R2 ;  /* 0x000000ffff062224 */ /* 0x000fe200078e0002 */
[----:B-1----:R-:W2:Y:S04]  /*15970*/  LDL.LU R14, [R1+0x674] ;  /* 0x00067400010e7983 */ /* 0x002ea80000300800 */
[----:B------:R-:W2:Y:S01]  /*15980*/  LDL.LU R2, [R1+0x678] ;  /* 0x0006780001027983 */ /* 0x000ea20000300800 */
[----:B------:R-:W-:-:S06]  /*15990*/  PRMT R67, RZ, 0x7610, R67 ;  /* 0x00007610ff437816 */ /* 0x000fcc0000000043 */
[----:B------:R0:W2:Y:S01]  /*159a0*/  @P2 LDG.E.U8 R67, desc[UR18][R6.64] ;  /* 0x0000001206432981 */ /* 0x0000a2000c1e1100 */
[----:B------:R-:W-:Y:S02]  /*159b0*/  ISETP.GT.AND P2, PT, R8, 0x78, PT ;  /* 0x000000780800780c */ /* 0x000fe40003f44270 */
[----:B------:R-:W-:Y:S02]  /*159c0*/  PRMT R30, RZ, 0x7610, R30 ;  /* 0x00007610ff1e7816 */ /* 0x000fe4000000001e */
[----:B---3--:R-:W-:-:S05]  /*159d0*/  IADD3 R0, P1, PT, R3, R0, RZ ;  /* 0x0000000003007210 */ /* 0x008fca0007f3e0ff */
[----:B------:R-:W-:Y:S01]  /*159e0*/  IMAD.X R11, R5, 0x1, R11, P1 ;  /* 0x00000001050b7824 */ /* 0x000fe200008e060b */
[----:B------:R-:W-:Y:S04]  /*159f0*/  STL [R1+0x668], R0 ;  /* 0x0006680001007387 */ /* 0x000fe80000100800 */
[----:B------:R1:W-:Y:S04]  /*15a00*/  STL [R1+0x664], R11 ;  /* 0x0006640b01007387 */ /* 0x0003e80000100800 */
[----:B------:R-:W3:Y:S04]  /*15a10*/  LDL.LU R68, [R1+0x67c] ;  /* 0x00067c0001447983 */ /* 0x000ee80000300800 */
[----:B------:R-:W3:Y:S01]  /*15a20*/  LDL.LU R15, [R1+0x680] ;  /* 0x00068000010f7983 */ /* 0x000ee20000300800 */
[----:B0-----:R-:W-:-:S02]  /*15a30*/  @P2 IMAD.MOV.U32 R6, RZ, RZ, R0 ;  /* 0x000000ffff062224 */ /* 0x001fc400078e0000 */
[----:B------:R-:W-:Y:S02]  /*15a40*/  @P2 IMAD.MOV.U32 R7, RZ, RZ, R11 ;  /* 0x000000ffff072224 */ /* 0x000fe400078e000b */
[----:B-1----:R-:W3:Y:S04]  /*15a50*/  LDL.LU R11, [R1+0x684] ;  /* 0x00068400010b7983 */ /* 0x002ee80000300800 */
[----:B------:R-:W3:Y:S04]  /*15a60*/  LDL.LU R0, [R1+0x688] ;  /* 0x0006880001007983 */ /* 0x000ee80000300800 */
[----:B------:R0:W3:Y:S01]  /*15a70*/  @P2 LDG.E.U8 R30, desc[UR18][R6.64] ;  /* 0x00000012061e2981 */ /* 0x0000e2000c1e1100 */
[----:B------:R-:W-:-:S02]  /*15a80*/  ISETP.GT.AND P2, PT, R8, 0x79, PT ;  /* 0x000000790800780c */ /* 0x000fc40003f44270 */
[----:B----4-:R-:W-:-:S05]  /*15a90*/  IADD3 R9, P1, PT, R3, R9, RZ ;  /* 0x0000000903097210 */ /* 0x010fca0007f3e0ff */
[----:B--2---:R-:W-:Y:S01]  /*15aa0*/  IMAD.X R10, R5, 0x1, R10, P1 ;  /* 0x00000001050a7824 */ /* 0x004fe200008e060a */
[----:B------:R-:W-:Y:S05]  /*15ab0*/  STL [R1+0x670], R9 ;  /* 0x0006700901007387 */ /* 0x000fea0000100800 */
[----:B0-----:R-:W-:Y:S01]  /*15ac0*/  @P2 IMAD.MOV.U32 R7, RZ, RZ, R10 ;  /* 0x000000ffff072224 */ /* 0x001fe200078e000a */
[----:B------:R0:W-:Y:S01]  /*15ad0*/  STL [R1+0x66c], R10 ;  /* 0x00066c0a01007387 */ /* 0x0001e20000100800 */
[----:B------:R-:W-:-:S03]  /*15ae0*/  @P2 IMAD.MOV.U32 R6, RZ, RZ, R9 ;  /* 0x000000ffff062224 */ /* 0x000fc600078e0009 */
[----:B0-----:R-:W2:Y:S04]  /*15af0*/  LDL.LU R10, [R1+0x68c] ;  /* 0x00068c00010a7983 */ /* 0x001ea80000300800 */
[----:B------:R-:W4:Y:S01]  /*15b00*/  LDL.LU R9, [R1+0x690] ;  /* 0x0006900001097983 */ /* 0x000f220000300800 */
[----:B------:R-:W-:-:S06]  /*15b10*/  PRMT R46, RZ, 0x7610, R46 ;  /* 0x00007610ff2e7816 */ /* 0x000fcc000000002e */
[----:B------:R0:W2:Y:S01]  /*15b20*/  @P2 LDG.E.U8 R46, desc[UR18][R6.64] ;  /* 0x00000012062e2981 */ /* 0x0000a2000c1e1100 */
[----:B------:R-:W-:Y:S02]  /*15b30*/  ISETP.GT.AND P2, PT, R8, 0x7a, PT ;  /* 0x0000007a0800780c */ /* 0x000fe40003f44270 */
[----:B------:R-:W-:Y:S02]  /*15b40*/  IADD3 R2, P1, PT, R3, R2, RZ ;  /* 0x0000000203027210 */ /* 0x000fe40007f3e0ff */
[----:B------:R-:W-:-:S03]  /*15b50*/  PRMT R54, RZ, 0x7610, R54 ;  /* 0x00007610ff367816 */ /* 0x000fc60000000036 */
[----:B------:R-:W-:-:S06]  /*15b60*/  IMAD.X R14, R5, 0x1, R14, P1 ;  /* 0x00000001050e7824 */ /* 0x000fcc00008e060e */
[----:B0-----:R-:W-:Y:S02]  /*15b70*/  @P2 IMAD.MOV.U32 R6, RZ, RZ, R2 ;  /* 0x000000ffff062224 */ /* 0x001fe400078e0002 */
[----:B------:R-:W-:-:S05]  /*15b80*/  @P2 IMAD.MOV.U32 R7, RZ, RZ, R14 ;  /* 0x000000ffff072224 */ /* 0x000fca00078e000e */
[----:B------:R0:W2:Y:S01]  /*15b90*/  @P2 LDG.E.U8 R54, desc[UR18][R6.64] ;  /* 0x0000001206362981 */ /* 0x0000a2000c1e1100 */
[----:B------:R-:W-:-:S03]  /*15ba0*/  ISETP.GT.AND P2, PT, R8, 0x7b, PT ;  /* 0x0000007b0800780c */ /* 0x000fc60003f44270 */
[----:B------:R-:W-:Y:S04]  /*15bb0*/  STL [R1+0x678], R2 ;  /* 0x0006780201007387 */ /* 0x000fe80000100800 */
[----:B------:R1:W-:Y:S01]  /*15bc0*/  STL [R1+0x674], R14 ;  /* 0x0006740e01007387 */ /* 0x0003e20000100800 */
[----:B------:R-:W-:-:S03]  /*15bd0*/  PRMT R66, RZ, 0x7610, R66 ;  /* 0x00007610ff427816 */ /* 0x000fc60000000042 */
[----:B-1----:R-:W2:Y:S04]  /*15be0*/  LDL.LU R14, [R1+0x1c8] ;  /* 0x0001c800010e7983 */ /* 0x002ea80000300800 */
[----:B------:R-:W2:Y:S01]  /*15bf0*/  LDL.LU R2, [R1+0x1cc] ;  /* 0x0001cc0001027983 */ /* 0x000ea20000300800 */
[----:B------:R-:W-:Y:S02]  /*15c00*/  PRMT R64, RZ, 0x7610, R64 ;  /* 0x00007610ff407816 */ /* 0x000fe40000000040 */
        /* <DEDUP_REMOVED lines=9> */
[----:B------:R-:W-:Y:S01]  /*15ca0*/  @P2 IMAD.MOV.U32 R7, RZ, RZ, R11 ;  /* 0x000000ffff072224 */ /* 0x000fe200078e000b */
[----:B------:R-:W-:Y:S04]  /*15cb0*/  STL [R1+0x680], R15 ;  /* 0x0006800f01007387 */ /* 0x000fe80000100800 */
[----:B------:R0:W3:Y:S01]  /*15cc0*/  @P2 LDG.E.U8 R64, desc[UR18][R6.64] ;  /* 0x0000001206402981 */ /* 0x0000e2000c1e1100 */
[----:B------:R-:W-:-:S03]  /*15cd0*/  ISETP.GT.AND P2, PT, R8, 0x7d, PT ;  /* 0x0000007d0800780c */ /* 0x000fc60003f44270 */
[----:B------:R-:W-:Y:S01]  /*15ce0*/  STL [R1+0x67c], R68 ;  /* 0x00067c4401007387 */ /* 0x000fe20000100800 */
[----:B----4-:R-:W-:-:S03]  /*15cf0*/  IADD3 R9, P1, PT, R3, R9, RZ ;  /* 0x0000000903097210 */ /* 0x010fc60007f3e0ff */
[----:B------:R-:W-:Y:S04]  /*15d00*/  STL [R1+0x688], R0 ;  /* 0x0006880001007387 */ /* 0x000fe80000100800 */
[----:B------:R1:W-:Y:S01]  /*15d10*/  STL [R1+0x684], R11 ;  /* 0x0006840b01007387 */ /* 0x0003e20000100800 */
[----:B--2---:R-:W-:-:S03]  /*15d20*/  IMAD.X R10, R5, 0x1, R10, P1 ;  /* 0x00000001050a7824 */ /* 0x004fc600008e060a */
[----:B-1----:R-:W2:Y:S04]  /*15d30*/  LDL.LU R11, [R1+0x1d0] ;  /* 0x0001d000010b7983 */ /* 0x002ea80000300800 */
[----:B------:R-:W4:Y:S01]  /*15d40*/  LDL.LU R0, [R1+0x1d4] ;  /* 0x0001d40001007983 */ /* 0x000f220000300800 */
[----:B0-----:R-:W-:-:S03]  /*15d50*/  @P2 IMAD.MOV.U32 R7, RZ, RZ, R10 ;  /* 0x000000ffff072224 */ /* 0x001fc600078e000a */
[----:B------:R-:W-:Y:S01]  /*15d60*/  STL [R1+0x690], R9 ;  /* 0x0006900901007387 */ /* 0x000fe20000100800 */
[----:B------:R-:W-:-:S03]  /*15d70*/  @P2 IMAD.MOV.U32 R6, RZ, RZ, R9 ;  /* 0x000000ffff062224 */ /* 0x000fc600078e0009 */
[----:B------:R0:W-:Y:S04]  /*15d80*/  STL [R1+0x68c], R10 ;  /* 0x00068c0a01007387 */ /* 0x0001e80000100800 */
[----:B0-----:R-:W3:Y:S04]  /*15d90*/  LDL.LU R10, [R1+0x1f8] ;  /* 0x0001f800010a7983 */ /* 0x001ee80000300800 */
[----:B------:R-:W3:Y:S01]  /*15da0*/  LDL.LU R9, [R1+0x20c] ;  /* 0x00020c0001097983 */ /* 0x000ee20000300800 */
[----:B------:R-:W-:-:S06]  /*15db0*/  PRMT R63, RZ, 0x7610, R63 ;  /* 0x00007610ff3f7816 */ /* 0x000fcc000000003f */
[----:B------:R0:W3:Y:S01]  /*15dc0*/  @P2 LDG.E.U8 R63, desc[UR18][R6.64] ;  /* 0x00000012063f2981 */ /* 0x0000e2000c1e1100 */
[----:B------:R-:W-:Y:S02]  /*15dd0*/  ISETP.GT.AND P2, PT, R8, 0x7e, PT ;  /* 0x0000007e0800780c */ /* 0x000fe40003f44270 */
[----:B------:R-:W-:-:S05]  /*15de0*/  IADD3 R2, P1, PT, R3, R2, RZ ;  /* 0x0000000203027210 */ /* 0x000fca0007f3e0ff */
[----:B------:R1:W-:Y:S06]  /*15df0*/  STL [R1+0x1cc], R2 ;  /* 0x0001cc0201007387 */ /* 0x0003ec0000100800 */
[----:B0-----:R-:W-:Y:S02]  /*15e00*/  @P2 IMAD.MOV.U32 R6, RZ, RZ, R2 ;  /* 0x000000ffff062224 */ /* 0x001fe400078e0002 */
[----:B-1----:R-:W0:Y:S01]  /*15e10*/  S2R R2, SR_TID.X ;  /* 0x0000000000027919 */ /* 0x002e220000002100 */
[----:B------:R-:W-:Y:S01]  /*15e20*/  IMAD.X R14, R5, 0x1, R14, P1 ;  /* 0x00000001050e7824 */ /* 0x000fe200008e060e */
[----:B------:R-:W-:-:S03]  /*15e30*/  PRMT R61, RZ, 0x7610, R61 ;  /* 0x00007610ff3d7816 */ /* 0x000fc6000000003d */
[----:B------:R-:W-:Y:S01]  /*15e40*/  @P2 IMAD.MOV.U32 R7, RZ, RZ, R14 ;  /* 0x000000ffff072224 */ /* 0x000fe200078e000e */
[----:B------:R-:W-:-:S04]  /*15e50*/  ISETP.GT.AND P4, PT, R8, 0x7f, PT ;  /* 0x0000007f0800780c */ /* 0x000fc80003f84270 */
[----:B------:R1:W3:Y:S04]  /*15e60*/  @P2 LDG.E.U8 R61, desc[UR18][R6.64] ;  /* 0x00000012063d2981 */ /* 0x0002e8000c1e1100 */
[----:B------:R1:W-:Y:S01]  /*15e70*/  STL [R1+0x1c8], R14 ;  /* 0x0001c80e01007387 */ /* 0x0003e20000100800 */
[----:B------:R-:W-:-:S03]  /*15e80*/  SHF.R.S32.HI R88, RZ, 0x1f, R4 ;  /* 0x0000001fff587819 */ /* 0x000fc60000011404 */
[----:B------:R-:W3:Y:S01]  /*15e90*/  LDL.LU R15, [R1+0x1d8] ;  /* 0x0001d800010f7983 */ /* 0x000ee20000300800 */
[----:B------:R-:W-:-:S03]  /*15ea0*/  IMAD.MOV.U32 R84, RZ, RZ, R12 ;  /* 0x000000ffff547224 */ /* 0x000fc600078e000c */
[----:B-1----:R-:W3:Y:S01]  /*15eb0*/  LDL.LU R14, [R1+0x1dc] ;  /* 0x0001dc00010e7983 */ /* 0x002ee20000300800 */
[----:B0-----:R-:W-:-:S04]  /*15ec0*/  LOP3.LUT R2, R2, 0x7f, RZ, 0xc0, !PT ;  /* 0x0000007f02027812 */ /* 0x001fc800078ec0ff */
[----:B------:R-:W-:Y:S02]  /*15ed0*/  ISETP.GE.AND P1, PT, R2, R8, PT ;  /* 0x000000080200720c */ /* 0x000fe40003f26270 */
[----:B----4-:R-:W-:-:S05]  /*15ee0*/  IADD3 R0, P2, PT, R3, R0, RZ ;  /* 0x0000000003007210 */ /* 0x010fca0007f5e0ff */
[----:B--2---:R-:W-:Y:S01]  /*15ef0*/  IMAD.X R11, R5, 0x1, R11, P2 ;  /* 0x00000001050b7824 */ /* 0x004fe200010e060b */
[----:B------:R0:W-:Y:S01]  /*15f00*/  STL [R1+0x1d4], R0 ;  /* 0x0001d40001007387 */ /* 0x0001e20000100800 */
[----:B------:R-:W-:-:S03]  /*15f10*/  @P4 IMAD.MOV.U32 R6, RZ, RZ, R0 ;  /* 0x000000ffff064224 */ /* 0x000fc600078e0000 */
[----:B------:R1:W-:Y:S04]  /*15f20*/  STL [R1+0x1d0], R11 ;  /* 0x0001d00b01007387 */ /* 0x0003e80000100800 */
[----:B------:R-:W2:Y:S04]  /*15f30*/  LDL.LU R12, [R1+0x234] ;  /* 0x00023400010c7983 */ /* 0x000ea80000300800 */
[----:B0-----:R-:W4:Y:S01]  /*15f40*/  LDL.LU R0, [R1+0x238] ;  /* 0x0002380001007983 */ /* 0x001f220000300800 */
[----:B---3--:R-:W-:-:S05]  /*15f50*/  IADD3 R9, P2, PT, R4, R9, RZ ;  /* 0x0000000904097210 */ /* 0x008fca0007f5e0ff */
[----:B------:R-:W-:Y:S01]  /*15f60*/  IMAD.X R10, R88, 0x1, R10, P2 ;  /* 0x00000001580a7824 */ /* 0x000fe200010e060a */
[----:B------:R0:W-:Y:S01]  /*15f70*/  STL [R1+0x20c], R9 ;  /* 0x00020c0901007387 */ /* 0x0001e20000100800 */
[----:B------:R-:W-:Y:S02]  /*15f80*/  @P4 IMAD.MOV.U32 R7, RZ, RZ, R11 ;  /* 0x000000ffff074224 */ /* 0x000fe400078e000b */
[----:B------:R-:W-:Y:S01]  /*15f90*/  @!P1 IMAD.MOV.U32 R8, RZ, RZ, R9 ;  /* 0x000000ffff089224 */ /* 0x000fe200078e0009 */
[----:B------:R3:W-:Y:S04]  /*15fa0*/  STL [R1+0x1f8], R10 ;  /* 0x0001f80a01007387 */ /* 0x0007e80000100800 */
[----:B-1----:R-:W2:Y:S01]  /*15fb0*/  LDL.LU R11, [R1+0x274] ;  /* 0x00027400010b7983 */ /* 0x002ea20000300800 */
[----:B0-----:R-:W-:-:S03]  /*15fc0*/  @!P1 IMAD.MOV.U32 R9, RZ, RZ, R10 ;  /* 0x000000ffff099224 */ /* 0x001fc600078e000a */
[----:B---3--:R-:W3:Y:S01]  /*15fd0*/  LDL.LU R10, [R1+0x278] ;  /* 0x00027800010a7983 */ /* 0x008ee20000300800 */
[----:B------:R-:W-:-:S06]  /*15fe0*/  PRMT R60, RZ, 0x7610, R60 ;  /* 0x00007610ff3c7816 */ /* 0x000fcc000000003c */
[----:B------:R0:W3:Y:S01]  /*15ff0*/  @P4 LDG.E.U8 R60, desc[UR18][R6.64] ;  /* 0x00000012063c4981 */ /* 0x0000e2000c1e1100 */
[----:B------:R-:W-:Y:S01]  /*16000*/  BAR.SYNC.DEFER_BLOCKING 0x0 ;  /* 0x0000000000007b1d */ /* 0x000fe20000010000 */
[----:B0-----:R-:W-:Y:S02]  /*16010*/  PRMT R6, RZ, 0x7610, R6 ;  /* 0x00007610ff067816 */ /* 0x001fe40000000006 */
[----:B------:R-:W-:Y:S02]  /*16020*/  PRMT R48, RZ, 0x7610, R48 ;  /* 0x00007610ff307816 */ /* 0x000fe40000000030 */
[----:B------:R-:W-:-:S05]  /*16030*/  IADD3 R14, P2, PT, R4, R14, RZ ;  /* 0x0000000e040e7210 */ /* 0x000fca0007f5e0ff */
[----:B------:R-:W-:Y:S01]  /*16040*/  IMAD.X R15, R88, 0x1, R15, P2 ;  /* 0x00000001580f7824 */ /* 0x000fe200010e060f */
[----:B------:R0:W3:Y:S04]  /*16050*/  @!P1 LDG.E.U8 R6, desc[UR18][R8.64] ;  /* 0x0000001208069981 */ /* 0x0000e8000c1e1100 */
[----:B------:R-:W-:Y:S04]  /*16060*/  STL [R1+0x1dc], R14 ;  /* 0x0001dc0e01007387 */ /* 0x000fe80000100800 */
[----:B------:R1:W-:Y:S01]  /*16070*/  STL [R1+0x1d8], R15 ;  /* 0x0001d80f01007387 */ /* 0x0003e20000100800 */
[----:B0-----:R-:W-:-:S02]  /*16080*/  @!P1 IMAD.MOV.U32 R8, RZ, RZ, R14 ;  /* 0x000000ffff089224 */ /* 0x001fc400078e000e */
[----:B------:R-:W-:-:S05]  /*16090*/  @!P1 IMAD.MOV.U32 R9, RZ, RZ, R15 ;  /* 0x000000ffff099224 */ /* 0x000fca00078e000f */
[----:B------:R0:W3:Y:S04]  /*160a0*/  @!P1 LDG.E.U8 R48, desc[UR18][R8.64] ;  /* 0x0000001208309981 */ /* 0x0000e8000c1e1100 */
[----:B-1----:R-:W3:Y:S04]  /*160b0*/  LDL.LU R15, [R1+0x2b4] ;  /* 0x0002b400010f7983 */ /* 0x002ee80000300800 */
[----:B------:R-:W3:Y:S01]  /*160c0*/  LDL.LU R14, [R1+0x2b8] ;  /* 0x0002b800010e7983 */ /* 0x000ee20000300800 */
[----:B----4-:R-:W-:-:S05]  /*160d0*/  IADD3 R0, P2, PT, R4, R0, RZ ;  /* 0x0000000004007210 */ /* 0x010fca0007f5e0ff */
[----:B--2---:R-:W-:Y:S01]  /*160e0*/  IMAD.X R12, R88, 0x1, R12, P2 ;  /* 0x00000001580c7824 */ /* 0x004fe200010e060c */
[----:B------:R-:W-:Y:S01]  /*160f0*/  STL [R1+0x238], R0 ;  /* 0x0002380001007387 */ /* 0x000fe20000100800 */
[----:B0-----:R-:W-:Y:S02]  /*16100*/  @!P1 IMAD.MOV.U32 R8, RZ, RZ, R0 ;  /* 0x000000ffff089224 */ /* 0x001fe400078e0000 */
[----:B------:R-:W-:Y:S01]  /*16110*/  @!P1 IMAD.MOV.U32 R9, RZ, RZ, R12 ;  /* 0x000000ffff099224 */ /* 0x000fe200078e000c */
[----:B------:R0:W-:Y:S04]  /*16120*/  STL [R1+0x234], R12 ;  /* 0x0002340c01007387 */ /* 0x0001e80000100800 */
[----:B0-----:R-:W2:Y:S01]  /*16130*/  LDL.LU R12, [R1+0x2f4] ;  /* 0x0002f400010c7983 */ /* 0x001ea20000300800 */
[----:B---3--:R-:W-:-:S03]  /*16140*/  IADD3 R10, P2, PT, R4, R10, RZ ;  /* 0x0000000a040a7210 */ /* 0x008fc60007f5e0ff */
[----:B------:R-:W3:Y:S02]  /*16150*/  LDL.LU R0, [R1+0x2f8] ;  /* 0x0002f80001007983 */ /* 0x000ee40000300800 */
[----:B------:R-:W-:Y:S02]  /*16160*/  IMAD.X R11, R88, 0x1, R11, P2 ;  /* 0x00000001580b7824 */ /* 0x000fe400010e060b */
[----:B------:R0:W-:Y:S04]  /*16170*/  STL [R1+0x278], R10 ;  /* 0x0002780a01007387 */ /* 0x0001e80000100800 */
[----:B------:R1:W-:Y:S04]  /*16180*/  STL [R1+0x274], R11 ;  /* 0x0002740b01007387 */ /* 0x0003e80000100800 */
[----:B------:R-:W4:Y:S04]  /*16190*/  LDL.LU R71, [R1+0x334] ;  /* 0x0003340001477983 */ /* 0x000f280000300800 */
[----:B------:R-:W4:Y:S01]  /*161a0*/  LDL.LU R68, [R1+0x338] ;  /* 0x0003380001447983 */ /* 0x000f220000300800 */
[----:B------:R-:W-:-:S06]  /*161b0*/  PRMT R7, RZ, 0x7610, R7 ;  /* 0x00007610ff077816 */ /* 0x000fcc0000000007 */
[----:B------:R0:W4:Y:S02]  /*161c0*/  @!P1 LDG.E.U8 R7, desc[UR18][R8.64] ;  /* 0x0000001208079981 */ /* 0x000124000c1e1100 */
[----:B0-----:R-:W-:Y:S02]  /*161d0*/  PRMT R8, RZ, 0x7610, R8 ;  /* 0x00007610ff087816 */ /* 0x001fe40000000008 */
[----:B------:R-:W-:-:S04]  /*161e0*/  PRMT R9, RZ, 0x7610, R9 ;  /* 0x00007610ff097816 */ /* 0x000fc80000000009 */
[----:B------:R0:W4:Y:S01]  /*161f0*/  @!P1 LDG.E.U8 R8, desc[UR18][R10.64] ;  /* 0x000000120a089981 */ /* 0x000122000c1e1100 */
[----:B------:R-:W-:Y:S01]  /*16200*/  IMAD.MOV.U32 R86, RZ, RZ, R13 ;  /* 0x000000ffff567224 */ /* 0x000fe200078e000d */
[----:B------:R-:W-:-:S05]  /*16210*/  IADD3 R14, P2, PT, R4, R14, RZ ;  /* 0x0000000e040e7210 */ /* 0x000fca0007f5e0ff */
[----:B------:R-:W-:Y:S01]  /*16220*/  IMAD.X R15, R88, 0x1, R15, P2 ;  /* 0x00000001580f7824 */ /* 0x000fe200010e060f */
[----:B------:R-:W-:Y:S01]  /*16230*/  STL [R1+0x2b8], R14 ;  /* 0x0002b80e01007387 */ /* 0x000fe20000100800 */
[----:B0-----:R-:W-:Y:S02]  /*16240*/  @!P1 IMAD.MOV.U32 R10, RZ, RZ, R14 ;  /* 0x000000ffff0a9224 */ /* 0x001fe400078e000e */
[----:B-1----:R-:W-:Y:S01]  /*16250*/  @!P1 IMAD.MOV.U32 R11, RZ, RZ, R15 ;  /* 0x000000ffff0b9224 */ /* 0x002fe200078e000f */
[----:B------:R0:W-:Y:S04]  /*16260*/  STL [R1+0x2b4], R15 ;  /* 0x0002b40f01007387 */ /* 0x0001e80000100800 */
[----:B------:R1:W4:Y:S04]  /*16270*/  @!P1 LDG.E.U8 R9, desc[UR18][R10.64] ;  /* 0x000000120a099981 */ /* 0x000328000c1e1100 */
[----:B0-----:R-:W4:Y:S04]  /*16280*/  LDL.LU R15, [R1+0x374] ;  /* 0x00037400010f7983 */ /* 0x001f280000300800 */
[----:B------:R-:W4:Y:S01]  /*16290*/  LDL.LU R14, [R1+0x378] ;  /* 0x00037800010e7983 */ /* 0x000f220000300800 */
[----:B-1----:R-:W-:-:S02]  /*162a0*/  PRMT R10, RZ, 0x7610, R10 ;  /* 0x00007610ff0a7816 */ /* 0x002fc4000000000a */
[----:B---3--:R-:W-:-:S05]  /*162b0*/  IADD3 R0, P2, PT, R4, R0, RZ ;  /* 0x0000000004007210 */ /* 0x008fca0007f5e0ff */
[----:B--2---:R-:W-:Y:S01]  /*162c0*/  IMAD.X R12, R88, 0x1, R12, P2 ;  /* 0x00000001580c7824 */ /* 0x004fe200010e060c */
[----:B------:R-:W-:Y:S03]  /*162d0*/  STL [R1+0x2f8], R0 ;  /* 0x0002f80001007387 */ /* 0x000fe60000100800 */
[----:B------:R-:W-:Y:S01]  /*162e0*/  @!P1 IMAD.MOV.U32 R13, RZ, RZ, R12 ;  /* 0x000000ffff0d9224 */ /* 0x000fe200078e000c */
[----:B------:R0:W-:Y:S04]  /*162f0*/  STL [R1+0x2f4], R12 ;  /* 0x0002f40c01007387 */ /* 0x0001e80000100800 */
[----:B------:R-:W2:Y:S01]  /*16300*/  LDL.LU R72, [R1+0x3b4] ;  /* 0x0003b40001487983 */ /* 0x000ea20000300800 */
[----:B----4-:R-:W-:Y:S01]  /*16310*/  IADD3 R68, P2, PT, R4, R68, RZ ;  /* 0x0000004404447210 */ /* 0x010fe20007f5e0ff */
[----:B0-----:R-:W-:-:S02]  /*16320*/  @!P1 IMAD.MOV.U32 R12, RZ, RZ, R0 ;  /* 0x000000ffff0c9224 */ /* 0x001fc400078e0000 */
[----:B------:R-:W3:Y:S02]  /*16330*/  LDL.LU R0, [R1+0x3b8] ;  /* 0x0003b80001007983 */ /* 0x000ee40000300800 */
[----:B------:R-:W-:Y:S02]  /*16340*/  IMAD.X R71, R88, 0x1, R71, P2 ;  /* 0x0000000158477824 */ /* 0x000fe400010e0647 */
[----:B------:R-:W-:Y:S04]  /*16350*/  STL [R1+0x338], R68 ;  /* 0x0003384401007387 */ /* 0x000fe80000100800 */
[----:B------:R0:W4:Y:S04]  /*16360*/  @!P1 LDG.E.U8 R10, desc[UR18][R12.64] ;  /* 0x000000120c0a9981 */ /* 0x000128000c1e1100 */
[----:B------:R1:W-:Y:S04]  /*16370*/  STL [R1+0x334], R71 ;  /* 0x0003344701007387 */ /* 0x0003e80000100800 */
[----:B------:R-:W4:Y:S01]  /*16380*/  LDL.LU R76, [R1+0x1e0] ;  /* 0x0001e000014c7983 */ /* 0x000f220000300800 */
[----:B0-----:R-:W-:-:S03]  /*16390*/  @!P1 IMAD.MOV.U32 R13, RZ, RZ, R71 ;  /* 0x000000ffff0d9224 */ /* 0x001fc600078e0047 */
[----:B-1----:R-:W4:Y:S01]  /*163a0*/  LDL.LU R71, [R1+0x1e4] ;  /* 0x0001e40001477983 */ /* 0x002f220000300800 */
[----:B------:R-:W-:Y:S01]  /*163b0*/  PRMT R11, RZ, 0x7610, R11 ;  /* 0x00007610ff0b7816 */ /* 0x000fe2000000000b */
[----:B------:R-:W-:-:S05]  /*163c0*/  @!P1 IMAD.MOV.U32 R12, RZ, RZ, R68 ;  /* 0x000000ffff0c9224 */ /* 0x000fca00078e0044 */
[----:B------:R0:W4:Y:S02]  /*163d0*/  @!P1 LDG.E.U8 R11, desc[UR18][R12.64] ;  /* 0x000000120c0b9981 */ /* 0x000124000c1e1100 */
[----:B0-----:R-:W-:Y:S02]  /*163e0*/  PRMT R12, RZ, 0x7610, R12 ;  /* 0x00007610ff0c7816 */ /* 0x001fe4000000000c */
[----:B------:R-:W-:-:S05]  /*163f0*/  IADD3 R14, P2, PT, R4, R14, RZ ;  /* 0x0000000e040e7210 */ /* 0x000fca0007f5e0ff */
[----:B------:R-:W-:Y:S01]  /*16400*/  IMAD.X R15, R88, 0x1, R15, P2 ;  /* 0x00000001580f7824 */ /* 0x000fe200010e060f */
[----:B------:R0:W-:Y:S04]  /*16410*/  STL [R1+0x378], R14 ;  /* 0x0003780e01007387 */ /* 0x0001e80000100800 */
[----:B------:R1:W-:Y:S04]  /*16420*/  STL [R1+0x374], R15 ;  /* 0x0003740f01007387 */ /* 0x0003e80000100800 */
[----:B------:R-:W4:Y:S04]  /*16430*/  LDL.LU R77, [R1+0x23c] ;  /* 0x00023c00014d7983 */ /* 0x000f280000300800 */
[----:B------:R-:W4:Y:S04]  /*16440*/  LDL.LU R68, [R1+0x240] ;  /* 0x0002400001447983 */ /* 0x000f280000300800 */
[----:B------:R0:W4:Y:S04]  /*16450*/  @!P1 LDG.E.U8 R12, desc[UR18][R14.64] ;  /* 0x000000120e0c9981 */ /* 0x000128000c1e1100 */
[----:B------:R-:W-:Y:S04]  /*16460*/  STS.U8 [R2+UR9+0x4000], R17 ;  /* 0x0040001102007988 */ /* 0x000fe80008000009 */
[----:B------:R-:W-:Y:S01]  /*16470*/  STS.U8 [R2+UR9+0x4400], R16 ;  /* 0x0044001002007988 */ /* 0x000fe20008000009 */
[----:B---3--:R-:W-:-:S05]  /*16480*/  IADD3 R0, P2, PT, R4, R0, RZ ;  /* 0x0000000004007210 */ /* 0x008fca0007f5e0ff */
[----:B--2---:R-:W-:Y:S01]  /*16490*/  IMAD.X R72, R88, 0x1, R72, P2 ;  /* 0x0000000158487824 */ /* 0x004fe200010e0648 */
[----:B------:R-:W-:Y:S01]  /*164a0*/  STL [R1+0x3b8], R0 ;  /* 0x0003b80001007387 */ /* 0x000fe20000100800 */
[----:B0-----:R-:W-:Y:S02]  /*164b0*/  @!P1 IMAD.MOV.U32 R14, RZ, RZ, R0 ;  /* 0x000000ffff0e9224 */ /* 0x001fe400078e0000 */
[----:B-1----:R-:W-:Y:S01]  /*164c0*/  @!P1 IMAD.MOV.U32 R15, RZ, RZ, R72 ;  /* 0x000000ffff0f9224 */ /* 0x002fe200078e0048 */
[----:B------:R0:W-:Y:S04]  /*164d0*/  STL [R1+0x3b4], R72 ;  /* 0x0003b44801007387 */ /* 0x0001e80000100800 */
[----:B0-----:R-:W2:Y:S01]  /*164e0*/  LDL.LU R72, [R1+0x27c] ;  /* 0x00027c0001487983 */ /* 0x001ea20000300800 */
[----:B----4-:R-:W-:-:S03]  /*164f0*/  IADD3 R71, P2, PT, R4, R71, RZ ;  /* 0x0000004704477210 */ /* 0x010fc60007f5e0ff */
[----:B------:R-:W3:Y:S02]  /*16500*/  LDL.LU R0, [R1+0x280] ;  /* 0x0002800001007983 */ /* 0x000ee40000300800 */
[----:B------:R-:W-:Y:S02]  /*16510*/  IMAD.X R76, R88, 0x1, R76, P2 ;  /* 0x00000001584c7824 */ /* 0x000fe400010e064c */
[----:B------:R-:W-:Y:S01]  /*16520*/  STL [R1+0x1e4], R71 ;  /* 0x0001e44701007387 */ /* 0x000fe20000100800 */
[----:B------:R-:W-:Y:S02]  /*16530*/  @!P1 IMAD.MOV.U32 R16, RZ, RZ, R71 ;  /* 0x000000ffff109224 */ /* 0x000fe400078e0047 */
[----:B------:R-:W-:Y:S01]  /*16540*/  @!P1 IMAD.MOV.U32 R17, RZ, RZ, R76 ;  /* 0x000000ffff119224 */ /* 0x000fe200078e004c */
[----:B------:R0:W-:Y:S04]  /*16550*/  STL [R1+0x1e0], R76 ;  /* 0x0001e04c01007387 */ /* 0x0001e80000100800 */
[----:B0-----:R-:W4:Y:S04]  /*16560*/  LDL.LU R76, [R1+0x2bc] ;  /* 0x0002bc00014c7983 */ /* 0x001f280000300800 */
[----:B------:R-:W4:Y:S01]  /*16570*/  LDL.LU R71, [R1+0x2c0] ;  /* 0x0002c00001477983 */ /* 0x000f220000300800 */
[----:B------:R-:W-:-:S06]  /*16580*/  PRMT R13, RZ, 0x7610, R13 ;  /* 0x00007610ff0d7816 */ /* 0x000fcc000000000d */
[----:B------:R0:W4:Y:S02]  /*16590*/  @!P1 LDG.E.U8 R13, desc[UR18][R14.64] ;  /* 0x000000120e0d9981 */ /* 0x000124000c1e1100 */
[----:B0-----:R-:W-:Y:S02]  /*165a0*/  PRMT R14, RZ, 0x7610, R14 ;  /* 0x00007610ff0e7816 */ /* 0x001fe4000000000e */
[----:B------:R-:W-:-:S04]  /*165b0*/  PRMT R15, RZ, 0x7610, R15 ;  /* 0x00007610ff0f7816 */ /* 0x000fc8000000000f */
[----:B------:R0:W4:Y:S01]  /*165c0*/  @!P1 LDG.E.U8 R14, desc[UR18][R16.64] ;  /* 0x00000012100e9981 */ /* 0x000122000c1e1100 */
[----:B------:R-:W-:-:S05]  /*165d0*/  IADD3 R68, P2, PT, R4, R68, RZ ;  /* 0x0000004404447210 */ /* 0x000fca0007f5e0ff */
[----:B------:R-:W-:Y:S01]  /*165e0*/  IMAD.X R77, R88, 0x1, R77, P2 ;  /* 0x00000001584d7824 */ /* 0x000fe200010e064d */
[----:B------:R-:W-:Y:S01]  /*165f0*/  STL [R1+0x240], R68 ;  /* 0x0002404401007387 */ /* 0x000fe20000100800 */
[----:B0-----:R-:W-:Y:S02]  /*16600*/  @!P1 IMAD.MOV.U32 R16, RZ, RZ, R68 ;  /* 0x000000ffff109224 */ /* 0x001fe400078e0044 */
[----:B------:R-:W-:Y:S01]  /*16610*/  @!P1 IMAD.MOV.U32 R17, RZ, RZ, R77 ;  /* 0x000000ffff119224 */ /* 0x000fe200078e004d */
[----:B------:R0:W-:Y:S04]  /*16620*/  STL [R1+0x23c], R77 ;  /* 0x00023c4d01007387 */ /* 0x0001e80000100800 */
[----:B------:R-:W-:Y:S04]  /*16630*/  STS.U8 [R2+UR9+0x4800], R19 ;  /* 0x0048001302007988 */ /* 0x000fe80008000009 */
[----:B------:R1:W4:Y:S04]  /*16640*/  @!P1 LDG.E.U8 R15, desc[UR18][R16.64] ;  /* 0x00000012100f9981 */ /* 0x000328000c1e1100 */
[----:B0-----:R-:W4:Y:S04]  /*16650*/  LDL.LU R77, [R1+0x2fc] ;  /* 0x0002fc00014d7983 */ /* 0x001f280000300800 */
[----:B------:R-:W4:Y:S01]  /*16660*/  LDL.LU R68, [R1+0x300] ;  /* 0x0003000001447983 */ /* 0x000f220000300800 */
[----:B-1----:R-:W-:-:S03]  /*16670*/  PRMT R16, RZ, 0x7610, R16 ;  /* 0x00007610ff107816 */ /* 0x002fc60000000010 */
[----:B------:R0:W-:Y:S01]  /*16680*/  STS.U8 [R2+UR9+0x4c00], R18 ;  /* 0x004c001202007988 */ /* 0x0001e20008000009 */
[----:B---3--:R-:W-:-:S05]  /*16690*/  IADD3 R0, P2, PT, R4, R0, RZ ;  /* 0x0000000004007210 */ /* 0x008fca0007f5e0ff */
[----:B--2---:R-:W-:Y:S01]  /*166a0*/  IMAD.X R72, R88, 0x1, R72, P2 ;  /* 0x0000000158487824 */ /* 0x004fe200010e0648 */
[----:B------:R-:W-:Y:S01]  /*166b0*/  STL [R1+0x280], R0 ;  /* 0x0002800001007387 */ /* 0x000fe20000100800 */
[----:B0-----:R-:W-:Y:S02]  /*166c0*/  @!P1 IMAD.MOV.U32 R18, RZ, RZ, R0 ;  /* 0x000000ffff129224 */ /* 0x001fe400078e0000 */
[----:B------:R-:W-:Y:S01]  /*166d0*/  @!P1 IMAD.MOV.U32 R19, RZ, RZ, R72 ;  /* 0x000000ffff139224 */ /* 0x000fe200078e0048 */
[----:B------:R0:W-:Y:S04]  /*166e0*/  STL [R1+0x27c], R72 ;  /* 0x00027c4801007387 */ /* 0x0001e80000100800 */
[----:B------:R1:W2:Y:S04]  /*166f0*/  @!P1 LDG.E.U8 R16, desc[UR18][R18.64] ;  /* 0x0000001212109981 */ /* 0x0002a8000c1e1100 */
[----:B0-----:R-:W3:Y:S01]  /*16700*/  LDL.LU R72, [R1+0x33c] ;  /* 0x00033c0001487983 */ /* 0x001ee20000300800 */
[----:B----4-:R-:W-:-:S03]  /*16710*/  IADD3 R71, P2, PT, R4, R71, RZ ;  /* 0x0000004704477210 */ /* 0x010fc60007f5e0ff */
[----:B------:R-:W4:Y:S02]  /*16720*/  LDL.LU R0, [R1+0x340] ;  /* 0x0003400001007983 */ /* 0x000f240000300800 */
[----:B------:R-:W-:Y:S02]  /*16730*/  IMAD.X R76, R88, 0x1, R76, P2 ;  /* 0x00000001584c7824 */ /* 0x000fe400010e064c */
[----:B------:R-:W-:Y:S01]  /*16740*/  STL [R1+0x2c0], R71 ;  /* 0x0002c04701007387 */ /* 0x000fe20000100800 */
[----:B-1----:R-:W-:Y:S02]  /*16750*/  @!P1 IMAD.MOV.U32 R18, RZ, RZ, R71 ;  /* 0x000000ffff129224 */ /* 0x002fe400078e0047 */
[----:B------:R-:W-:Y:S01]  /*16760*/  @!P1 IMAD.MOV.U32 R19, RZ, RZ, R76 ;  /* 0x000000ffff139224 */ /* 0x000fe200078e004c */
[----:B------:R0:W-:Y:S04]  /*16770*/  STL [R1+0x2bc], R76 ;  /* 0x0002bc4c01007387 */ /* 0x0001e80000100800 */
[----:B0-----:R-:W2:Y:S04]  /*16780*/  LDL.LU R76, [R1+0x37c] ;  /* 0x00037c00014c7983 */ /* 0x001ea80000300800 */
[----:B------:R-:W2:Y:S01]  /*16790*/  LDL.LU R71, [R1+0x380] ;  /* 0x0003800001477983 */ /* 0x000ea20000300800 */
[----:B------:R-:W-:-:S03]  /*167a0*/  PRMT R17, RZ, 0x7610, R17 ;  /* 0x00007610ff117816 */ /* 0x000fc60000000011 */
[----:B------:R-:W-:Y:S04]  /*167b0*/  STS.U8 [R2+UR9+0x5000], R21 ;  /* 0x0050001502007988 */ /* 0x000fe80008000009 */
[----:B------:R0:W2:Y:S04]  /*167c0*/  @!P1 LDG.E.U8 R17, desc[UR18][R18.64] ;  /* 0x0000001212119981 */ /* 0x0000a8000c1e1100 */
[----:B------:R1:W-:Y:S01]  /*167d0*/  STS.U8 [R2+UR9+0x5400], R20 ;  /* 0x0054001402007988 */ /* 0x0003e20008000009 */
[----:B0-----:R-:W-:Y:S02]  /*167e0*/  PRMT R18, RZ, 0x7610, R18 ;  /* 0x00007610ff127816 */ /* 0x001fe40000000012 */
[----:B------:R-:W-:-:S05]  /*167f0*/  IADD3 R68, P2, PT, R4, R68, RZ ;  /* 0x0000004404447210 */ /* 0x000fca0007f5e0ff */
[----:B------:R-:W-:Y:S01]  /*16800*/  IMAD.X R77, R88, 0x1, R77, P2 ;  /* 0x00000001584d7824 */ /* 0x000fe200010e064d */
[----:B------:R0:W-:Y:S01]  /*16810*/  STL [R1+0x300], R68 ;  /* 0x0003004401007387 */ /* 0x0001e20000100800 */
[----:B-1----:R-:W-:Y:S02]  /*16820*/  @!P1 IMAD.MOV.U32 R20, RZ, RZ, R68 ;  /* 0x000000ffff149224 */ /* 0x002fe400078e0044 */
[----:B------:R-:W-:Y:S01]  /*16830*/  @!P1 IMAD.MOV.U32 R21, RZ, RZ, R77 ;  /* 0x000000ffff159224 */ /* 0x000fe200078e004d */
[----:B------:R-:W-:Y:S04]  /*16840*/  STL [R1+0x2fc], R77 ;  /* 0x0002fc4d01007387 */ /* 0x000fe80000100800 */
[----:B------:R1:W2:Y:S04]  /*16850*/  @!P1 LDG.E.U8 R18, desc[UR18][R20.64] ;  /* 0x0000001214129981 */ /* 0x0002a8000c1e1100 */
[----:B0-----:R-:W2:Y:S04]  /*16860*/  LDL.LU R68, [R1+0x3c0] ;  /* 0x0003c00001447983 */ /* 0x001ea80000300800 */
[----:B------:R-:W-:Y:S04]  /*16870*/  STS.U8 [R2+UR9+0x5800], R23 ;  /* 0x0058001702007988 */ /* 0x000fe80008000009 */
[----:B------:R-:W-:Y:S01]  /*16880*/  STS.U8 [R2+UR9+0x5c00], R22 ;  /* 0x005c001602007988 */ /* 0x000fe20008000009 */
[----:B----4-:R-:W-:-:S05]  /*16890*/  IADD3 R0, P2, PT, R4, R0, RZ ;  /* 0x0000000004007210 */ /* 0x010fca0007f5e0ff */
[----:B---3--:R-:W-:Y:S01]  /*168a0*/  IMAD.X R72, R88, 0x1, R72, P2 ;  /* 0x0000000158487824 */ /* 0x008fe200010e0648 */
[----:B------:R-:W-:Y:S03]  /*168b0*/  STL [R1+0x340], R0 ;  /* 0x0003400001007387 */ /* 0x000fe60000100800 */
[----:B-1----:R-:W-:Y:S01]  /*168c0*/  @!P1 IMAD.MOV.U32 R21, RZ, RZ, R72 ;  /* 0x000000ffff159224 */ /* 0x002fe200078e0048 */
[----:B------:R0:W-:Y:S01]  /*168d0*/  STL [R1+0x33c], R72 ;  /* 0x00033c4801007387 */ /* 0x0001e20000100800 */
[----:B------:R-:W-:-:S03]  /*168e0*/  @!P1 IMAD.MOV.U32 R20, RZ, RZ, R0 ;  /* 0x000000ffff149224 */ /* 0x000fc600078e0000 */
[----:B0-----:R-:W3:Y:S01]  /*168f0*/  LDL.LU R72, [R1+0x3bc] ;  /* 0x0003bc0001487983 */ /* 0x001ee20000300800 */
[----:B--2---:R-:W-:-:S03]  /*16900*/  IADD3 R71, P2, PT, R4, R71, RZ ;  /* 0x0000004704477210 */ /* 0x004fc60007f5e0ff */
[----:B------:R-:W2:Y:S02]  /*16910*/  LDL.LU R77, [R1+0x1e8] ;  /* 0x0001e800014d7983 */ /* 0x000ea40000300800 */
[----:B------:R-:W-:Y:S02]  /*16920*/  IMAD.X R76, R88, 0x1, R76, P2 ;  /* 0x00000001584c7824 */ /* 0x000fe400010e064c */
[----:B------:R-:W4:Y:S01]  /*16930*/  LDL.LU R0, [R1+0x1ec] ;  /* 0x0001ec0001007983 */ /* 0x000f220000300800 */
[----:B------:R-:W-:Y:S02]  /*16940*/  @!P1 IMAD.MOV.U32 R22, RZ, RZ, R71 ;  /* 0x000000ffff169224 */ /* 0x000fe400078e0047 */
[----:B------:R-:W-:Y:S01]  /*16950*/  @!P1 IMAD.MOV.U32 R23, RZ, RZ, R76 ;  /* 0x000000ffff179224 */ /* 0x000fe200078e004c */
[----:B------:R-:W-:Y:S04]  /*16960*/  STL [R1+0x380], R71 ;  /* 0x0003804701007387 */ /* 0x000fe80000100800 */
[----:B------:R0:W-:Y:S04]  /*16970*/  STL [R1+0x37c], R76 ;  /* 0x00037c4c01007387 */ /* 0x0001e80000100800 */
[----:B0-----:R-:W2:Y:S04]  /*16980*/  LDL.LU R76, [R1+0x244] ;  /* 0x00024400014c7983 */ /* 0x001ea80000300800 */
[----:B------:R-:W2:Y:S01]  /*16990*/  LDL.LU R71, [R1+0x248] ;  /* 0x0002480001477983 */ /* 0x000ea20000300800 */
[----:B------:R-:W-:-:S06]  /*169a0*/  PRMT R19, RZ, 0x7610, R19 ;  /* 0x00007610ff137816 */ /* 0x000fcc0000000013 */
[----:B------:R0:W2:Y:S02]  /*169b0*/  @!P1 LDG.E.U8 R19, desc[UR18][R20.64] ;  /* 0x0000001214139981 */ /* 0x0000a4000c1e1100 */
[----:B0-----:R-:W-:Y:S02]  /*169c0*/  PRMT R20, RZ, 0x7610, R20 ;  /* 0x00007610ff147816 */ /* 0x001fe40000000014 */
[----:B------:R-:W-:-:S04]  /*169d0*/  IADD3 R68, P2, PT, R4, R68, RZ ;  /* 0x0000004404447210 */ /* 0x000fc80007f5e0ff */
[----:B------:R0:W2:Y:S01]  /*169e0*/  @!P1 LDG.E.U8 R20, desc[UR18][R22.64] ;  /* 0x0000001216149981 */ /* 0x0000a2000c1e1100 */
[----:B------:R-:W-:-:S03]  /*169f0*/  PRMT R21, RZ, 0x7610, R21 ;  /* 0x00007610ff157816 */ /* 0x000fc60000000015 */
[----:B------:R-:W-:Y:S01]  /*16a00*/  STL [R1+0x3c0], R68 ;  /* 0x0003c04401007387 */ /* 0x000fe20000100800 */
[----:B0-----:R-:W-:-:S03]  /*16a10*/  @!P1 IMAD.MOV.U32 R22, RZ, RZ, R68 ;  /* 0x000000ffff169224 */ /* 0x001fc600078e0044 */
[----:B------:R-:W-:Y:S04]  /*16a20*/  STS.U8 [R2+UR9+0x6000], R25 ;  /* 0x0060001902007988 */ /* 0x000fe80008000009 */
[----:B------:R-:W-:Y:S01]  /*16a30*/  STS.U8 [R2+UR9+0x6400], R24 ;  /* 0x0064001802007988 */ /* 0x000fe20008000009 */
[----:B---3--:R-:W-:-:S04]  /*16a40*/  IMAD.X R72, R88, 0x1, R72, P2 ;  /* 0x0000000158487824 */ /* 0x008fc800010e0648 */
[----:B------:R-:W-:Y:S01]  /*16a50*/  @!P1 IMAD.MOV.U32 R23, RZ, RZ, R72 ;  /* 0x000000ffff179224 */ /* 0x000fe200078e0048 */
[----:B------:R0:W-:Y:S01]  /*16a60*/  STL [R1+0x3bc], R72 ;  /* 0x0003bc4801007387 */ /* 0x0001e20000100800 */
[----:B----4-:R-:W-:-:S03]  /*16a70*/  IADD3 R0, P2, PT, R4, R0, RZ ;  /* 0x0000000004007210 */ /* 0x010fc60007f5e0ff */
[----:B------:R1:W3:Y:S02]  /*16a80*/  @!P1 LDG.E.U8 R21, desc[UR18][R22.64] ;  /* 0x0000001216159981 */ /* 0x0002e4000c1e1100 */
[----:B--2---:R-:W-:Y:S02]  /*16a90*/  IMAD.X R77, R88, 0x1, R77, P2 ;  /* 0x00000001584d7824 */ /* 0x004fe400010e064d */
[----:B0-----:R-:W2:Y:S04]  /*16aa0*/  LDL.LU R72, [R1+0x284] ;  /* 0x0002840001487983 */ /* 0x001ea80000300800 */
[----:B------:R-:W4:Y:S01]  /*16ab0*/  LDL.LU R68, [R1+0x288] ;  /* 0x0002880001447983 */ /* 0x000f220000300800 */
[----:B-1----:R-:W-:Y:S01]  /*16ac0*/  PRMT R22, RZ, 0x7610, R22 ;  /* 0x00007610ff167816 */ /* 0x002fe20000000016 */
[----:B------:R-:W-:-:S02]  /*16ad0*/  @!P1 IMAD.MOV.U32 R24, RZ, RZ, R0 ;  /* 0x000000ffff189224 */ /* 0x000fc400078e0000 */
[----:B------:R0:W-:Y:S01]  /*16ae0*/  STL [R1+0x1ec], R0 ;  /* 0x0001ec0001007387 */ /* 0x0001e20000100800 */
[----:B------:R-:W-:Y:S01]  /*16af0*/  @!P1 IMAD.MOV.U32 R25, RZ, RZ, R77 ;  /* 0x000000ffff199224 */ /* 0x000fe200078e004d */
[----:B------:R-:W-:Y:S02]  /*16b00*/  IADD3 R71, P2, PT, R4, R71, RZ ;  /* 0x0000004704477210 */ /* 0x000fe40007f5e0ff */
[----:B------:R-:W-:Y:S03]  /*16b10*/  STL [R1+0x1e8], R77 ;  /* 0x0001e84d01007387 */ /* 0x000fe60000100800 */
[----:B------:R-:W-:Y:S01]  /*16b20*/  IMAD.X R76, R88, 0x1, R76, P2 ;  /* 0x00000001584c7824 */ /* 0x000fe200010e064c */
[----:B0-----:R-:W3:Y:S04]  /*16b30*/  LDL.LU R0, [R1+0x2c8] ;  /* 0x0002c80001007983 */ /* 0x001ee80000300800 */
[----:B------:R0:W3:Y:S04]  /*16b40*/  @!P1 LDG.E.U8 R22, desc[UR18][R24.64] ;  /* 0x0000001218169981 */ /* 0x0000e8000c1e1100 */
[----:B------:R-:W-:Y:S04]  /*16b50*/  STL [R1+0x248], R71 ;  /* 0x0002484701007387 */ /* 0x000fe80000100800 */
[----:B------:R1:W-:Y:S01]  /*16b60*/  STL [R1+0x244], R76 ;  /* 0x0002444c01007387 */ /* 0x0003e20000100800 */
[----:B0-----:R-:W-:-:S03]  /*16b70*/  @!P1 IMAD.MOV.U32 R25, RZ, RZ, R76 ;  /* 0x000000ffff199224 */ /* 0x001fc600078e004c */
[----:B-1----:R-:W3:Y:S01]  /*16b80*/  LDL.LU R76, [R1+0x2c4] ;  /* 0x0002c400014c7983 */ /* 0x002ee20000300800 */
[----:B------:R-:W-:Y:S01]  /*16b90*/  PRMT R23, RZ, 0x7610, R23 ;  /* 0x00007610ff177816 */ /* 0x000fe20000000017 */
[----:B------:R-:W-:Y:S02]  /*16ba0*/  @!P1 IMAD.MOV.U32 R24, RZ, RZ, R71 ;  /* 0x000000ffff189224 */ /* 0x000fe400078e0047 */
[----:B------:R-:W3:Y:S04]  /*16bb0*/  LDL.LU R71, [R1+0x308] ;  /* 0x0003080001477983 */ /* 0x000ee80000300800 */
[----:B------:R-:W-:Y:S04]  /*16bc0*/  STS.U8 [R2+UR9+0x6800], R27 ;  /* 0x0068001b02007988 */ /* 0x000fe80008000009 */
[----:B------:R0:W3:Y:S04]  /*16bd0*/  @!P1 LDG.E.U8 R23, desc[UR18][R24.64] ;  /* 0x0000001218179981 */ /* 0x0000e8000c1e1100 */
[----:B------:R1:W-:Y:S01]  /*16be0*/  STS.U8 [R2+UR9+0x6c00], R26 ;  /* 0x006c001a02007988 */ /* 0x0003e20008000009 */
[----:B0-----:R-:W-:-:S02]  /*16bf0*/  PRMT R24, RZ, 0x7610, R24 ;  /* 0x00007610ff187816 */ /* 0x001fc40000000018 */
[----:B----4-:R-:W-:-:S05]  /*16c00*/  IADD3 R68, P2, PT, R4, R68, RZ ;  /* 0x0000004404447210 */ /* 0x010fca0007f5e0ff */
[----:B--2---:R-:W-:Y:S01]  /*16c10*/  IMAD.X R72, R88, 0x1, R72, P2 ;  /* 0x0000000158487824 */ /* 0x004fe200010e0648 */
[----:B------:R-:W-:Y:S01]  /*16c20*/  STL [R1+0x288], R68 ;  /* 0x0002884401007387 */ /* 0x000fe20000100800 */
[----:B-1----:R-:W-:Y:S02]  /*16c30*/  @!P1 IMAD.MOV.U32 R26, RZ, RZ, R68 ;  /* 0x000000ffff1a9224 */ /* 0x002fe400078e0044 */
[----:B------:R-:W-:Y:S01]  /*16c40*/  @!P1 IMAD.MOV.U32 R27, RZ, RZ, R72 ;  /* 0x000000ffff1b9224 */ /* 0x000fe200078e0048 */
[----:B------:R0:W-:Y:S04]  /*16c50*/  STL [R1+0x284], R72 ;  /* 0x0002844801007387 */ /* 0x0001e80000100800 */
[----:B------:R-:W2:Y:S01]  /*16c60*/  LDL.LU R77, [R1+0x304] ;  /* 0x00030400014d7983 */ /* 0x000ea20000300800 */
[----:B---3--:R-:W-:-:S03]  /*16c70*/  IADD3 R0, P2, PT, R4, R0, RZ ;  /* 0x0000000004007210 */ /* 0x008fc60007f5e0ff */
[----:B------:R1:W3:Y:S04]  /*16c80*/  @!P1 LDG.E.U8 R24, desc[UR18][R26.64] ;  /* 0x000000121a189981 */ /* 0x0002e8000c1e1100 */
[----:B0-----:R-:W4:Y:S04]  /*16c90*/  LDL.LU R72, [R1+0x344] ;  /* 0x0003440001487983 */ /* 0x001f280000300800 */
[----:B------:R-:W3:Y:S01]  /*16ca0*/  LDL.LU R68, [R1+0x348] ;  /* 0x0003480001447983 */ /* 0x000ee20000300800 */
[----:B-1----:R-:W-:-:S03]  /*16cb0*/  @!P1 IMAD.MOV.U32 R26, RZ, RZ, R0 ;  /* 0x000000ffff1a9224 */ /* 0x002fc600078e0000 */
[----:B------:R-:W-:Y:S01]  /*16cc0*/  STL [R1+0x2c8], R0 ;  /* 0x0002c80001007387 */ /* 0x000fe20000100800 */
[----:B------:R-:W-:-:S04]  /*16cd0*/  IMAD.X R76, R88, 0x1, R76, P2 ;  /* 0x00000001584c7824 */ /* 0x000fc800010e064c */
[----:B------:R-:W-:Y:S01]  /*16ce0*/  @!P1 IMAD.MOV.U32 R27, RZ, RZ, R76 ;  /* 0x000000ffff1b9224 */ /* 0x000fe200078e004c */
[----:B------:R0:W-:Y:S04]  /*16cf0*/  STL [R1+0x2c4], R76 ;  /* 0x0002c44c01007387 */ /* 0x0001e80000100800 */
[----:B0-----:R-:W4:Y:S04]  /*16d00*/  LDL.LU R76, [R1+0x384] ;  /* 0x00038400014c7983 */ /* 0x001f280000300800 */
[----:B------:R-:W4:Y:S01]  /*16d10*/  LDL.LU R0, [R1+0x388] ;  /* 0x0003880001007983 */ /* 0x000f220000300800 */
[----:B------:R-:W-:-:S02]  /*16d20*/  IADD3 R71, P2, PT, R4, R71, RZ ;  /* 0x0000004704477210 */ /* 0x000fc40007f5e0ff */
[----:B------:R-:W-:Y:S01]  /*16d30*/  PRMT R25, RZ, 0x7610, R25 ;  /* 0x00007610ff197816 */ /* 0x000fe20000000019 */
[----:B------:R-:W-:Y:S04]  /*16d40*/  STS.U8 [R2+UR9+0x7000], R29 ;  /* 0x0070001d02007988 */ /* 0x000fe80008000009 */
[----:B------:R0:W-:Y:S04]  /*16d50*/  STS.U8 [R2+UR9+0x7400], R28 ;  /* 0x0074001c02007988 */ /* 0x0001e80008000009 */
[----:B------:R1:W-:Y:S04]  /*16d60*/  STL [R1+0x308], R71 ;  /* 0x0003084701007387 */ /* 0x0003e80000100800 */
[----:B------:R1:W4:Y:S01]  /*16d70*/  @!P1 LDG.E.U8 R25, desc[UR18][R26.64] ;  /* 0x000000121a199981 */ /* 0x000322000c1e1100 */
[----:B0-----:R-:W-:Y:S01]  /*16d80*/  @!P1 IMAD.MOV.U32 R28, RZ, RZ, R71 ;  /* 0x000000ffff1c9224 */ /* 0x001fe200078e0047 */
[----:B-1----:R-:W-:-:S02]  /*16d90*/  PRMT R26, RZ, 0x7610, R26 ;  /* 0x00007610ff1a7816 */ /* 0x002fc4000000001a */
[----:B------:R-:W-:Y:S04]  /*16da0*/  STS.U8 [R2+UR9+0x7800], R31 ;  /* 0x0078001f02007988 */ /* 0x000fe80008000009 */
[----:B------:R-:W-:Y:S01]  /*16db0*/  STS.U8 [R2+UR9+0x7c00], R30 ;  /* 0x007c001e02007988 */ /* 0x000fe20008000009 */
[----:B--2---:R-:W-:-:S05]  /*16dc0*/  IMAD.X R77, R88, 0x1, R77, P2 ;  /* 0x00000001584d7824 */ /* 0x004fca00010e064d */
[----:B------:R0:W-:Y:S01]  /*16dd0*/  STL [R1+0x304], R77 ;  /* 0x0003044d01007387 */ /* 0x0001e20000100800 */
[----:B---3--:R-:W-:-:S03]  /*16de0*/  IADD3 R68, P2, PT, R4, R68, RZ ;  /* 0x0000004404447210 */ /* 0x008fc60007f5e0ff */
[----:B------:R-:W2:Y:S01]  /*16df0*/  LDL.LU R71, [R1+0x3c4] ;  /* 0x0003c40001477983 */ /* 0x000ea20000300800 */
[----:B------:R-:W-:Y:S02]  /*16e00*/  @!P1 IMAD.MOV.U32 R29, RZ, RZ, R77 ;  /* 0x000000ffff1d9224 */ /* 0x000fe400078e004d */
[----:B----4-:R-:W-:Y:S01]  /*16e10*/  IMAD.X R72, R88, 0x1, R72, P2 ;  /* 0x0000000158487824 */ /* 0x010fe200010e0648 */
[----:B------:R-:W-:Y:S04]  /*16e20*/  STL [R1+0x348], R68 ;  /* 0x0003484401007387 */ /* 0x000fe80000100800 */
[----:B------:R1:W-:Y:S04]  /*16e30*/  STL [R1+0x344], R72 ;  /* 0x0003444801007387 */ /* 0x0003e80000100800 */
[----:B0-----:R-:W3:Y:S04]  /*16e40*/  LDL.LU R77, [R1+0x1f4] ;  /* 0x0001f400014d7983 */ /* 0x001ee80000300800 */
[----:B------:R0:W4:Y:S01]  /*16e50*/  @!P1 LDG.E.U8 R26, desc[UR18][R28.64] ;  /* 0x000000121c1a9981 */ /* 0x000122000c1e1100 */
[----:B------:R-:W-:Y:S01]  /*16e60*/  IADD3 R0, P2, PT, R4, R0, RZ ;  /* 0x0000000004007210 */ /* 0x000fe20007f5e0ff */
[----:B0-----:R-:W-:-:S02]  /*16e70*/  @!P1 IMAD.MOV.U32 R29, RZ, RZ, R72 ;  /* 0x000000ffff1d9224 */ /* 0x001fc400078e0048 */
[----:B-1----:R-:W4:Y:S02]  /*16e80*/  LDL.LU R72, [R1+0x210] ;  /* 0x0002100001487983 */ /* 0x002f240000300800 */
[----:B------:R-:W-:Y:S02]  /*16e90*/  IMAD.X R76, R88, 0x1, R76, P2 ;  /* 0x00000001584c7824 */ /* 0x000fe400010e064c */
[----:B------:R-:W-:Y:S01]  /*16ea0*/  STL [R1+0x388], R0 ;  /* 0x0003880001007387 */ /* 0x000fe20000100800 */
[----:B------:R-:W-:Y:S02]  /*16eb0*/  @!P1 IMAD.MOV.U32 R30, RZ, RZ, R0 ;  /* 0x000000ffff1e9224 */ /* 0x000fe400078e0000 */
[----:B------:R-:W-:Y:S01]  /*16ec0*/  @!P1 IMAD.MOV.U32 R31, RZ, RZ, R76 ;  /* 0x000000ffff1f9224 */ /* 0x000fe200078e004c */
[----:B------:R0:W-:Y:S04]  /*16ed0*/  STL [R1+0x384], R76 ;  /* 0x0003844c01007387 */ /* 0x0001e80000100800 */
[----:B------:R-:W4:Y:S04]  /*16ee0*/  LDL.LU R78, [R1+0x1f0] ;  /* 0x0001f000014e7983 */ /* 0x000f280000300800 */
[----:B0-----:R-:W4:Y:S04]  /*16ef0*/  LDL.LU R76, [R1+0x24c] ;  /* 0x00024c00014c7983 */ /* 0x001f280000300800 */
[----:B------:R-:W4:Y:S01]  /*16f00*/  LDL.LU R0, [R1+0x250] ;  /* 0x0002500001007983 */ /* 0x000f220000300800 */
[----:B------:R-:W-:-:S02]  /*16f10*/  @!P1 IMAD.MOV.U32 R28, RZ, RZ, R68 ;  /* 0x000000ffff1c9224 */ /* 0x000fc400078e0044 */
[----:B------:R-:W0:Y:S01]  /*16f20*/  S2R R68, SR_TID.X ;  /* 0x0000000000447919 */ /* 0x000e220000002100 */
[----:B------:R-:W-:-:S06]  /*16f30*/  PRMT R27, RZ, 0x7610, R27 ;  /* 0x00007610ff1b7816 */ /* 0x000fcc000000001b */
[----:B------:R1:W4:Y:S02]  /*16f40*/  @!P1 LDG.E.U8 R27, desc[UR18][R28.64] ;  /* 0x000000121c1b9981 */ /* 0x000324000c1e1100 */
[----:B-1----:R-:W-:Y:S02]  /*16f50*/  PRMT R28, RZ, 0x7610, R28 ;  /* 0x00007610ff1c7816 */ /* 0x002fe4000000001c */
[----:B------:R-:W-:-:S04]  /*16f60*/  PRMT R29, RZ, 0x7610, R29 ;  /* 0x00007610ff1d7816 */ /* 0x000fc8000000001d */
[----:B------:R1:W4:Y:S01]  /*16f70*/  @!P1 LDG.E.U8 R28, desc[UR18][R30.64] ;  /* 0x000000121e1c9981 */ /* 0x000322000c1e1100 */
[----:B0-----:R-:W-:-:S04]  /*16f80*/  LOP3.LUT R68, R68, 0x7f, RZ, 0xc0, !PT ;  /* 0x0000007f44447812 */ /* 0x001fc800078ec0ff */
[----:B------:R-:W-:-:S05]  /*16f90*/  LOP3.LUT R68, R68, 0x10, RZ, 0x3c, !PT ;  /* 0x0000001044447812 */ /* 0x000fca00078e3cff */
[----:B------:R-:W-:Y:S04]  /*16fa0*/  STS.U8 [R68+UR9+0x4080], R33 ;  /* 0x0040802144007988 */ /* 0x000fe80008000009 */
[----:B------:R-:W-:Y:S01]  /*16fb0*/  STS.U8 [R68+UR9+0x4480], R32 ;  /* 0x0044802044007988 */ /* 0x000fe20008000009 */
[----:B--2---:R-:W-:-:S05]  /*16fc0*/  IADD3 R71, P2, PT, R4, R71, RZ ;  /* 0x0000004704477210 */ /* 0x004fca0007f5e0ff */
[----:B------:R-:W-:Y:S01]  /*16fd0*/  STL [R1+0x3c4], R71 ;  /* 0x0003c44701007387 */ /* 0x000fe20000100800 */
[----:B-1----:R-:W-:Y:S02]  /*16fe0*/  @!P1 IMAD.MOV.U32 R30, RZ, RZ, R71 ;  /* 0x000000ffff1e9224 */ /* 0x002fe400078e0047 */
[----:B---3--:R-:W-:-:S04]  /*16ff0*/  IMAD.X R77, R88, 0x1, R77, P2 ;  /* 0x00000001584d7824 */ /* 0x008fc800010e064d */
[----:B------:R-:W-:Y:S01]  /*17000*/  @!P1 IMAD.MOV.U32 R31, RZ, RZ, R77 ;  /* 0x000000ffff1f9224 */ /* 0x000fe200078e004d */
[----:B------:R0:W-:Y:S04]  /*17010*/  STL [R1+0x1f4], R77 ;  /* 0x0001f44d01007387 */ /* 0x0001e80000100800 */
[----:B------:R1:W2:Y:S04]  /*17020*/  @!P1 LDG.E.U8 R29, desc[UR18][R30.64] ;  /* 0x000000121e1d9981 */ /* 0x0002a8000c1e1100 */
[----:B0-----:R-:W3:Y:S04]  /*17030*/  LDL.LU R77, [R1+0x28c] ;  /* 0x00028c00014d7983 */ /* 0x001ee80000300800 */
[----:B------:R-:W2:Y:S01]  /*17040*/  LDL.LU R71, [R1+0x290] ;  /* 0x0002900001477983 */ /* 0x000ea20000300800 */
[----:B----4-:R-:W-:-:S02]  /*17050*/  IADD3 R72, P2, PT, R4, R72, RZ ;  /* 0x0000004804487210 */ /* 0x010fc40007f5e0ff */
[----:B-1----:R-:W-:-:S03]  /*17060*/  PRMT R30, RZ, 0x7610, R30 ;  /* 0x00007610ff1e7816 */ /* 0x002fc6000000001e */
[----:B------:R0:W-:Y:S01]  /*17070*/  STL [R1+0x210], R72 ;  /* 0x0002104801007387 */ /* 0x0001e20000100800 */
[----:B------:R-:W-:Y:S02]  /*17080*/  @!P1 IMAD.MOV.U32 R32, RZ, RZ, R72 ;  /* 0x000000ffff209224 */ /* 0x000fe400078e0048 */
[----:B------:R-:W-:-:S04]  /*17090*/  IMAD.X R78, R88, 0x1, R78, P2 ;  /* 0x00000001584e7824 */ /* 0x000fc800010e064e */
[----:B------:R-:W-:Y:S01]  /*170a0*/  @!P1 IMAD.MOV.U32 R33, RZ, RZ, R78 ;  /* 0x000000ffff219224 */ /* 0x000fe200078e004e */
[----:B------:R-:W-:Y:S04]  /*170b0*/  STL [R1+0x1f0], R78 ;  /* 0x0001f04e01007387 */ /* 0x000fe80000100800 */
[----:B0-----:R-:W4:Y:S01]  /*170c0*/  LDL.LU R72, [R1+0x2d0] ;  /* 0x0002d00001487983 */ /* 0x001f220000300800 */
[----:B------:R-:W-:-:S03]  /*170d0*/  IADD3 R0, P2, PT, R4, R0, RZ ;  /* 0x0000000004007210 */ /* 0x000fc60007f5e0ff */
[----:B------:R0:W4:Y:S02]  /*170e0*/  @!P1 LDG.E.U8 R30, desc[UR18][R32.64] ;  /* 0x00000012201e9981 */ /* 0x000124000c1e1100 */
[----:B------:R-:W-:Y:S02]  /*170f0*/  IMAD.X R76, R88, 0x1, R76, P2 ;  /* 0x00000001584c7824 */ /* 0x000fe400010e064c */
[----:B------:R-:W-:Y:S04]  /*17100*/  STL [R1+0x250], R0 ;  /* 0x0002500001007387 */ /* 0x000fe80000100800 */
[----:B------:R1:W-:Y:S01]  /*17110*/  STL [R1+0x24c], R76 ;  /* 0x00024c4c01007387 */ /* 0x0003e20000100800 */
[----:B0-----:R-:W-:-:S03]  /*17120*/  @!P1 IMAD.MOV.U32 R33, RZ, RZ, R76 ;  /* 0x000000ffff219224 */ /* 0x001fc600078e004c */
[----:B-1----:R-:W4:Y:S01]  /*17130*/  LDL.LU R76, [R1+0x2cc] ;  /* 0x0002cc00014c7983 */ /* 0x002f220000300800 */
[----:B------:R-:W-:Y:S01]  /*17140*/  PRMT R31, RZ, 0x7610, R31 ;  /* 0x00007610ff1f7816 */ /* 0x000fe2000000001f */
[----:B------:R-:W-:Y:S02]  /*17150*/  @!P1 IMAD.MOV.U32 R32, RZ, RZ, R0 ;  /* 0x000000ffff209224 */ /* 0x000fe400078e0000 */
[----:B------:R-:W4:Y:S04]  /*17160*/  LDL.LU R0, [R1+0x310] ;  /* 0x0003100001007983 */ /* 0x000f280000300800 */
[----:B------:R-:W-:Y:S04]  /*17170*/  STS.U8 [R68+UR9+0x4880], R35 ;  /* 0x0048802344007988 */ /* 0x000fe80008000009 */
[----:B------:R0:W4:Y:S04]  /*17180*/  @!P1 LDG.E.U8 R31, desc[UR18][R32.64] ;  /* 0x00000012201f9981 */ /* 0x000128000c1e1100 */
[----:B------:R1:W-:Y:S01]  /*17190*/  STS.U8 [R68+UR9+0x4c80], R34 ;  /* 0x004c802244007988 */ /* 0x0003e20008000009 */
[----:B0-----:R-:W-:-:S02]  /*171a0*/  PRMT R32, RZ, 0x7610, R32 ;  /* 0x00007610ff207816 */ /* 0x001fc40000000020 */
[----:B--2---:R-:W-:-:S05]  /*171b0*/  IADD3 R71, P2, PT, R4, R71, RZ ;  /* 0x0000004704477210 */ /* 0x004fca0007f5e0ff */
[----:B---3--:R-:W-:Y:S01]  /*171c0*/  IMAD.X R77, R88, 0x1, R77, P2 ;  /* 0x00000001584d7824 */ /* 0x008fe200010e064d */
[----:B------:R-:W-:Y:S01]  /*171d0*/  STL [R1+0x290], R71 ;  /* 0x0002904701007387 */ /* 0x000fe20000100800 */
[----:B-1----:R-:W-:Y:S02]  /*171e0*/  @!P1 IMAD.MOV.U32 R34, RZ, RZ, R71 ;  /* 0x000000ffff229224 */ /* 0x002fe400078e0047 */
[----:B------:R-:W-:Y:S01]  /*171f0*/  @!P1 IMAD.MOV.U32 R35, RZ, RZ, R77 ;  /* 0x000000ffff239224 */ /* 0x000fe200078e004d */
[----:B------:R0:W-:Y:S04]  /*17200*/  STL [R1+0x28c], R77 ;  /* 0x00028c4d01007387 */ /* 0x0001e80000100800 */
[----:B------:R1:W2:Y:S04]  /*17210*/  @!P1 LDG.E.U8 R32, desc[UR18][R34.64] ;  /* 0x0000001222209981 */ /* 0x0002a8000c1e1100 */
[----:B0-----:R-:W3:Y:S01]  /*17220*/  LDL.LU R77, [R1+0x30c] ;  /* 0x00030c00014d7983 */ /* 0x001ee20000300800 */
[----:B----4-:R-:W-:-:S03]  /*17230*/  IADD3 R72, P2, PT, R4, R72, RZ ;  /* 0x0000004804487210 */ /* 0x010fc60007f5e0ff */
[----:B------:R-:W4:Y:S04]  /*17240*/  LDL.LU R78, [R1+0x34c] ;  /* 0x00034c00014e7983 */ /* 0x000f280000300800 */
[----:B------:R-:W2:Y:S01]  /*17250*/  LDL.LU R71, [R1+0x350] ;  /* 0x0003500001477983 */ /* 0x000ea20000300800 */
        /* <DEDUP_REMOVED lines=10> */
[----:B------:R-:W-:Y:S04]  /*17300*/  STL [R1+0x310], R0 ;  /* 0x0003100001007387 */ /* 0x000fe80000100800 */
[----:B------:R0:W-:Y:S04]  /*17310*/  STS.U8 [R68+UR9+0x5480], R36 ;  /* 0x0054802444007988 */ /* 0x0001e80008000009 */
[----:B------:R1:W4:Y:S01]  /*17320*/  @!P1 LDG.E.U8 R33, desc[UR18][R34.64] ;  /* 0x0000001222219981 */ /* 0x000322000c1e1100 */
[----:B0-----:R-:W-:Y:S01]  /*17330*/  @!P1 IMAD.MOV.U32 R36, RZ, RZ, R0 ;  /* 0x000000ffff249224 */ /* 0x001fe200078e0000 */
[----:B-1----:R-:W-:-:S02]  /*17340*/  PRMT R34, RZ, 0x7610, R34 ;  /* 0x00007610ff227816 */ /* 0x002fc40000000022 */
[----:B------:R-:W-:Y:S01]  /*17350*/  STS.U8 [R68+UR9+0x5880], R39 ;  /* 0x0058802744007988 */ /* 0x000fe20008000009 */
[----:B---3--:R-:W-:-:S04]  /*17360*/  IMAD.X R77, R88, 0x1, R77, P2 ;  /* 0x00000001584d7824 */ /* 0x008fc800010e064d */
[----:B------:R-:W-:Y:S01]  /*17370*/  @!P1 IMAD.MOV.U32 R37, RZ, RZ, R77 ;  /* 0x000000ffff259224 */ /* 0x000fe200078e004d */
[----:B------:R0:W-:Y:S01]  /*17380*/  STL [R1+0x30c], R77 ;  /* 0x00030c4d01007387 */ /* 0x0001e20000100800 */
[----:B--2---:R-:W-:-:S03]  /*17390*/  IADD3 R71, P2, PT, R4, R71, RZ ;  /* 0x0000004704477210 */ /* 0x004fc60007f5e0ff */
[----:B------:R1:W2:Y:S02]  /*173a0*/  @!P1 LDG.E.U8 R34, desc[UR18][R36.64] ;  /* 0x0000001224229981 */ /* 0x0002a4000c1e1100 */
[----:B----4-:R-:W-:Y:S02]  /*173b0*/  IMAD.X R78, R88, 0x1, R78, P2 ;  /* 0x00000001584e7824 */ /* 0x010fe400010e064e */
[----:B0-----:R-:W3:Y:S04]  /*173c0*/  LDL.LU R77, [R1+0x1fc] ;  /* 0x0001fc00014d7983 */ /* 0x001ee80000300800 */
[----:B------:R-:W4:Y:S01]  /*173d0*/  LDL.LU R0, [R1+0x3c8] ;  /* 0x0003c80001007983 */ /* 0x000f220000300800 */
[----:B-1----:R-:W-:-:S03]  /*173e0*/  @!P1 IMAD.MOV.U32 R36, RZ, RZ, R71 ;  /* 0x000000ffff249224 */ /* 0x002fc600078e0047 */
[----:B------:R0:W-:Y:S04]  /*173f0*/  STL [R1+0x350], R71 ;  /* 0x0003504701007387 */ /* 0x0001e80000100800 */
[----:B------:R-:W-:Y:S04]  /*17400*/  STL [R1+0x34c], R78 ;  /* 0x00034c4e01007387 */ /* 0x000fe80000100800 */
[----:B0-----:R-:W2:Y:S01]  /*17410*/  LDL.LU R71, [R1+0x218] ;  /* 0x0002180001477983 */ /* 0x001ea20000300800 */
[----:B------:R-:W-:-:S05]  /*17420*/  IADD3 R72, P2, PT, R4, R72, RZ ;  /* 0x0000004804487210 */ /* 0x000fca0007f5e0ff */
[----:B------:R-:W-:Y:S01]  /*17430*/  IMAD.X R76, R88, 0x1, R76, P2 ;  /* 0x00000001584c7824 */ /* 0x000fe200010e064c */
[----:B------:R-:W-:Y:S03]  /*17440*/  STL [R1+0x390], R72 ;  /* 0x0003904801007387 */ /* 0x000fe60000100800 */
[----:B------:R-:W-:Y:S01]  /*17450*/  @!P1 IMAD.MOV.U32 R39, RZ, RZ, R76 ;  /* 0x000000ffff279224 */ /* 0x000fe200078e004c */
[----:B------:R0:W-:Y:S04]  /*17460*/  STL [R1+0x38c], R76 ;  /* 0x00038c4c01007387 */ /* 0x0001e80000100800 */
[----:B0-----:R-:W2:Y:S01]  /*17470*/  LDL.LU R76, [R1+0x214] ;  /* 0x00021400014c7983 */ /* 0x001ea20000300800 */
[----:B------:R-:W-:Y:S01]  /*17480*/  PRMT R35, RZ, 0x7610, R35 ;  /* 0x00007610ff237816 */ /* 0x000fe20000000023 */
[----:B------:R-:W-:-:S02]  /*17490*/  @!P1 IMAD.MOV.U32 R37, RZ, RZ, R78 ;  /* 0x000000ffff259224 */ /* 0x000fc400078e004e */
[----:B------:R0:W-:Y:S04]  /*174a0*/  STS.U8 [R68+UR9+0x5c80], R38 ;  /* 0x005c802644007988 */ /* 0x0001e80008000009 */
[----:B------:R1:W2:Y:S01]  /*174b0*/  @!P1 LDG.E.U8 R35, desc[UR18][R36.64] ;  /* 0x0000001224239981 */ /* 0x0002a2000c1e1100 */
[----:B0-----:R-:W-:-:S03]  /*174c0*/  @!P1 IMAD.MOV.U32 R38, RZ, RZ, R72 ;  /* 0x000000ffff269224 */ /* 0x001fc600078e0048 */
[----:B------:R-:W2:Y:S01]  /*174d0*/  LDL.LU R72, [R1+0x258] ;  /* 0x0002580001487983 */ /* 0x000ea20000300800 */
[----:B-1----:R-:W-:-:S06]  /*174e0*/  PRMT R36, RZ, 0x7610, R36 ;  /* 0x00007610ff247816 */ /* 0x002fcc0000000024 */
[----:B------:R0:W2:Y:S04]  /*174f0*/  @!P1 LDG.E.U8 R36, desc[UR18][R38.64] ;  /* 0x0000001226249981 */ /* 0x0000a8000c1e1100 */
[----:B------:R-:W-:Y:S04]  /*17500*/  STS.U8 [R68+UR9+0x6080], R41 ;  /* 0x0060802944007988 */ /* 0x000fe80008000009 */
[----:B------:R-:W-:Y:S01]  /*17510*/  STS.U8 [R68+UR9+0x6480], R40 ;  /* 0x0064802844007988 */ /* 0x000fe20008000009 */
[----:B----4-:R-:W-:-:S05]  /*17520*/  IADD3 R0, P2, PT, R4, R0, RZ ;  /* 0x0000000004007210 */ /* 0x010fca0007f5e0ff */
[----:B---3--:R-:W-:Y:S01]  /*17530*/  IMAD.X R77, R88, 0x1, R77, P2 ;  /* 0x00000001584d7824 */ /* 0x008fe200010e064d */
[----:B------:R-:W-:Y:S03]  /*17540*/  STL [R1+0x3c8], R0 ;  /* 0x0003c80001007387 */ /* 0x000fe60000100800 */
[----:B0-----:R-:W-:Y:S01]  /*17550*/  @!P1 IMAD.MOV.U32 R39, RZ, RZ, R77 ;  /* 0x000000ffff279224 */ /* 0x001fe200078e004d */
[----:B------:R0:W-:Y:S01]  /*17560*/  STL [R1+0x1fc], R77 ;  /* 0x0001fc4d01007387 */ /* 0x0001e20000100800 */
[----:B--2---:R-:W-:Y:S01]  /*17570*/  IADD3 R71, P2, PT, R4, R71, RZ ;  /* 0x0000004704477210 */ /* 0x004fe20007f5e0ff */
[----:B------:R-:W-:Y:S02]  /*17580*/  @!P1 IMAD.MOV.U32 R38, RZ, RZ, R0 ;  /* 0x000000ffff269224 */ /* 0x000fe400078e0000 */
[----:B0-----:R-:W2:Y:S04]  /*17590*/  LDL.LU R77, [R1+0x254] ;  /* 0x00025400014d7983 */ /* 0x001ea80000300800 */
[----:B------:R-:W3:Y:S04]  /*175a0*/  LDL.LU R78, [R1+0x294] ;  /* 0x00029400014e7983 */ /* 0x000ee80000300800 */
[----:B------:R-:W4:Y:S01]  /*175b0*/  LDL.LU R0, [R1+0x298] ;  /* 0x0002980001007983 */ /* 0x000f220000300800 */
[----:B------:R-:W-:-:S03]  /*175c0*/  @!P1 IMAD.MOV.U32 R40, RZ, RZ, R71 ;  /* 0x000000ffff289224 */ /* 0x000fc600078e0047 */
[----:B------:R-:W-:Y:S01]  /*175d0*/  STL [R1+0x218], R71 ;  /* 0x0002184701007387 */ /* 0x000fe20000100800 */
[----:B------:R-:W-:-:S04]  /*175e0*/  IMAD.X R76, R88, 0x1, R76, P2 ;  /* 0x00000001584c7824 */ /* 0x000fc800010e064c */
[----:B------:R-:W-:Y:S01]  /*175f0*/  @!P1 IMAD.MOV.U32 R41, RZ, RZ, R76 ;  /* 0x000000ffff299224 */ /* 0x000fe200078e004c */
[----:B------:R0:W-:Y:S04]  /*17600*/  STL [R1+0x214], R76 ;  /* 0x0002144c01007387 */ /* 0x0001e80000100800 */
[----:B0-----:R-:W3:Y:S04]  /*17610*/  LDL.LU R76, [R1+0x2d4] ;  /* 0x0002d400014c7983 */ /* 0x001ee80000300800 */
[----:B------:R-:W3:Y:S01]  /*17620*/  LDL.LU R71, [R1+0x2d8] ;  /* 0x0002d80001477983 */ /* 0x000ee20000300800 */
[----:B------:R-:W-:-:S02]  /*17630*/  PRMT R37, RZ, 0x7610, R37 ;  /* 0x00007610ff257816 */ /* 0x000fc40000000025 */
[----:B------:R-:W-:-:S04]  /*17640*/  IADD3 R72, P2, PT, R4, R72, RZ ;  /* 0x0000004804487210 */ /* 0x000fc80007f5e0ff */
[----:B------:R0:W3:Y:S04]  /*17650*/  @!P1 LDG.E.U8 R37, desc[UR18][R38.64] ;  /* 0x0000001226259981 */ /* 0x0000e8000c1e1100 */
[----:B------:R-:W-:Y:S01]  /*17660*/  STL [R1+0x258], R72 ;  /* 0x0002584801007387 */ /* 0x000fe20000100800 */
[----:B0-----:R-:W-:Y:S02]  /*17670*/  PRMT R38, RZ, 0x7610, R38 ;  /* 0x00007610ff267816 */ /* 0x001fe40000000026 */
[----:B------:R-:W-:-:S04]  /*17680*/  PRMT R39, RZ, 0x7610, R39 ;  /* 0x00007610ff277816 */ /* 0x000fc80000000027 */
[----:B------:R0:W3:Y:S04]  /*17690*/  @!P1 LDG.E.U8 R38, desc[UR18][R40.64] ;  /* 0x0000001228269981 */ /* 0x0000e8000c1e1100 */
[----:B------:R-:W-:Y:S01]  /*176a0*/  STS.U8 [R68+UR9+0x6880], R43 ;  /* 0x0068802b44007988 */ /* 0x000fe20008000009 */
[----:B0-----:R-:W-:-:S03]  /*176b0*/  @!P1 IMAD.MOV.U32 R40, RZ, RZ, R72 ;  /* 0x000000ffff289224 */ /* 0x001fc600078e0048 */
[----:B------:R-:W-:Y:S01]  /*176c0*/  STS.U8 [R68+UR9+0x6c80], R42 ;  /* 0x006c802a44007988 */ /* 0x000fe20008000009 */
[----:B--2---:R-:W-:-:S04]  /*176d0*/  IMAD.X R77, R88, 0x1, R77, P2 ;  /* 0x00000001584d7824 */ /* 0x004fc800010e064d */
[----:B------:R-:W-:Y:S01]  /*176e0*/  @!P1 IMAD.MOV.U32 R41, RZ, RZ, R77 ;  /* 0x000000ffff299224 */ /* 0x000fe200078e004d */
[----:B------:R0:W-:Y:S01]  /*176f0*/  STL [R1+0x254], R77 ;  /* 0x0002544d01007387 */ /* 0x0001e20000100800 */
[----:B----4-:R-:W-:-:S03]  /*17700*/  IADD3 R0, P2, PT, R4, R0, RZ ;  /* 0x0000000004007210 */ /* 0x010fc60007f5e0ff */
[----:B------:R1:W2:Y:S02]  /*17710*/  @!P1 LDG.E.U8 R39, desc[UR18][R40.64] ;  /* 0x0000001228279981 */ /* 0x0002a4000c1e1100 */
[----:B---3--:R-:W-:Y:S02]  /*17720*/  IMAD.X R78, R88, 0x1, R78, P2 ;  /* 0x00000001584e7824 */ /* 0x008fe400010e064e */
[----:B0-----:R-:W3:Y:S04]  /*17730*/  LDL.LU R77, [R1+0x314] ;  /* 0x00031400014d7983 */ /* 0x001ee80000300800 */
[----:B------:R-:W4:Y:S01]  /*17740*/  LDL.LU R72, [R1+0x318] ;  /* 0x0003180001487983 */ /* 0x000f220000300800 */
[----:B-1----:R-:W-:Y:S01]  /*17750*/  PRMT R40, RZ, 0x7610, R40 ;  /* 0x00007610ff287816 */ /* 0x002fe20000000028 */
[----:B------:R-:W-:-:S02]  /*17760*/  @!P1 IMAD.MOV.U32 R42, RZ, RZ, R0 ;  /* 0x000000ffff2a9224 */ /* 0x000fc400078e0000 */
[----:B------:R0:W-:Y:S01]  /*17770*/  STL [R1+0x298], R0 ;  /* 0x0002980001007387 */ /* 0x0001e20000100800 */
[----:B------:R-:W-:-:S03]  /*17780*/  @!P1 IMAD.MOV.U32 R43, RZ, RZ, R78 ;  /* 0x000000ffff2b9224 */ /* 0x000fc600078e004e */
[----:B------:R-:W-:Y:S04]  /*17790*/  STL [R1+0x294], R78 ;  /* 0x0002944e01007387 */ /* 0x000fe80000100800 */
[----:B------:R1:W2:Y:S04]  /*177a0*/  @!P1 LDG.E.U8 R40, desc[UR18][R42.64] ;  /* 0x000000122a289981 */ /* 0x0002a8000c1e1100 */
[----:B0-----:R-:W2:Y:S01]  /*177b0*/  LDL.LU R0, [R1+0x358] ;  /* 0x0003580001007983 */ /* 0x001ea20000300800 */
[----:B------:R-:W-:-:S05]  /*177c0*/  IADD3 R71, P2, PT, R4, R71, RZ ;  /* 0x0000004704477210 */ /* 0x000fca0007f5e0ff */
[----:B------:R-:W-:Y:S01]  /*177d0*/  IMAD.X R76, R88, 0x1, R76, P2 ;  /* 0x00000001584c7824 */ /* 0x000fe200010e064c */
[----:B------:R-:W-:Y:S03]  /*177e0*/  STL [R1+0x2d8], R71 ;  /* 0x0002d84701007387 */ /* 0x000fe60000100800 */
[----:B-1----:R-:W-:Y:S01]  /*177f0*/  @!P1 IMAD.MOV.U32 R43, RZ, RZ, R76 ;  /* 0x000000ffff2b9224 */ /* 0x002fe200078e004c */
[----:B------:R0:W-:Y:S04]  /*17800*/  STL [R1+0x2d4], R76 ;  /* 0x0002d44c01007387 */ /* 0x0001e80000100800 */
[----:B0-----:R-:W2:Y:S01]  /*17810*/  LDL.LU R76, [R1+0x354] ;  /* 0x00035400014c7983 */ /* 0x001ea20000300800 */
[----:B------:R-:W-:Y:S01]  /*17820*/  PRMT R41, RZ, 0x7610, R41 ;  /* 0x00007610ff297816 */ /* 0x000fe20000000029 */
[----:B------:R-:W-:-:S02]  /*17830*/  @!P1 IMAD.MOV.U32 R42, RZ, RZ, R71 ;  /* 0x000000ffff2a9224 */ /* 0x000fc400078e0047 */
[----:B------:R-:W2:Y:S04]  /*17840*/  LDL.LU R71, [R1+0x398] ;  /* 0x0003980001477983 */ /* 0x000ea80000300800 */
[----:B------:R-:W-:Y:S04]  /*17850*/  STS.U8 [R68+UR9+0x7080], R45 ;  /* 0x0070802d44007988 */ /* 0x000fe80008000009 */
[----:B------:R0:W2:Y:S04]  /*17860*/  @!P1 LDG.E.U8 R41, desc[UR18][R42.64] ;  /* 0x000000122a299981 */ /* 0x0000a8000c1e1100 */
[----:B------:R1:W-:Y:S01]  /*17870*/  STS.U8 [R68+UR9+0x7480], R44 ;  /* 0x0074802c44007988 */ /* 0x0003e20008000009 */
[----:B0-----:R-:W-:-:S02]  /*17880*/  PRMT R42, RZ, 0x7610, R42 ;  /* 0x00007610ff2a7816 */ /* 0x001fc4000000002a */
[----:B----4-:R-:W-:-:S05]  /*17890*/  IADD3 R72, P2, PT, R4, R72, RZ ;  /* 0x0000004804487210 */ /* 0x010fca0007f5e0ff */
[----:B---3--:R-:W-:Y:S01]  /*178a0*/  IMAD.X R77, R88, 0x1, R77, P2 ;  /* 0x00000001584d7824 */ /* 0x008fe200010e064d */
[----:B------:R-:W-:Y:S01]  /*178b0*/  STL [R1+0x318], R72 ;  /* 0x0003184801007387 */ /* 0x000fe20000100800 */
[----:B-1----:R-:W-:Y:S02]  /*178c0*/  @!P1 IMAD.MOV.U32 R44, RZ, RZ, R72 ;  /* 0x000000ffff2c9224 */ /* 0x002fe400078e0048 */
[----:B------:R-:W-:Y:S01]  /*178d0*/  @!P1 IMAD.MOV.U32 R45, RZ, RZ, R77 ;  /* 0x000000ffff2d9224 */ /* 0x000fe200078e004d */
[----:B------:R0:W-:Y:S04]  /*178e0*/  STL [R1+0x314], R77 ;  /* 0x0003144d01007387 */ /* 0x0001e80000100800 */
[----:B------:R-:W3:Y:S01]  /*178f0*/  LDL.LU R78, [R1+0x394] ;  /* 0x00039400014e7983 */ /* 0x000ee20000300800 */
[----:B--2---:R-:W-:-:S03]  /*17900*/  IADD3 R0, P2, PT, R4, R0, RZ ;  /* 0x0000000004007210 */ /* 0x004fc60007f5e0ff */
[----:B------:R1:W2:Y:S04]  /*17910*/  @!P1 LDG.E.U8 R42, desc[UR18][R44.64] ;  /* 0x000000122c2a9981 */ /* 0x0002a8000c1e1100 */
[----:B0-----:R-:W4:Y:S04]  /*17920*/  LDL.LU R77, [R1+0x200] ;  /* 0x00020000014d7983 */ /* 0x001f280000300800 */
[----:B------:R-:W2:Y:S01]  /*17930*/  LDL.LU R72, [R1+0x3cc] ;  /* 0x0003cc0001487983 */ /* 0x000ea20000300800 */
[----:B-1----:R-:W-:-:S03]  /*17940*/  @!P1 IMAD.MOV.U32 R44, RZ, RZ, R0 ;  /* 0x000000ffff2c9224 */ /* 0x002fc600078e0000 */
[----:B------:R0:W-:Y:S01]  /*17950*/  STL [R1+0x358], R0 ;  /* 0x0003580001007387 */ /* 0x0001e20000100800 */
[----:B------:R-:W-:-:S05]  /*17960*/  IMAD.X R76, R88, 0x1, R76, P2 ;  /* 0x00000001584c7824 */ /* 0x000fca00010e064c */
[----:B------:R1:W-:Y:S04]  /*17970*/  STL [R1+0x354], R76 ;  /* 0x0003544c01007387 */ /* 0x0003e80000100800 */
[----:B0-----:R-:W4:Y:S01]  /*17980*/  LDL.LU R0, [R1+0x220] ;  /* 0x0002200001007983 */ /* 0x001f220000300800 */
[----:B------:R-:W-:-:S03]  /*17990*/  @!P1 IMAD.MOV.U32 R45, RZ, RZ, R76 ;  /* 0x000000ffff2d9224 */ /* 0x000fc600078e004c */
[----:B-1----:R-:W4:Y:S01]  /*179a0*/  LDL.LU R76, [R1+0x21c] ;  /* 0x00021c00014c7983 */ /* 0x002f220000300800 */
[----:B------:R-:W-:Y:S02]  /*179b0*/  IADD3 R71, P2, PT, R4, R71, RZ ;  /* 0x0000004704477210 */ /* 0x000fe40007f5e0ff */
[----:B------:R-:W-:Y:S01]  /*179c0*/  PRMT R43, RZ, 0x7610, R43 ;  /* 0x00007610ff2b7816 */ /* 0x000fe2000000002b */
[----:B------:R-:W-:Y:S04]  /*179d0*/  STS.U8 [R68+UR9+0x7880], R47 ;  /* 0x0078802f44007988 */ /* 0x000fe80008000009 */
[----:B------:R0:W-:Y:S04]  /*179e0*/  STS.U8 [R68+UR9+0x7c80], R46 ;  /* 0x007c802e44007988 */ /* 0x0001e80008000009 */
[----:B------:R1:W4:Y:S04]  /*179f0*/  @!P1 LDG.E.U8 R43, desc[UR18][R44.64] ;  /* 0x000000122c2b9981 */ /* 0x000328000c1e1100 */
[----:B------:R3:W-:Y:S01]  /*17a00*/  STL [R1+0x398], R71 ;  /* 0x0003984701007387 */ /* 0x0007e20000100800 */
[----:B0-----:R-:W-:Y:S01]  /*17a10*/  @!P1 IMAD.MOV.U32 R46, RZ, RZ, R71 ;  /* 0x000000ffff2e9224 */ /* 0x001fe200078e0047 */
[----:B-1----:R-:W-:-:S02]  /*17a20*/  PRMT R44, RZ, 0x7610, R44 ;  /* 0x00007610ff2c7816 */ /* 0x002fc4000000002c */
[----:B------:R-:W-:Y:S01]  /*17a30*/  PRMT R45, RZ, 0x7610, R45 ;  /* 0x00007610ff2d7816 */ /* 0x000fe2000000002d */
[----:B---3--:R-:W-:-:S04]  /*17a40*/  IMAD.X R78, R88, 0x1, R78, P2 ;  /* 0x00000001584e7824 */ /* 0x008fc800010e064e */
[----:B------:R-:W-:Y:S01]  /*17a50*/  @!P1 IMAD.MOV.U32 R47, RZ, RZ, R78 ;  /* 0x000000ffff2f9224 */ /* 0x000fe200078e004e */
[----:B------:R-:W-:Y:S04]  /*17a60*/  STL [R1+0x394], R78 ;  /* 0x0003944e01007387 */ /* 0x000fe80000100800 */
[----:B------:R-:W3:Y:S01]  /*17a70*/  LDL.LU R71, [R1+0x260] ;  /* 0x0002600001477983 */ /* 0x000ee20000300800 */
[----:B--2---:R-:W-:-:S03]  /*17a80*/  IADD3 R72, P2, PT, R4, R72, RZ ;  /* 0x0000004804487210 */ /* 0x004fc60007f5e0ff */
[----:B------:R0:W2:Y:S02]  /*17a90*/  @!P1 LDG.E.U8 R44, desc[UR18][R46.64] ;  /* 0x000000122e2c9981 */ /* 0x0000a4000c1e1100 */
[----:B----4-:R-:W-:Y:S02]  /*17aa0*/  IMAD.X R77, R88, 0x1, R77, P2 ;  /* 0x00000001584d7824 */ /* 0x010fe400010e064d */
[----:B------:R-:W-:Y:S04]  /*17ab0*/  STL [R1+0x3cc], R72 ;  /* 0x0003cc4801007387 */ /* 0x000fe80000100800 */
[----:B------:R1:W-:Y:S01]  /*17ac0*/  STL [R1+0x200], R77 ;  /* 0x0002004d01007387 */ /* 0x0003e20000100800 */
[----:B0-----:R-:W-:Y:S02]  /*17ad0*/  @!P1 IMAD.MOV.U32 R46, RZ, RZ, R72 ;  /* 0x000000ffff2e9224 */ /* 0x001fe400078e0048 */
[----:B------:R-:W-:-:S05]  /*17ae0*/  @!P1 IMAD.MOV.U32 R47, RZ, RZ, R77 ;  /* 0x000000ffff2f9224 */ /* 0x000fca00078e004d */
[----:B------:R0:W4:Y:S04]  /*17af0*/  @!P1 LDG.E.U8 R45, desc[UR18][R46.64] ;  /* 0x000000122e2d9981 */ /* 0x000128000c1e1100 */
[----:B-1----:R-:W2:Y:S04]  /*17b00*/  LDL.LU R77, [R1+0x25c] ;  /* 0x00025c00014d7983 */ /* 0x002ea80000300800 */
[----:B------:R-:W4:Y:S01]  /*17b10*/  LDL.LU R72, [R1+0x2a0] ;  /* 0x0002a00001487983 */ /* 0x000f220000300800 */
[----:B------:R-:W-:-:S05]  /*17b20*/  IADD3 R0, P2, PT, R4, R0, RZ ;  /* 0x0000000004007210 */ /* 0x000fca0007f5e0ff */
[----:B------:R-:W-:Y:S01]  /*17b30*/  IMAD.X R76, R88, 0x1, R76, P2 ;  /* 0x00000001584c7824 */ /* 0x000fe200010e064c */
[----:B------:R-:W-:Y:S03]  /*17b40*/  STL [R1+0x220], R0 ;  /* 0x0002200001007387 */ /* 0x000fe60000100800 */
[----:B0-----:R-:W-:Y:S01]  /*17b50*/  @!P1 IMAD.MOV.U32 R47, RZ, RZ, R76 ;  /* 0x000000ffff2f9224 */ /* 0x001fe200078e004c */
[----:B------:R0:W-:Y:S04]  /*17b60*/  STL [R1+0x21c], R76 ;  /* 0x00021c4c01007387 */ /* 0x0001e80000100800 */
[----:B0-----:R-:W4:Y:S01]  /*17b70*/  LDL.LU R76, [R1+0x29c] ;  /* 0x00029c00014c7983 */ /* 0x001f220000300800 */
[----:B------:R-:W0:Y:S01]  /*17b80*/  S2R R68, SR_TID.X ;  /* 0x0000000000447919 */ /* 0x000e220000002100 */
[----:B------:R-:W-:-:S02]  /*17b90*/  @!P1 IMAD.MOV.U32 R46, RZ, RZ, R0 ;  /* 0x000000ffff2e9224 */ /* 0x000fc400078e0000 */
[----:B------:R-:W4:Y:S04]  /*17ba0*/  LDL.LU R78, [R1+0x2dc] ;  /* 0x0002dc00014e7983 */ /* 0x000f280000300800 */
[----:B------:R-:W4:Y:S01]  /*17bb0*/  LDL.LU R0, [R1+0x2e0] ;  /* 0x0002e00001007983 */ /* 0x000f220000300800 */
[----:B0-----:R-:W-:-:S04]  /*17bc0*/  LOP3.LUT R68, R68, 0x7f, RZ, 0xc0, !PT ;  /* 0x0000007f44447812 */ /* 0x001fc800078ec0ff */
[----:B------:R-:W-:-:S05]  /*17bd0*/  LOP3.LUT R68, R68, 0x20, RZ, 0x3c, !PT ;  /* 0x0000002044447812 */ /* 0x000fca00078e3cff */
[----:B------:R-:W-:Y:S04]  /*17be0*/  STS.U8 [R68+UR9+0x4100], R59 ;  /* 0x0041003b44007988 */ /* 0x000fe80008000009 */
[----:B------:R0:W-:Y:S04]  /*17bf0*/  STS.U8 [R68+UR9+0x4500], R49 ;  /* 0x0045003144007988 */ /* 0x0001e80008000009 */
[----:B------:R1:W-:Y:S01]  /*17c00*/  STS.U8 [R68+UR9+0x4900], R50 ;  /* 0x0049003244007988 */ /* 0x0003e20008000009 */
[----:B0-----:R-:W-:Y:S02]  /*17c10*/  PRMT R49, RZ, 0x7610, R49 ;  /* 0x00007610ff317816 */ /* 0x001fe40000000031 */
[----:B-1----:R-:W-:-:S04]  /*17c20*/  PRMT R50, RZ, 0x7610, R50 ;  /* 0x00007610ff327816 */ /* 0x002fc80000000032 */
[----:B------:R0:W4:Y:S01]  /*17c30*/  @!P1 LDG.E.U8 R49, desc[UR18][R46.64] ;  /* 0x000000122e319981 */ /* 0x000122000c1e1100 */
[----:B---3--:R-:W-:-:S05]  /*17c40*/  IADD3 R71, P2, PT, R4, R71, RZ ;  /* 0x0000004704477210 */ /* 0x008fca0007f5e0ff */
[----:B------:R-:W-:Y:S01]  /*17c50*/  STL [R1+0x260], R71 ;  /* 0x0002604701007387 */ /* 0x000fe20000100800 */
[----:B0-----:R-:W-:Y:S02]  /*17c60*/  @!P1 IMAD.MOV.U32 R46, RZ, RZ, R71 ;  /* 0x000000ffff2e9224 */ /* 0x001fe400078e0047 */
[----:B--2---:R-:W-:Y:S01]  /*17c70*/  IMAD.X R77, R88, 0x1, R77, P2 ;  /* 0x00000001584d7824 */ /* 0x004fe200010e064d */
[----:B----4-:R-:W-:-:S04]  /*17c80*/  IADD3 R72, P2, PT, R4, R72, RZ ;  /* 0x0000004804487210 */ /* 0x010fc80007f5e0ff */
[----:B------:R0:W-:Y:S01]  /*17c90*/  STL [R1+0x25c], R77 ;  /* 0x00025c4d01007387 */ /* 0x0001e20000100800 */
[----:B------:R-:W-:-:S05]  /*17ca0*/  @!P1 IMAD.MOV.U32 R47, RZ, RZ, R77 ;  /* 0x000000ffff2f9224 */ /* 0x000fca00078e004d */
[----:B------:R1:W2:Y:S04]  /*17cb0*/  @!P1 LDG.E.U8 R50, desc[UR18][R46.64] ;  /* 0x000000122e329981 */ /* 0x0002a8000c1e1100 */
[----:B0-----:R-:W3:Y:S04]  /*17cc0*/  LDL.LU R77, [R1+0x31c] ;  /* 0x00031c00014d7983 */ /* 0x001ee80000300800 */
[----:B------:R-:W4:Y:S01]  /*17cd0*/  LDL.LU R71, [R1+0x320] ;  /* 0x0003200001477983 */ /* 0x000f220000300800 */
[----:B-1----:R-:W-:-:S03]  /*17ce0*/  @!P1 IMAD.MOV.U32 R46, RZ, RZ, R72 ;  /* 0x000000ffff2e9224 */ /* 0x002fc600078e0048 */
[----:B------:R-:W-:Y:S01]  /*17cf0*/  STL [R1+0x2a0], R72 ;  /* 0x0002a04801007387 */ /* 0x000fe20000100800 */
[----:B------:R-:W-:-:S04]  /*17d00*/  IMAD.X R76, R88, 0x1, R76, P2 ;  /* 0x00000001584c7824 */ /* 0x000fc800010e064c */
[----:B------:R-:W-:Y:S01]  /*17d10*/  @!P1 IMAD.MOV.U32 R47, RZ, RZ, R76 ;  /* 0x000000ffff2f9224 */ /* 0x000fe200078e004c */
[----:B------:R0:W-:Y:S04]  /*17d20*/  STL [R1+0x29c], R76 ;  /* 0x00029c4c01007387 */ /* 0x0001e80000100800 */
[----:B0-----:R-:W2:Y:S04]  /*17d30*/  LDL.LU R76, [R1+0x35c] ;  /* 0x00035c00014c7983 */ /* 0x001ea80000300800 */
[----:B------:R-:W2:Y:S01]  /*17d40*/  LDL.LU R72, [R1+0x360] ;  /* 0x0003600001487983 */ /* 0x000ea20000300800 */
[----:B------:R-:W-:-:S03]  /*17d50*/  IADD3 R0, P2, PT, R4, R0, RZ ;  /* 0x0000000004007210 */ /* 0x000fc60007f5e0ff */
[----:B------:R0:W-:Y:S02]  /*17d60*/  STS.U8 [R68+UR9+0x4d00], R51 ;  /* 0x004d003344007988 */ /* 0x0001e40008000009 */
[----:B------:R-:W-:Y:S02]  /*17d70*/  IMAD.X R78, R88, 0x1, R78, P2 ;  /* 0x00000001584e7824 */ /* 0x000fe400010e064e */
[----:B------:R1:W-:Y:S01]  /*17d80*/  STS.U8 [R68+UR9+0x5100], R52 ;  /* 0x0051003444007988 */ /* 0x0003e20008000009 */
[----:B0-----:R-:W-:-:S03]  /*17d90*/  PRMT R51, RZ, 0x7610, R51 ;  /* 0x00007610ff337816 */ /* 0x001fc60000000033 */
[----:B------:R0:W-:Y:S01]  /*17da0*/  STL [R1+0x2e0], R0 ;  /* 0x0002e00001007387 */ /* 0x0001e20000100800 */
[----:B-1----:R-:W-:-:S03]  /*17db0*/  PRMT R52, RZ, 0x7610, R52 ;  /* 0x00007610ff347816 */ /* 0x002fc60000000034 */
[----:B------:R1:W2:Y:S04]  /*17dc0*/  @!P1 LDG.E.U8 R51, desc[UR18][R46.64] ;  /* 0x000000122e339981 */ /* 0x0002a8000c1e1100 */
[----:B------:R-:W-:Y:S01]  /*17dd0*/  STL [R1+0x2dc], R78 ;  /* 0x0002dc4e01007387 */ /* 0x000fe20000100800 */
[----:B-1----:R-:W-:Y:S02]  /*17de0*/  @!P1 IMAD.MOV.U32 R46, RZ, RZ, R0 ;  /* 0x000000ffff2e9224 */ /* 0x002fe400078e0000 */
[----:B------:R-:W-:Y:S01]  /*17df0*/  @!P1 IMAD.MOV.U32 R47, RZ, RZ, R78 ;  /* 0x000000ffff2f9224 */ /* 0x000fe200078e004e */
[----:B0-----:R-:W2:Y:S04]  /*17e00*/  LDL.LU R0, [R1+0x3a0] ;  /* 0x0003a00001007983 */ /* 0x001ea80000300800 */
[----:B------:R0:W-:Y:S04]  /*17e10*/  STS.U8 [R68+UR9+0x5500], R53 ;  /* 0x0055003544007988 */ /* 0x0001e80008000009 */
[----:B------:R1:W2:Y:S01]  /*17e20*/  @!P1 LDG.E.U8 R52, desc[UR18][R46.64] ;  /* 0x000000122e349981 */ /* 0x0002a2000c1e1100 */
[----:B0-----:R-:W-:-:S02]  /*17e30*/  PRMT R53, RZ, 0x7610, R53 ;  /* 0x00007610ff357816 */ /* 0x001fc40000000035 */
[----:B----4-:R-:W-:-:S05]  /*17e40*/  IADD3 R71, P2, PT, R4, R71, RZ ;  /* 0x0000004704477210 */ /* 0x010fca0007f5e0ff */
[----:B---3--:R-:W-:Y:S01]  /*17e50*/  IMAD.X R77, R88, 0x1, R77, P2 ;  /* 0x00000001584d7824 */ /* 0x008fe200010e064d */
[----:B------:R-:W-:Y:S01]  /*17e60*/  STL [R1+0x320], R71 ;  /* 0x0003204701007387 */ /* 0x000fe20000100800 */
[----:B-1----:R-:W-:Y:S02]  /*17e70*/  @!P1 IMAD.MOV.U32 R46, RZ, RZ, R71 ;  /* 0x000000ffff2e9224 */ /* 0x002fe400078e0047 */
[----:B------:R-:W-:Y:S01]  /*17e80*/  @!P1 IMAD.MOV.U32 R47, RZ, RZ, R77 ;  /* 0x000000ffff2f9224 */ /* 0x000fe200078e004d */
[----:B------:R0:W-:Y:S04]  /*17e90*/  STL [R1+0x31c], R77 ;  /* 0x00031c4d01007387 */ /* 0x0001e80000100800 */
[----:B------:R1:W3:Y:S04]  /*17ea0*/  @!P1 LDG.E.U8 R53, desc[UR18][R46.64] ;  /* 0x000000122e359981 */ /* 0x0002e8000c1e1100 */
[----:B0-----:R-:W4:Y:S04]  /*17eb0*/  LDL.LU R77, [R1+0x39c] ;  /* 0x00039c00014d7983 */ /* 0x001f280000300800 */
[----:B------:R-:W3:Y:S01]  /*17ec0*/  LDL.LU R71, [R1+0x3d0] ;  /* 0x0003d00001477983 */ /* 0x000ee20000300800 */
[----:B--2---:R-:W-:-:S05]  /*17ed0*/  IADD3 R72, P2, PT, R4, R72, RZ ;  /* 0x0000004804487210 */ /* 0x004fca0007f5e0ff */
[----:B------:R-:W-:Y:S01]  /*17ee0*/  IMAD.X R76, R88, 0x1, R76, P2 ;  /* 0x00000001584c7824 */ /* 0x000fe200010e064c */
[----:B------:R-:W-:Y:S03]  /*17ef0*/  STL [R1+0x360], R72 ;  /* 0x0003604801007387 */ /* 0x000fe60000100800 */
[----:B-1----:R-:W-:Y:S01]  /*17f00*/  @!P1 IMAD.MOV.U32 R47, RZ, RZ, R76 ;  /* 0x000000ffff2f9224 */ /* 0x002fe200078e004c */
[----:B------:R0:W-:Y:S04]  /*17f10*/  STL [R1+0x35c], R76 ;  /* 0x00035c4c01007387 */ /* 0x0001e80000100800 */
[----:B0-----:R-:W2:Y:S01]  /*17f20*/  LDL.LU R76, [R1+0x204] ;  /* 0x00020400014c7983 */ /* 0x001ea20000300800 */
[----:B------:R-:W-:-:S03]  /*17f30*/  @!P1 IMAD.MOV.U32 R46, RZ, RZ, R72 ;  /* 0x000000ffff2e9224 */ /* 0x000fc600078e0048 */
[----:B------:R0:W-:Y:S04]  /*17f40*/  STS.U8 [R68+UR9+0x5900], R58 ;  /* 0x0059003a44007988 */ /* 0x0001e80008000009 */
[----:B------:R-:W2:Y:S04]  /*17f50*/  LDL.LU R78, [R1+0x224] ;  /* 0x00022400014e7983 */ /* 0x000ea80000300800 */
[----:B------:R-:W2:Y:S01]  /*17f60*/  LDL.LU R72, [R1+0x228] ;  /* 0x0002280001487983 */ /* 0x000ea20000300800 */
[----:B------:R-:W-:Y:S02]  /*17f70*/  IADD3 R0, P2, PT, R4, R0, RZ ;  /* 0x0000000004007210 */ /* 0x000fe40007f5e0ff */
[----:B0-----:R-:W-:Y:S01]  /*17f80*/  PRMT R58, RZ, 0x7610, R58 ;  /* 0x00007610ff3a7816 */ /* 0x001fe2000000003a */
[----:B------:R0:W-:Y:S04]  /*17f90*/  STS.U8 [R68+UR9+0x5d00], R57 ;  /* 0x005d003944007988 */ /* 0x0001e80008000009 */
[----:B------:R-:W-:Y:S04]  /*17fa0*/  STL [R1+0x3a0], R0 ;  /* 0x0003a00001007387 */ /* 0x000fe80000100800 */
[----:B------:R1:W2:Y:S01]  /*17fb0*/  @!P1 LDG.E.U8 R58, desc[UR18][R46.64] ;  /* 0x000000122e3a9981 */ /* 0x0002a2000c1e1100 */
[----:B0-----:R-:W-:Y:S01]  /*17fc0*/  PRMT R57, RZ, 0x7610, R57 ;  /* 0x00007610ff397816 */ /* 0x001fe20000000039 */
[----:B-1----:R-:W-:-:S02]  /*17fd0*/  @!P1 IMAD.MOV.U32 R46, RZ, RZ, R0 ;  /* 0x000000ffff2e9224 */ /* 0x002fc400078e0000 */
[----:B----4-:R-:W-:Y:S01]  /*17fe0*/  IMAD.X R77, R88, 0x1, R77, P2 ;  /* 0x00000001584d7824 */ /* 0x010fe200010e064d */
[----:B---3--:R-:W-:-:S04]  /*17ff0*/  IADD3 R71, P2, PT, R4, R71, RZ ;  /* 0x0000004704477210 */ /* 0x008fc80007f5e0ff */
[----:B------:R0:W-:Y:S01]  /*18000*/  STL [R1+0x39c], R77 ;  /* 0x00039c4d01007387 */ /* 0x0001e20000100800 */
[----:B------:R-:W-:-:S05]  /*18010*/  @!P1 IMAD.MOV.U32 R47, RZ, RZ, R77 ;  /* 0x000000ffff2f9224 */ /* 0x000fca00078e004d */
[----:B------:R1:W3:Y:S04]  /*18020*/  @!P1 LDG.E.U8 R57, desc[UR18][R46.64] ;  /* 0x000000122e399981 */ /* 0x0002e8000c1e1100 */
[----:B0-----:R-:W4:Y:S04]  /*18030*/  LDL.LU R77, [R1+0x264] ;  /* 0x00026400014d7983 */ /* 0x001f280000300800 */
[----:B------:R-:W3:Y:S01]  /*18040*/  LDL.LU R0, [R1+0x268] ;  /* 0x0002680001007983 */ /* 0x000ee20000300800 */
[----:B-1----:R-:W-:-:S03]  /*18050*/  @!P1 IMAD.MOV.U32 R46, RZ, RZ, R71 ;  /* 0x000000ffff2e9224 */ /* 0x002fc600078e0047 */
[----:B------:R-:W-:Y:S01]  /*18060*/  STL [R1+0x3d0], R71 ;  /* 0x0003d04701007387 */ /* 0x000fe20000100800 */
[----:B--2---:R-:W-:-:S04]  /*18070*/  IMAD.X R76, R88, 0x1, R76, P2 ;  /* 0x00000001584c7824 */ /* 0x004fc800010e064c */
        /* <DEDUP_REMOVED lines=13> */
[----:B------:R-:W-:Y:S01]  /*18150*/  PRMT R59, RZ, 0x7610, R59 ;  /* 0x00007610ff3b7816 */ /* 0x000fe2000000003b */
[----:B-1----:R-:W-:Y:S02]  /*18160*/  @!P1 IMAD.MOV.U32 R46, RZ, RZ, R72 ;  /* 0x000000ffff2e9224 */ /* 0x002fe400078e0048 */
[----:B------:R-:W-:Y:S01]  /*18170*/  @!P1 IMAD.MOV.U32 R47, RZ, RZ, R78 ;  /* 0x000000ffff2f9224 */ /* 0x000fe200078e004e */
[----:B0-----:R-:W2:Y:S04]  /*18180*/  LDL.LU R72, [R1+0x2e8] ;  /* 0x0002e80001487983 */ /* 0x001ea80000300800 */
[----:B------:R0:W2:Y:S01]  /*18190*/  @!P1 LDG.E.U8 R55, desc[UR18][R46.64] ;  /* 0x000000122e379981 */ /* 0x0000a2000c1e1100 */
[----:B---3--:R-:W-:-:S05]  /*181a0*/  IADD3 R0, P2, PT, R4, R0, RZ ;  /* 0x0000000004007210 */ /* 0x008fca0007f5e0ff */
[----:B----4-:R-:W-:Y:S01]  /*181b0*/  IMAD.X R77, R88, 0x1, R77, P2 ;  /* 0x00000001584d7824 */ /* 0x010fe200010e064d */
[----:B------:R-:W-:Y:S01]  /*181c0*/  STL [R1+0x268], R0 ;  /* 0x0002680001007387 */ /* 0x000fe20000100800 */
[----:B0-----:R-:W-:Y:S02]  /*181d0*/  @!P1 IMAD.MOV.U32 R46, RZ, RZ, R0 ;  /* 0x000000ffff2e9224 */ /* 0x001fe400078e0000 */
[----:B------:R-:W-:Y:S01]  /*181e0*/  @!P1 IMAD.MOV.U32 R47, RZ, RZ, R77 ;  /* 0x000000ffff2f9224 */ /* 0x000fe200078e004d */
[----:B------:R0:W-:Y:S04]  /*181f0*/  STL [R1+0x264], R77 ;  /* 0x0002644d01007387 */ /* 0x0001e80000100800 */
[----:B------:R1:W3:Y:S04]  /*18200*/  @!P1 LDG.E.U8 R59, desc[UR18][R46.64] ;  /* 0x000000122e3b9981 */ /* 0x0002e8000c1e1100 */
[----:B0-----:R-:W4:Y:S04]  /*18210*/  LDL.LU R77, [R1+0x2e4] ;  /* 0x0002e400014d7983 */ /* 0x001f280000300800 */
[----:B------:R-:W3:Y:S01]  /*18220*/  LDL.LU R0, [R1+0x328] ;  /* 0x0003280001007983 */ /* 0x000ee20000300800 */
[----:B--2---:R-:W-:-:S05]  /*18230*/  IADD3 R71, P2, PT, R4, R71, RZ ;  /* 0x0000004704477210 */ /* 0x004fca0007f5e0ff */
[----:B------:R-:W-:Y:S01]  /*18240*/  IMAD.X R76, R88, 0x1, R76, P2 ;  /* 0x00000001584c7824 */ /* 0x000fe200010e064c */
[----:B------:R-:W-:Y:S01]  /*18250*/  STL [R1+0x2a8], R71 ;  /* 0x0002a84701007387 */ /* 0x000fe20000100800 */
[----:B-1----:R-:W-:Y:S02]  /*18260*/  @!P1 IMAD.MOV.U32 R46, RZ, RZ, R71 ;  /* 0x000000ffff2e9224 */ /* 0x002fe400078e0047 */
[----:B------:R-:W-:Y:S01]  /*18270*/  @!P1 IMAD.MOV.U32 R47, RZ, RZ, R76 ;  /* 0x000000ffff2f9224 */ /* 0x000fe200078e004c */
[----:B------:R0:W-:Y:S04]  /*18280*/  STL [R1+0x2a4], R76 ;  /* 0x0002a44c01007387 */ /* 0x0001e80000100800 */
[----:B------:R-:W2:Y:S04]  /*18290*/  LDL.LU R78, [R1+0x324] ;  /* 0x00032400014e7983 */ /* 0x000ea80000300800 */
[----:B0-----:R-:W2:Y:S04]  /*182a0*/  LDL.LU R76, [R1+0x364] ;  /* 0x00036400014c7983 */ /* 0x001ea80000300800 */
[----:B------:R-:W2:Y:S04]  /*182b0*/  LDL.LU R71, [R1+0x368] ;  /* 0x0003680001477983 */ /* 0x000ea80000300800 */
[----:B------:R0:W-:Y:S01]  /*182c0*/  STS.U8 [R68+UR9+0x6900], R62 ;  /* 0x0069003e44007988 */ /* 0x0001e20008000009 */
[----:B------:R-:W-:-:S02]  /*182d0*/  IADD3 R72, P2, PT, R4, R72, RZ ;  /* 0x0000004804487210 */ /* 0x000fc40007f5e0ff */
[----:B0-----:R-:W-:Y:S01]  /*182e0*/  PRMT R62, RZ, 0x7610, R62 ;  /* 0x00007610ff3e7816 */ /* 0x001fe2000000003e */
[----:B------:R0:W-:Y:S04]  /*182f0*/  STS.U8 [R68+UR9+0x6d00], R70 ;  /* 0x006d004644007988 */ /* 0x0001e80008000009 */
[----:B------:R-:W-:Y:S04]  /*18300*/  STL [R1+0x2e8], R72 ;  /* 0x0002e84801007387 */ /* 0x000fe80000100800 */
[----:B------:R1:W2:Y:S01]  /*18310*/  @!P1 LDG.E.U8 R62, desc[UR18][R46.64] ;  /* 0x000000122e3e9981 */ /* 0x0002a2000c1e1100 */
[----:B0-----:R-:W-:-:S03]  /*18320*/  PRMT R70, RZ, 0x7610, R70 ;  /* 0x00007610ff467816 */ /* 0x001fc60000000046 */
[----:B------:R-:W-:Y:S01]  /*18330*/  STS.U8 [R68+UR9+0x7100], R74 ;  /* 0x0071004a44007988 */ /* 0x000fe20008000009 */
[----:B-1----:R-:W-:-:S03]  /*18340*/  @!P1 IMAD.MOV.U32 R46, RZ, RZ, R72 ;  /* 0x000000ffff2e9224 */ /* 0x002fc600078e0048 */
[----:B------:R0:W-:Y:S02]  /*18350*/  STS.U8 [R68+UR9+0x7500], R73 ;  /* 0x0075004944007988 */ /* 0x0001e40008000009 */
[----:B0-----:R-:W-:Y:S01]  /*18360*/  PRMT R73, RZ, 0x7610, R73 ;  /* 0x00007610ff497816 */ /* 0x001fe20000000049 */
[----:B----4-:R-:W-:Y:S01]  /*18370*/  IMAD.X R77, R88, 0x1, R77, P2 ;  /* 0x00000001584d7824 */ /* 0x010fe200010e064d */
[----:B---3--:R-:W-:-:S04]  /*18380*/  IADD3 R0, P2, PT, R4, R0, RZ ;  /* 0x0000000004007210 */ /* 0x008fc80007f5e0ff */
[----:B------:R0:W-:Y:S01]  /*18390*/  STL [R1+0x2e4], R77 ;  /* 0x0002e44d01007387 */ /* 0x0001e20000100800 */
[----:B------:R-:W-:-:S05]  /*183a0*/  @!P1 IMAD.MOV.U32 R47, RZ, RZ, R77 ;  /* 0x000000ffff2f9224 */ /* 0x000fca00078e004d */
[----:B------:R1:W3:Y:S04]  /*183b0*/  @!P1 LDG.E.U8 R70, desc[UR18][R46.64] ;  /* 0x000000122e469981 */ /* 0x0002e8000c1e1100 */
[----:B0-----:R-:W4:Y:S04]  /*183c0*/  LDL.LU R77, [R1+0x3a4] ;  /* 0x0003a400014d7983 */ /* 0x001f280000300800 */
[----:B------:R-:W3:Y:S01]  /*183d0*/  LDL.LU R72, [R1+0x3a8] ;  /* 0x0003a80001487983 */ /* 0x000ee20000300800 */
[----:B--2---:R-:W-:-:S03]  /*183e0*/  IMAD.X R78, R88, 0x1, R78, P2 ;  /* 0x00000001584e7824 */ /* 0x004fc600010e064e */
[----:B------:R0:W-:Y:S01]  /*183f0*/  STL [R1+0x328], R0 ;  /* 0x0003280001007387 */ /* 0x0001e20000100800 */
[----:B-1----:R-:W-:Y:S02]  /*18400*/  @!P1 IMAD.MOV.U32 R46, RZ, RZ, R0 ;  /* 0x000000ffff2e9224 */ /* 0x002fe400078e0000 */
[----:B------:R-:W-:Y:S01]  /*18410*/  @!P1 IMAD.MOV.U32 R47, RZ, RZ, R78 ;  /* 0x000000ffff2f9224 */ /* 0x000fe200078e004e */
[----:B------:R-:W-:Y:S01]  /*18420*/  IADD3 R71, P2, PT, R4, R71, RZ ;  /* 0x0000004704477210 */ /* 0x000fe20007f5e0ff */
[----:B------:R-:W-:Y:S04]  /*18430*/  STL [R1+0x324], R78 ;  /* 0x0003244e01007387 */ /* 0x000fe80000100800 */
[----:B------:R-:W-:Y:S01]  /*18440*/  IMAD.X R76, R88, 0x1, R76, P2 ;  /* 0x00000001584c7824 */ /* 0x000fe200010e064c */
[----:B0-----:R-:W2:Y:S04]  /*18450*/  LDL.LU R0, [R1+0x3d4] ;  /* 0x0003d40001007983 */ /* 0x001ea80000300800 */
[----:B------:R0:W2:Y:S04]  /*18460*/  @!P1 LDG.E.U8 R73, desc[UR18][R46.64] ;  /* 0x000000122e499981 */ /* 0x0000a8000c1e1100 */
[----:B------:R1:W-:Y:S04]  /*18470*/  STL [R1+0x368], R71 ;  /* 0x0003684701007387 */ /* 0x0003e80000100800 */
[----:B------:R1:W-:Y:S01]  /*18480*/  STL [R1+0x364], R76 ;  /* 0x0003644c01007387 */ /* 0x0003e20000100800 */
[----:B0-----:R-:W-:-:S03]  /*18490*/  @!P1 IMAD.MOV.U32 R46, RZ, RZ, R71 ;  /* 0x000000ffff2e9224 */ /* 0x001fc600078e0047 */
[----:B-1----:R-:W2:Y:S01]  /*184a0*/  LDL.LU R71, [R1+0x208] ;  /* 0x0002080001477983 */ /* 0x002ea20000300800 */
[----:B------:R-:W-:-:S03]  /*184b0*/  @!P1 IMAD.MOV.U32 R47, RZ, RZ, R76 ;  /* 0x000000ffff2f9224 */ /* 0x000fc600078e004c */
[----:B------:R0:W-:Y:S04]  /*184c0*/  STS.U8 [R68+UR9+0x7900], R65 ;  /* 0x0079004144007988 */ /* 0x0001e80008000009 */
[----:B------:R-:W2:Y:S01]  /*184d0*/  LDL.LU R76, [R1+0x230] ;  /* 0x00023000014c7983 */ /* 0x000ea20000300800 */
[----:B0-----:R-:W-:-:S03]  /*184e0*/  PRMT R65, RZ, 0x7610, R65 ;  /* 0x00007610ff417816 */ /* 0x001fc60000000041 */
[----:B------:R0:W-:Y:S04]  /*184f0*/  STS.U8 [R68+UR9+0x7d00], R54 ;  /* 0x007d003644007988 */ /* 0x0001e80008000009 */
[----:B------:R1:W2:Y:S01]  /*18500*/  @!P1 LDG.E.U8 R65, desc[UR18][R46.64] ;  /* 0x000000122e419981 */ /* 0x0002a2000c1e1100 */
[----:B0-----:R-:W-:Y:S02]  /*18510*/  PRMT R54, RZ, 0x7610, R54 ;  /* 0x00007610ff367816 */ /* 0x001fe40000000036 */
[----:B---3--:R-:W-:-:S05]  /*18520*/  IADD3 R72, P2, PT, R4, R72, RZ ;  /* 0x0000004804487210 */ /* 0x008fca0007f5e0ff */
[----:B----4-:R-:W-:Y:S01]  /*18530*/  IMAD.X R77, R88, 0x1, R77, P2 ;  /* 0x00000001584d7824 */ /* 0x010fe200010e064d */
[----:B------:R0:W-:Y:S01]  /*18540*/  STL [R1+0x3a8], R72 ;  /* 0x0003a84801007387 */ /* 0x0001e20000100800 */
[----:B-1----:R-:W-:Y:S02]  /*18550*/  @!P1 IMAD.MOV.U32 R46, RZ, RZ, R72 ;  /* 0x000000ffff2e9224 */ /* 0x002fe400078e0048 */
[----:B------:R-:W-:Y:S01]  /*18560*/  @!P1 IMAD.MOV.U32 R47, RZ, RZ, R77 ;  /* 0x000000ffff2f9224 */ /* 0x000fe200078e004d */
[----:B------:R1:W-:Y:S04]  /*18570*/  STL [R1+0x3a4], R77 ;  /* 0x0003a44d01007387 */ /* 0x0003e80000100800 */
[----:B------:R-:W3:Y:S01]  /*18580*/  LDL.LU R78, [R1+0x22c] ;  /* 0x00022c00014e7983 */ /* 0x000ee20000300800 */
[----:B--2---:R-:W-:-:S03]  /*18590*/  IADD3 R0, P2, PT, R4, R0, RZ ;  /* 0x0000000004007210 */ /* 0x004fc60007f5e0ff */
[----:B0-----:R-:W2:Y:S04]  /*185a0*/  LDL.LU R72, [R1+0x270] ;  /* 0x0002700001487983 */ /* 0x001ea80000300800 */
[----:B------:R-:W-:Y:S04]  /*185b0*/  STL [R1+0x3d4], R0 ;  /* 0x0003d40001007387 */ /* 0x000fe80000100800 */
[----:B------:R0:W4:Y:S04]  /*185c0*/  @!P1 LDG.E.U8 R54, desc[UR18][R46.64] ;  /* 0x000000122e369981 */ /* 0x000128000c1e1100 */
[----:B-1----:R-:W4:Y:S01]  /*185d0*/  LDL.LU R77, [R1+0x26c] ;  /* 0x00026c00014d7983 */ /* 0x002f220000300800 */
[----:B------:R-:W-:-:S02]  /*185e0*/  IMAD.X R71, R88, 0x1, R71, P2 ;  /* 0x0000000158477824 */ /* 0x000fc400010e0647 */
[----:B0-----:R-:W-:Y:S02]  /*185f0*/  @!P1 IMAD.MOV.U32 R46, RZ, RZ, R0 ;  /* 0x000000ffff2e9224 */ /* 0x001fe400078e0000 */
[----:B------:R-:W-:Y:S01]  /*18600*/  @!P1 IMAD.MOV.U32 R47, RZ, RZ, R71 ;  /* 0x000000ffff2f9224 */ /* 0x000fe200078e0047 */
[----:B------:R0:W-:Y:S04]  /*18610*/  STL [R1+0x208], R71 ;  /* 0x0002084701007387 */ /* 0x0001e80000100800 */
[----:B0-----:R-:W4:Y:S04]  /*18620*/  LDL.LU R71, [R1+0x2ac] ;  /* 0x0002ac0001477983 */ /* 0x001f280000300800 */
[----:B------:R-:W4:Y:S01]  /*18630*/  LDL.LU R0, [R1+0x2b0] ;  /* 0x0002b00001007983 */ /* 0x000f220000300800 */
[----:B------:R-:W0:Y:S01]  /*18640*/  S2R R68, SR_TID.X ;  /* 0x0000000000447919 */ /* 0x000e220000002100 */
[----:B------:R-:W-:-:S02]  /*18650*/  IADD3 R76, P2, PT, R4, R76, RZ ;  /* 0x0000004c044c7210 */ /* 0x000fc40007f5e0ff */
[----:B------:R-:W-:-:S03]  /*18660*/  PRMT R74, RZ, 0x7610, R74 ;  /* 0x00007610ff4a7816 */ /* 0x000fc6000000004a */
[----:B------:R-:W-:Y:S04]  /*18670*/  STL [R1+0x230], R76 ;  /* 0x0002304c01007387 */ /* 0x000fe80000100800 */
[----:B------:R1:W4:Y:S02]  /*18680*/  @!P1 LDG.E.U8 R74, desc[UR18][R46.64] ;  /* 0x000000122e4a9981 */ /* 0x000324000c1e1100 */
[----:B-1----:R-:W-:Y:S01]  /*18690*/  @!P1 IMAD.MOV.U32 R46, RZ, RZ, R76 ;  /* 0x000000ffff2e9224 */ /* 0x002fe200078e004c */
[----:B0-----:R-:W-:-:S04]  /*186a0*/  LOP3.LUT R68, R68, 0x7f, RZ, 0xc0, !PT ;  /* 0x0000007f44447812 */ /* 0x001fc800078ec0ff */
[----:B------:R-:W-:-:S05]  /*186b0*/  LOP3.LUT R68, R68, 0x30, RZ, 0x3c, !PT ;  /* 0x0000003044447812 */ /* 0x000fca00078e3cff */
[----:B------:R-:W-:Y:S04]  /*186c0*/  STS.U8 [R68+UR9+0x4180], R86 ;  /* 0x0041805644007988 */ /* 0x000fe80008000009 */
[----:B------:R0:W-:Y:S02]  /*186d0*/  STS.U8 [R68+UR9+0x4580], R81 ;  /* 0x0045805144007988 */ /* 0x0001e40008000009 */
[----:B0-----:R-:W-:Y:S01]  /*186e0*/  PRMT R81, RZ, 0x7610, R81 ;  /* 0x00007610ff517816 */ /* 0x001fe20000000051 */
[----:B---3--:R-:W-:Y:S01]  /*186f0*/  IMAD.X R78, R88, 0x1, R78, P2 ;  /* 0x00000001584e7824 */ /* 0x008fe200010e064e */
[----:B--2---:R-:W-:-:S04]  /*18700*/  IADD3 R72, P2, PT, R4, R72, RZ ;  /* 0x0000004804487210 */ /* 0x004fc80007f5e0ff */
[----:B------:R0:W-:Y:S01]  /*18710*/  STL [R1+0x22c], R78 ;  /* 0x00022c4e01007387 */ /* 0x0001e20000100800 */
[----:B------:R-:W-:-:S05]  /*18720*/  @!P1 IMAD.MOV.U32 R47, RZ, RZ, R78 ;  /* 0x000000ffff2f9224 */ /* 0x000fca00078e004e */
[----:B------:R1:W2:Y:S04]  /*18730*/  @!P1 LDG.E.U8 R81, desc[UR18][R46.64] ;  /* 0x000000122e519981 */ /* 0x0002a8000c1e1100 */
[----:B0-----:R-:W3:Y:S01]  /*18740*/  LDL.LU R78, [R1+0x2ec] ;  /* 0x0002ec00014e7983 */ /* 0x001ee20000300800 */
[----:B----4-:R-:W-:-:S03]  /*18750*/  IMAD.X R77, R88, 0x1, R77, P2 ;  /* 0x00000001584d7824 */ /* 0x010fc600010e064d */
[----:B------:R-:W4:Y:S01]  /*18760*/  LDL.LU R76, [R1+0x2f0] ;  /* 0x0002f000014c7983 */ /* 0x000f220000300800 */
[----:B-1----:R-:W-:-:S03]  /*18770*/  @!P1 IMAD.MOV.U32 R46, RZ, RZ, R72 ;  /* 0x000000ffff2e9224 */ /* 0x002fc600078e0048 */
[----:B------:R0:W-:Y:S04]  /*18780*/  STL [R1+0x270], R72 ;  /* 0x0002704801007387 */ /* 0x0001e80000100800 */
[----:B------:R1:W-:Y:S01]  /*18790*/  STL [R1+0x26c], R77 ;  /* 0x00026c4d01007387 */ /* 0x0003e20000100800 */
[----:B------:R-:W-:-:S03]  /*187a0*/  @!P1 IMAD.MOV.U32 R47, RZ, RZ, R77 ;  /* 0x000000ffff2f9224 */ /* 0x000fc600078e004d */
[----:B0-----:R-:W2:Y:S01]  /*187b0*/  LDL.LU R72, [R1+0x330] ;  /* 0x0003300001487983 */ /* 0x001ea20000300800 */
[----:B------:R-:W-:-:S05]  /*187c0*/  IADD3 R0, P2, PT, R4, R0, RZ ;  /* 0x0000000004007210 */ /* 0x000fca0007f5e0ff */
[----:B------:R-:W-:Y:S01]  /*187d0*/  IMAD.X R71, R88, 0x1, R71, P2 ;  /* 0x0000000158477824 */ /* 0x000fe200010e0647 */
[----:B------:R-:W-:Y:S04]  /*187e0*/  STL [R1+0x2b0], R0 ;  /* 0x0002b00001007387 */ /* 0x000fe80000100800 */
[----:B------:R-:W-:Y:S04]  /*187f0*/  STL [R1+0x2ac], R71 ;  /* 0x0002ac4701007387 */ /* 0x000fe80000100800 */
[----:B-1----:R-:W2:Y:S04]  /*18800*/  LDL.LU R77, [R1+0x32c] ;  /* 0x00032c00014d7983 */ /* 0x002ea80000300800 */
[----:B------:R0:W-:Y:S04]  /*18810*/  STS.U8 [R68+UR9+0x4980], R83 ;  /* 0x0049805344007988 */ /* 0x0001e80008000009 */
[----:B------:R1:W-:Y:S01]  /*18820*/  STS.U8 [R68+UR9+0x4d80], R85 ;  /* 0x004d805544007988 */ /* 0x0003e20008000009 */
[----:B0-----:R-:W-:-:S02]  /*18830*/  PRMT R83, RZ, 0x7610, R83 ;  /* 0x00007610ff537816 */ /* 0x001fc40000000053 */
[----:B-1----:R-:W-:-:S04]  /*18840*/  PRMT R85, RZ, 0x7610, R85 ;  /* 0x00007610ff557816 */ /* 0x002fc80000000055 */
[----:B------:R0:W2:Y:S04]  /*18850*/  @!P1 LDG.E.U8 R83, desc[UR18][R46.64] ;  /* 0x000000122e539981 */ /* 0x0000a8000c1e1100 */
[----:B------:R1:W-:Y:S01]  /*18860*/  STS.U8 [R68+UR9+0x5180], R87 ;  /* 0x0051805744007988 */ /* 0x0003e20008000009 */
[----:B0-----:R-:W-:Y:S02]  /*18870*/  @!P1 IMAD.MOV.U32 R47, RZ, RZ, R71 ;  /* 0x000000ffff2f9224 */ /* 0x001fe400078e0047 */
[----:B------:R-:W-:Y:S01]  /*18880*/  @!P1 IMAD.MOV.U32 R46, RZ, RZ, R0 ;  /* 0x000000ffff2e9224 */ /* 0x000fe200078e0000 */
[----:B------:R-:W2:Y:S04]  /*18890*/  LDL.LU R71, [R1+0x36c] ;  /* 0x00036c0001477983 */ /* 0x000ea80000300800 */
[----:B------:R-:W2:Y:S01]  /*188a0*/  LDL.LU R0, [R1+0x370] ;  /* 0x0003700001007983 */ /* 0x000ea20000300800 */
[----:B-1----:R-:W-:-:S03]  /*188b0*/  PRMT R87, RZ, 0x7610, R87 ;  /* 0x00007610ff577816 */ /* 0x002fc60000000057 */
[----:B------:R0:W2:Y:S01]  /*188c0*/  @!P1 LDG.E.U8 R85, desc[UR18][R46.64] ;  /* 0x000000122e559981 */ /* 0x0000a2000c1e1100 */
[----:B------:R-:W-:Y:S01]  /*188d0*/  IMAD.MOV.U32 R90, RZ, RZ, R84 ;  /* 0x000000ffff5a7224 */ /* 0x000fe200078e0054 */
[----:B----4-:R-:W-:-:S05]  /*188e0*/  IADD3 R76, P2, PT, R4, R76, RZ ;  /* 0x0000004c044c7210 */ /* 0x010fca0007f5e0ff */
[----:B---3--:R-:W-:Y:S01]  /*188f0*/  IMAD.X R78, R88, 0x1, R78, P2 ;  /* 0x00000001584e7824 */ /* 0x008fe200010e064e */
[----:B------:R1:W-:Y:S01]  /*18900*/  STL [R1+0x2f0], R76 ;  /* 0x0002f04c01007387 */ /* 0x0003e20000100800 */
[----:B0-----:R-:W-:Y:S02]  /*18910*/  @!P1 IMAD.MOV.U32 R46, RZ, RZ, R76 ;  /* 0x000000ffff2e9224 */ /* 0x001fe400078e004c */
[----:B------:R-:W-:Y:S01]  /*18920*/  @!P1 IMAD.MOV.U32 R47, RZ, RZ, R78 ;  /* 0x000000ffff2f9224 */ /* 0x000fe200078e004e */
[----:B--2---:R-:W-:Y:S01]  /*18930*/  IADD3 R72, P2, PT, R4, R72, RZ ;  /* 0x0000004804487210 */ /* 0x004fe20007f5e0ff */
[----:B------:R-:W-:Y:S04]  /*18940*/  STL [R1+0x2ec], R78 ;  /* 0x0002ec4e01007387 */ /* 0x000fe80000100800 */
[----:B-1----:R-:W2:Y:S04]  /*18950*/  LDL.LU R76, [R1+0x3b0] ;  /* 0x0003b000014c7983 */ /* 0x002ea80000300800 */
[----:B------:R-:W3:Y:S04]  /*18960*/  LDL.LU R84, [R1+0x70] ;  /* 0x0000700001547983 */ /* 0x000ee80000300800 */
[----:B------:R-:W4:Y:S04]  /*18970*/  LDL.LU R86, [R1+0x50] ;  /* 0x0000500001567983 */ /* 0x000f280000300800 */
[----:B------:R0:W4:Y:S01]  /*18980*/  @!P1 LDG.E.U8 R87, desc[UR18][R46.64] ;  /* 0x000000122e579981 */ /* 0x000122000c1e1100 */
[----:B------:R-:W-:-:S03]  /*18990*/  IMAD.X R77, R88, 0x1, R77, P2 ;  /* 0x00000001584d7824 */ /* 0x000fc600010e064d */
[----:B------:R-:W-:Y:S04]  /*189a0*/  STL [R1+0x330], R72 ;  /* 0x0003304801007387 */ /* 0x000fe80000100800 */
[----:B------:R1:W-:Y:S01]  /*189b0*/  STL [R1+0x32c], R77 ;  /* 0x00032c4d01007387 */ /* 0x0003e20000100800 */
[----:B0-----:R-:W-:-:S03]  /*189c0*/  @!P1 IMAD.MOV.U32 R47, RZ, RZ, R77 ;  /* 0x000000ffff2f9224 */ /* 0x001fc600078e004d */
[----:B-1----:R-:W4:Y:S01]  /*189d0*/  LDL.LU R77, [R1+0x3ac] ;  /* 0x0003ac00014d7983 */ /* 0x002f220000300800 */
[----:B------:R-:W-:-:S03]  /*189e0*/  @!P1 IMAD.MOV.U32 R46, RZ, RZ, R72 ;  /* 0x000000ffff2e9224 */ /* 0x000fc600078e0048 */
[----:B------:R0:W-:Y:S04]  /*189f0*/  STS.U8 [R68+UR9+0x5580], R89 ;  /* 0x0055805944007988 */ /* 0x0001e80008000009 */
[----:B------:R1:W-:Y:S01]  /*18a00*/  STS.U8 [R68+UR9+0x5980], R91 ;  /* 0x0059805b44007988 */ /* 0x0003e20008000009 */
[----:B0-----:R-:W-:Y:S02]  /*18a10*/  PRMT R89, RZ, 0x7610, R89 ;  /* 0x00007610ff597816 */ /* 0x001fe40000000059 */
[----:B------:R-:W-:-:S04]  /*18a20*/  IADD3 R0, P2, PT, R4, R0, RZ ;  /* 0x0000000004007210 */ /* 0x000fc80007f5e0ff */
[----:B------:R0:W4:Y:S01]  /*18a30*/  @!P1 LDG.E.U8 R89, desc[UR18][R46.64] ;  /* 0x000000122e599981 */ /* 0x000122000c1e1100 */
[----:B------:R-:W-:Y:S01]  /*18a40*/  IMAD.X R71, R88, 0x1, R71, P2 ;  /* 0x0000000158477824 */ /* 0x000fe200010e0647 */
[----:B-1----:R-:W-:Y:S02]  /*18a50*/  PRMT R91, RZ, 0x7610, R91 ;  /* 0x00007610ff5b7816 */ /* 0x002fe4000000005b */
[----:B------:R-:W-:Y:S04]  /*18a60*/  STL [R1+0x370], R0 ;  /* 0x0003700001007387 */ /* 0x000fe80000100800 */
[----:B------:R1:W-:Y:S01]  /*18a70*/  STL [R1+0x36c], R71 ;  /* 0x00036c4701007387 */ /* 0x0003e20000100800 */
[----:B0-----:R-:W-:Y:S02]  /*18a80*/  @!P1 IMAD.MOV.U32 R46, RZ, RZ, R0 ;  /* 0x000000ffff2e9224 */ /* 0x001fe400078e0000 */
[----:B------:R-:W-:Y:S01]  /*18a90*/  @!P1 IMAD.MOV.U32 R47, RZ, RZ, R71 ;  /* 0x000000ffff2f9224 */ /* 0x000fe200078e0047 */
[----:B------:R-:W4:Y:S04]  /*18aa0*/  LDL.LU R72, [R1+0x6c8] ;  /* 0x0006c80001487983 */ /* 0x000f280000300800 */
[----:B------:R-:W4:Y:S04]  /*18ab0*/  LDL.LU R79, [R1+0x6b4] ;  /* 0x0006b400014f7983 */ /* 0x000f280000300800 */
[----:B-1----:R-:W4:Y:S04]  /*18ac0*/  LDL.LU R71, [R1+0x100] ;  /* 0x0001000001477983 */ /* 0x002f280000300800 */
[----:B------:R-:W4:Y:S04]  /*18ad0*/  LDL.LU R0, [R1+0xe4] ;  /* 0x0000e40001007983 */ /* 0x000f280000300800 */
[----:B------:R0:W-:Y:S04]  /*18ae0*/  STS.U8 [R68+UR9+0x5d80], R93 ;  /* 0x005d805d44007988 */ /* 0x0001e80008000009 */
[----:B------:R-:W4:Y:S04]  /*18af0*/  LDL.LU R78, [R1+0xc8] ;  /* 0x0000c800014e7983 */ /* 0x000f280000300800 */
[----:B------:R1:W4:Y:S01]  /*18b00*/  @!P1 LDG.E.U8 R91, desc[UR18][R46.64] ;  /* 0x000000122e5b9981 */ /* 0x000322000c1e1100 */
[----:B0-----:R-:W-:-:S03]  /*18b10*/  PRMT R93, RZ, 0x7610, R93 ;  /* 0x00007610ff5d7816 */ /* 0x001fc6000000005d */
[----:B------:R-:W4:Y:S04]  /*18b20*/  LDL.LU R92, [R1+0xac] ;  /* 0x0000ac00015c7983 */ /* 0x000f280000300800 */
[----:B------:R-:W-:Y:S01]  /*18b30*/  STS.U8 [R68+UR9+0x6180], R90 ;  /* 0x0061805a44007988 */ /* 0x000fe20008000009 */
[----:B--2---:R-:W-:-:S05]  /*18b40*/  IADD3 R76, P2, PT, R4, R76, RZ ;  /* 0x0000004c044c7210 */ /* 0x004fca0007f5e0ff */
[----:B-1----:R-:W-:Y:S01]  /*18b50*/  @!P1 IMAD.MOV.U32 R46, RZ, RZ, R76 ;  /* 0x000000ffff2e9224 */ /* 0x002fe200078e004c */
[----:B------:R0:W-:Y:S04]  /*18b60*/  STL [R1+0x3b0], R76 ;  /* 0x0003b04c01007387 */ /* 0x0001e80000100800 */
[----:B---3--:R-:W-:Y:S01]  /*18b70*/  STS.U8 [R68+UR9+0x6580], R84 ;  /* 0x0065805444007988 */ /* 0x008fe20008000009 */
[----:B----4-:R-:W-:-:S04]  /*18b80*/  IMAD.X R77, R88, 0x1, R77, P2 ;  /* 0x00000001584d7824 */ /* 0x010fc800010e064d */
[----:B------:R-:W-:Y:S01]  /*18b90*/  @!P1 IMAD.MOV.U32 R47, RZ, RZ, R77 ;  /* 0x000000ffff2f9224 */ /* 0x000fe200078e004d */
[----:B------:R1:W-:Y:S04]  /*18ba0*/  STL [R1+0x3ac], R77 ;  /* 0x0003ac4d01007387 */ /* 0x0003e80000100800 */
[----:B0-----:R-:W2:Y:S04]  /*18bb0*/  LDL.LU R76, [R1+0x6c] ;  /* 0x00006c00014c7983 */ /* 0x001ea80000300800 */
[----:B------:R0:W3:Y:S04]  /*18bc0*/  @!P1 LDG.E.U8 R93, desc[UR18][R46.64] ;  /* 0x000000122e5d9981 */ /* 0x0000e8000c1e1100 */
[----:B-1----:R-:W4:Y:S04]  /*18bd0*/  LDL.LU R77, [R1+0x4c] ;  /* 0x00004c00014d7983 */ /* 0x002f280000300800 */
[----:B------:R-:W2:Y:S04]  /*18be0*/  LDL.LU R88, [R1+0x28] ;  /* 0x0000280001587983 */ /* 0x000ea80000300800 */
[----:B------:R-:W2:Y:S04]  /*18bf0*/  LDL.LU R46, [R1+0x11c] ;  /* 0x00011c00012e7983 */ /* 0x000ea80000300800 */
[----:B------:R-:W2:Y:S04]  /*18c00*/  LDL.LU R47, [R1+0x8c] ;  /* 0x00008c00012f7983 */ /* 0x000ea80000300800 */
[----:B------:R-:W2:Y:S04]  /*18c10*/  LDL.LU R90, [R1+0x4] ;  /* 0x00000400015a7983 */ /* 0x000ea80000300800 */
[----:B------:R-:W2:Y:S04]  /*18c20*/  LDL.LU R84, [R1+0x84c] ;  /* 0x00084c0001547983 */ /* 0x000ea80000300800 */
[----:B------:R-:W-:Y:S04]  /*18c30*/  STS.U8 [R68+UR9+0x6980], R86 ;  /* 0x0069805644007988 */ /* 0x000fe80008000009 */
[----:B--2---:R-:W-:Y:S04]  /*18c40*/  STS.U8 [R68+UR9+0x6d80], R84 ;  /* 0x006d805444007988 */ /* 0x004fe80008000009 */
[----:B------:R-:W-:Y:S04]  /*18c50*/  STS.U8 [R68+UR9+0x7180], R82 ;  /* 0x0071805244007988 */ /* 0x000fe80008000009 */
[----:B------:R-:W-:Y:S04]  /*18c60*/  STS.U8 [R68+UR9+0x7580], R80 ;  /* 0x0075805044007988 */ /* 0x000fe80008000009 */
[----:B------:R1:W-:Y:S02]  /*18c70*/  STS.U8 [R68+UR9+0x7980], R75 ;  /* 0x0079804b44007988 */ /* 0x0003e40008000009 */
[----:B-1----:R-:W-:-:S02]  /*18c80*/  LOP3.LUT R75, R2, 0x30, RZ, 0x3c, !PT ;  /* 0x00000030024b7812 */ /* 0x002fc400078e3cff */
[----:B------:R-:W2:Y:S04]  /*18c90*/  LDL.LU R68, [R1+0x6c4] ;  /* 0x0006c40001447983 */ /* 0x000ea80000300800 */
[----:B------:R-:W2:Y:S04]  /*18ca0*/  LDL.LU R86, [R1+0x6b0] ;  /* 0x0006b00001567983 */ /* 0x000ea80000300800 */
[----:B------:R-:W2:Y:S04]  /*18cb0*/  LDL.LU R82, [R1+0x69c] ;  /* 0x00069c0001527983 */ /* 0x000ea80000300800 */
[----:B------:R-:W2:Y:S04]  /*18cc0*/  LDL.LU R84, [R1+0x118] ;  /* 0x0001180001547983 */ /* 0x000ea80000300800 */
[----:B------:R1:W-:Y:S04]  /*18cd0*/  STS.U8 [R75+UR9+0x7d80], R66 ;  /* 0x007d80424b007988 */ /* 0x0003e80008000009 */
[----:B-1----:R-:W2:Y:S01]  /*18ce0*/  LDL.LU R66, [R1+0x6a0] ;  /* 0x0006a00001427983 */ /* 0x002ea20000300800 */
[----:B------:R-:W-:-:S05]  /*18cf0*/  LOP3.LUT R80, R2, 0x40, RZ, 0x3c, !PT ;  /* 0x0000004002507812 */ /* 0x000fca00078e3cff */
[----:B------:R1:W-:Y:S04]  /*18d00*/  STS.U8 [R80+UR9+0x4200], R72 ;  /* 0x0042004850007988 */ /* 0x0003e80008000009 */
[----:B------:R0:W-:Y:S04]  /*18d10*/  STS.U8 [R80+UR9+0x4600], R79 ;  /* 0x0046004f50007988 */ /* 0x0001e80008000009 */
[----:B-1----:R-:W3:Y:S04]  /*18d20*/  LDL.LU R72, [R1+0x848] ;  /* 0x0008480001487983 */ /* 0x002ee80000300800 */
[----:B0-----:R-:W3:Y:S04]  /*18d30*/  LDL.LU R79, [R1+0x844] ;  /* 0x00084400014f7983 */ /* 0x001ee80000300800 */
[----:B--2---:R-:W-:Y:S04]  /*18d40*/  STS.U8 [R80+UR9+0x4a00], R66 ;  /* 0x004a004250007988 */ /* 0x004fe80008000009 */
[----:B------:R-:W-:Y:S04]  /*18d50*/  STS.U8 [R80+UR9+0x4e00], R46 ;  /* 0x004e002e50007988 */ /* 0x000fe80008000009 */
[----:B------:R0:W-:Y:S04]  /*18d60*/  STS.U8 [R80+UR9+0x5200], R71 ;  /* 0x0052004750007988 */ /* 0x0001e80008000009 */
[----:B------:R1:W-:Y:S04]  /*18d70*/  STS.U8 [R80+UR9+0x5600], R0 ;  /* 0x0056000050007988 */ /* 0x0003e80008000009 */
[----:B------:R2:W-:Y:S04]  /*18d80*/  STS.U8 [R80+UR9+0x5a00], R78 ;  /* 0x005a004e50007988 */ /* 0x0005e80008000009 */
[----:B0-----:R-:W3:Y:S04]  /*18d90*/  LDL.LU R71, [R1+0xfc] ;  /* 0x0000fc0001477983 */ /* 0x001ee80000300800 */
[----:B-1----:R-:W3:Y:S04]  /*18da0*/  LDL.LU R0, [R1+0xe0] ;  /* 0x0000e00001007983 */ /* 0x002ee80000300800 */
[----:B------:R0:W-:Y:S04]  /*18db0*/  STS.U8 [R80+UR9+0x5e00], R92 ;  /* 0x005e005c50007988 */ /* 0x0001e80008000009 */
[----:B--2---:R-:W2:Y:S04]  /*18dc0*/  LDL.LU R78, [R1+0xc4] ;  /* 0x0000c400014e7983 */ /* 0x004ea80000300800 */
[----:B0-----:R-:W2:Y:S04]  /*18dd0*/  LDL.LU R92, [R1+0xa8] ;  /* 0x0000a800015c7983 */ /* 0x001ea80000300800 */
[----:B------:R0:W-:Y:S04]  /*18de0*/  STS.U8 [R80+UR9+0x6200], R47 ;  /* 0x0062002f50007988 */ /* 0x0001e80008000009 */
[----:B------:R-:W-:Y:S04]  /*18df0*/  STS.U8 [R80+UR9+0x6600], R76 ;  /* 0x0066004c50007988 */ /* 0x000fe80008000009 */
[----:B----4-:R-:W-:Y:S04]  /*18e00*/  STS.U8 [R80+UR9+0x6a00], R77 ;  /* 0x006a004d50007988 */ /* 0x010fe80008000009 */
[----:B------:R-:W-:Y:S04]  /*18e10*/  STS.U8 [R80+UR9+0x6e00], R88 ;  /* 0x006e005850007988 */ /* 0x000fe80008000009 */
[----:B------:R-:W-:Y:S04]  /*18e20*/  STS.U8 [R80+UR9+0x7200], R90 ;  /* 0x0072005a50007988 */ /* 0x000fe80008000009 */
[----:B0-----:R-:W4:Y:S04]  /*18e30*/  LDL.LU R47, [R1+0x20] ;  /* 0x00002000012f7983 */ /* 0x001f280000300800 */
[----:B---3--:R0:W-:Y:S04]  /*18e40*/  STS.U8 [R80+UR9+0x7600], R79 ;  /* 0x0076004f50007988 */ /* 0x0081e80008000009 */
[----:B------:R1:W-:Y:S04]  /*18e50*/  STS.U8 [R80+UR9+0x7a00], R72 ;  /* 0x007a004850007988 */ /* 0x0003e80008000009 */
[----:B------:R3:W-:Y:S04]  /*18e60*/  STS.U8 [R80+UR9+0x7e00], R64 ;  /* 0x007e004050007988 */ /* 0x0007e80008000009 */
[----:B0-----:R-:W4:Y:S04]  /*18e70*/  LDL.LU R79, [R1+0x68] ;  /* 0x00006800014f7983 */ /* 0x001f280000300800 */
[----:B-1----:R-:W4:Y:S04]  /*18e80*/  LDL.LU R72, [R1+0x44] ;  /* 0x0000440001487983 */ /* 0x002f280000300800 */
[----:B---3--:R-:W3:Y:S01]  /*18e90*/  LDL.LU R64, [R1+0x84] ;  /* 0x0000840001407983 */ /* 0x008ee20000300800 */
[----:B------:R-:W-:-:S03]  /*18ea0*/  LOP3.LUT R66, R2, 0x50, RZ, 0x3c, !PT ;  /* 0x0000005002427812 */ /* 0x000fc600078e3cff */
[----:B------:R-:W4:Y:S04]  /*18eb0*/  LDL.LU R2, [R1+0x6c0] ;  /* 0x0006c00001027983 */ /* 0x000f280000300800 */
[----:B------:R-:W4:Y:S04]  /*18ec0*/  LDL.LU R76, [R1+0x6ac] ;  /* 0x0006ac00014c7983 */ /* 0x000f280000300800 */
[----:B------:R-:W4:Y:S04]  /*18ed0*/  LDL.LU R77, [R1+0x698] ;  /* 0x00069800014d7983 */ /* 0x000f280000300800 */
[----:B------:R-:W4:Y:S04]  /*18ee0*/  LDL.LU R88, [R1+0x114] ;  /* 0x0001140001587983 */ /* 0x000f280000300800 */
[----:B------:R0:W-:Y:S04]  /*18ef0*/  STS.U8 [R66+UR9+0x4280], R68 ;  /* 0x0042804442007988 */ /* 0x0001e80008000009 */
[----:B------:R-:W4:Y:S04]  /*18f00*/  LDL.LU R90, [R1+0xf8] ;  /* 0x0000f800015a7983 */ /* 0x000f280000300800 */
[----:B------:R1:W-:Y:S04]  /*18f10*/  STS.U8 [R66+UR9+0x4680], R86 ;  /* 0x0046805642007988 */ /* 0x0003e80008000009 */
[----:B0-----:R-:W4:Y:S04]  /*18f20*/  LDL.LU R68, [R1+0xdc] ;  /* 0x0000dc0001447983 */ /* 0x001f280000300800 */
[----:B------:R0:W-:Y:S04]  /*18f30*/  STS.U8 [R66+UR9+0x4a80], R82 ;  /* 0x004a805242007988 */ /* 0x0001e80008000009 */
[----:B-1----:R-:W4:Y:S04]  /*18f40*/  LDL.LU R86, [R1+0xc0] ;  /* 0x0000c00001567983 */ /* 0x002f280000300800 */
[----:B------:R1:W-:Y:S04]  /*18f50*/  STS.U8 [R66+UR9+0x4e80], R84 ;  /* 0x004e805442007988 */ /* 0x0003e80008000009 */
[----:B0-----:R-:W4:Y:S04]  /*18f60*/  LDL.LU R82, [R1+0xa4] ;  /* 0x0000a40001527983 */ /* 0x001f280000300800 */
[----:B-1----:R-:W4:Y:S04]  /*18f70*/  LDL.LU R84, [R1+0x80] ;  /* 0x0000800001547983 */ /* 0x002f280000300800 */
[----:B------:R-:W4:Y:S04]  /*18f80*/  LDL.LU R46, [R1+0x5c] ;  /* 0x00005c00012e7983 */ /* 0x000f280000300800 */
[----:B------:R0:W-:Y:S04]  /*18f90*/  STS.U8 [R66+UR9+0x5280], R71 ;  /* 0x0052804742007988 */ /* 0x0001e80008000009 */
[----:B------:R1:W-:Y:S04]  /*18fa0*/  STS.U8 [R66+UR9+0x5680], R0 ;  /* 0x0056800042007988 */ /* 0x0003e80008000009 */
[----:B0-----:R-:W4:Y:S04]  /*18fb0*/  LDL.LU R71, [R1+0x840] ;  /* 0x0008400001477983 */ /* 0x001f280000300800 */
[----:B-1----:R0:W5:Y:S04]  /*18fc0*/  LDL.LU R0, [R1+0x83c] ;  /* 0x00083c0001007983 */ /* 0x0021680000300800 */
[----:B--2---:R1:W-:Y:S04]  /*18fd0*/  STS.U8 [R66+UR9+0x5a80], R78 ;  /* 0x005a804e42007988 */ /* 0x0043e80008000009 */
[----:B------:R2:W-:Y:S04]  /*18fe0*/  STS.U8 [R66+UR9+0x5e80], R92 ;  /* 0x005e805c42007988 */ /* 0x0005e80008000009 */
[----:B-1----:R-:W4:Y:S04]  /*18ff0*/  LDL.LU R78, [R1+0x838] ;  /* 0x00083800014e7983 */ /* 0x002f280000300800 */
[----:B--2---:R-:W2:Y:S04]  /*19000*/  LDL.LU R92, [R1+0x834] ;  /* 0x00083400015c7983 */ /* 0x004ea80000300800 */
[----:B---3--:R1:W-:Y:S04]  /*19010*/  STS.U8 [R66+UR9+0x6280], R64 ;  /* 0x0062804042007988 */ /* 0x0083e80008000009 */
[----:B----4-:R3:W-:Y:S04]  /*19020*/  STS.U8 [R66+UR9+0x6680], R79 ;  /* 0x0066804f42007988 */ /* 0x0107e80008000009 */
[----:B-1----:R-:W4:Y:S01]  /*19030*/  LDL.LU R64, [R1+0xbc] ;  /* 0x0000bc0001407983 */ /* 0x002f220000300800 */
[----:B---3--:R-:W1:Y:S03]  /*19040*/  S2R R79, SR_TID.X ;  /* 0x00000000004f7919 */ /* 0x008e660000002100 */
[----:B------:R3:W-:Y:S04]  /*19050*/  STS.U8 [R66+UR9+0x6a80], R72 ;  /* 0x006a804842007988 */ /* 0x0007e80008000009 */
[----:B------:R0:W-:Y:S04]  /*19060*/  STS.U8 [R66+UR9+0x6e80], R47 ;  /* 0x006e802f42007988 */ /* 0x0001e80008000009 */
[----:B---3--:R-:W3:Y:S01]  /*19070*/  LDL.LU R72, [R1+0x9c] ;  /* 0x00009c0001487983 */ /* 0x008ee20000300800 */
[----:B-1----:R-:W-:-:S04]  /*19080*/  LOP3.LUT R79, R79, 0x7f, RZ, 0xc0, !PT ;  /* 0x0000007f4f4f7812 */ /* 0x002fc800078ec0ff */
[C---:B0-----:R-:W-:Y:S01]  /*19090*/  LOP3.LUT R47, R79.reuse, 0x60, RZ, 0x3c, !PT ;  /* 0x000000604f2f7812 */ /* 0x041fe200078e3cff */
[----:B--2---:R0:W-:Y:S04]  /*190a0*/  STS.U8 [R66+UR9+0x7280], R92 ;  /* 0x0072805c42007988 */ /* 0x0041e80008000009 */
[----:B------:R1:W-:Y:S04]  /*190b0*/  STS.U8 [R66+UR9+0x7680], R78 ;  /* 0x0076804e42007988 */ /* 0x0003e80008000009 */
[----:B------:R2:W-:Y:S04]  /*190c0*/  STS.U8 [R66+UR9+0x7a80], R71 ;  /* 0x007a804742007988 */ /* 0x0005e80008000009 */
[----:B0-----:R-:W3:Y:S04]  /*190d0*/  LDL.LU R92, [R1+0xd8] ;  /* 0x0000d800015c7983 */ /* 0x001ee80000300800 */
[----:B-1----:R-:W3:Y:S04]  /*190e0*/  LDL.LU R78, [R1+0xf4] ;  /* 0x0000f400014e7983 */ /* 0x002ee80000300800 */
[----:B--2---:R-:W2:Y:S04]  /*190f0*/  LDL.LU R71, [R1+0x110] ;  /* 0x0001100001477983 */ /* 0x004ea80000300800 */
[----:B------:R0:W-:Y:S04]  /*19100*/  STS.U8 [R66+UR9+0x7e80], R63 ;  /* 0x007e803f42007988 */ /* 0x0001e80008000009 */
[----:B------:R1:W-:Y:S04]  /*19110*/  STS.U8 [R47+UR9+0x4300], R2 ;  /* 0x004300022f007988 */ /* 0x0003e80008000009 */
[----:B------:R4:W-:Y:S04]  /*19120*/  STS.U8 [R47+UR9+0x4700], R76 ;  /* 0x0047004c2f007988 */ /* 0x0009e80008000009 */
[----:B0-----:R-:W2:Y:S04]  /*19130*/  LDL.LU R63, [R1+0x694] ;  /* 0x00069400013f7983 */ /* 0x001ea80000300800 */
[----:B-1----:R0:W5:Y:S04]  /*19140*/  LDL.LU R2, [R1+0x830] ;  /* 0x0008300001027983 */ /* 0x0021680000300800 */
[----:B----4-:R-:W4:Y:S04]  /*19150*/  LDL.LU R76, [R1+0x82c] ;  /* 0x00082c00014c7983 */ /* 0x010f280000300800 */
[----:B------:R1:W-:Y:S04]  /*19160*/  STS.U8 [R47+UR9+0x4b00], R77 ;  /* 0x004b004d2f007988 */ /* 0x0003e80008000009 */
[----:B------:R0:W-:Y:S04]  /*19170*/  STS.U8 [R47+UR9+0x4f00], R88 ;  /* 0x004f00582f007988 */ /* 0x0001e80008000009 */
[----:B------:R0:W-:Y:S04]  /*19180*/  STS.U8 [R47+UR9+0x5300], R90 ;  /* 0x0053005a2f007988 */ /* 0x0001e80008000009 */
[----:B-1----:R-:W2:Y:S04]  /*19190*/  LDL.LU R77, [R1+0x828] ;  /* 0x00082800014d7983 */ /* 0x002ea80000300800 */
[----:B0-----:R-:W2:Y:S04]  /*191a0*/  LDL.LU R88, [R1+0x824] ;  /* 0x0008240001587983 */ /* 0x001ea80000300800 */
[----:B------:R-:W2:Y:S04]  /*191b0*/  LDL.LU R90, [R1+0x820] ;  /* 0x00082000015a7983 */ /* 0x000ea80000300800 */
[----:B------:R0:W-:Y:S04]  /*191c0*/  STS.U8 [R47+UR9+0x5700], R68 ;  /* 0x005700442f007988 */ /* 0x0001e80008000009 */
[----:B------:R1:W-:Y:S04]  /*191d0*/  STS.U8 [R47+UR9+0x5b00], R86 ;  /* 0x005b00562f007988 */ /* 0x0003e80008000009 */
[----:B------:R1:W-:Y:S04]  /*191e0*/  STS.U8 [R47+UR9+0x5f00], R82 ;  /* 0x005f00522f007988 */ /* 0x0003e80008000009 */
[----:B0-----:R-:W2:Y:S04]  /*191f0*/  LDL.LU R68, [R1+0x81c] ;  /* 0x00081c0001447983 */ /* 0x001ea80000300800 */
[----:B-1----:R-:W2:Y:S04]  /*19200*/  LDL.LU R86, [R1+0x818] ;  /* 0x0008180001567983 */ /* 0x002ea80000300800 */
[----:B------:R-:W2:Y:S04]  /*19210*/  LDL.LU R82, [R1+0x814] ;  /* 0x0008140001527983 */ /* 0x000ea80000300800 */
[----:B------:R0:W-:Y:S04]  /*19220*/  STS.U8 [R47+UR9+0x6300], R84 ;  /* 0x006300542f007988 */ /* 0x0001e80008000009 */
[----:B0-----:R-:W2:Y:S04]  /*19230*/  LDL.LU R84, [R1+0x810] ;  /* 0x0008100001547983 */ /* 0x001ea80000300800 */
[----:B------:R-:W-:Y:S04]  /*19240*/  STS.U8 [R47+UR9+0x6700], R46 ;  /* 0x0067002e2f007988 */ /* 0x000fe80008000009 */
[----:B--2---:R0:W-:Y:S04]  /*19250*/  STS.U8 [R47+UR9+0x6b00], R84 ;  /* 0x006b00542f007988 */ /* 0x0041e80008000009 */
[----:B------:R1:W-:Y:S04]  /*19260*/  STS.U8 [R47+UR9+0x6f00], R86 ;  /* 0x006f00562f007988 */ /* 0x0003e80008000009 */
[----:B------:R2:W-:Y:S04]  /*19270*/  STS.U8 [R47+UR9+0x7300], R90 ;  /* 0x0073005a2f007988 */ /* 0x0005e80008000009 */
[----:B0-----:R-:W3:Y:S04]  /*19280*/  LDL.LU R84, [R1+0x80c] ;  /* 0x00080c0001547983 */ /* 0x001ee80000300800 */
[----:B-1----:R-:W3:Y:S04]  /*19290*/  LDL.LU R86, [R1+0x808] ;  /* 0x0008080001567983 */ /* 0x002ee80000300800 */
[----:B--2---:R-:W2:Y:S04]  /*192a0*/  LDL.LU R90, [R1+0x6a4] ;  /* 0x0006a400015a7983 */ /* 0x004ea80000300800 */
[----:B------:R0:W-:Y:S04]  /*192b0*/  STS.U8 [R47+UR9+0x7700], R77 ;  /* 0x0077004d2f007988 */ /* 0x0001e80008000009 */
[----:B0-----:R-:W2:Y:S01]  /*192c0*/  LDL.LU R77, [R1+0x6bc] ;  /* 0x0006bc00014d7983 */ /* 0x001ea20000300800 */
[----:B------:R-:W-:-:S03]  /*192d0*/  LOP3.LUT R46, R79, 0x70, RZ, 0x3c, !PT ;  /* 0x000000704f2e7812 */ /* 0x000fc600078e3cff */
[----:B------:R-:W-:Y:S04]  /*192e0*/  STS.U8 [R47+UR9+0x7b00], R69 ;  /* 0x007b00452f007988 */ /* 0x000fe80008000009 */
[----:B------:R-:W-:Y:S04]  /*192f0*/  STS.U8 [R47+UR9+0x7f00], R61 ;  /* 0x007f003d2f007988 */ /* 0x000fe80008000009 */
[----:B--2---:R-:W-:Y:S04]  /*19300*/  STS.U8 [R46+UR9+0x4380], R77 ;  /* 0x0043804d2e007988 */ /* 0x004fe80008000009 */
[----:B------:R-:W-:Y:S04]  /*19310*/  STS.U8 [R46+UR9+0x4780], R90 ;  /* 0x0047805a2e007988 */ /* 0x000fe80008000009 */
[----:B------:R-:W-:Y:S04]  /*19320*/  STS.U8 [R46+UR9+0x4b80], R63 ;  /* 0x004b803f2e007988 */ /* 0x000fe80008000009 */
[----:B------:R-:W-:Y:S04]  /*19330*/  STS.U8 [R46+UR9+0x4f80], R71 ;  /* 0x004f80472e007988 */ /* 0x000fe80008000009 */
[----:B---3--:R-:W-:Y:S04]  /*19340*/  STS.U8 [R46+UR9+0x5380], R78 ;  /* 0x0053804e2e007988 */ /* 0x008fe80008000009 */
[----:B------:R-:W-:Y:S04]  /*19350*/  STS.U8 [R46+UR9+0x5780], R92 ;  /* 0x0057805c2e007988 */ /* 0x000fe80008000009 */
[----:B------:R-:W-:Y:S04]  /*19360*/  STS.U8 [R46+UR9+0x5b80], R64 ;  /* 0x005b80402e007988 */ /* 0x000fe80008000009 */
[----:B------:R-:W-:Y:S04]  /*19370*/  STS.U8 [R46+UR9+0x5f80], R72 ;  /* 0x005f80482e007988 */ /* 0x000fe80008000009 */
[----:B------:R0:W-:Y:S04]  /*19380*/  STS.U8 [R46+UR9+0x6380], R86 ;  /* 0x006380562e007988 */ /* 0x0001e80008000009 */
[----:B------:R1:W-:Y:S04]  /*19390*/  STS.U8 [R46+UR9+0x6780], R84 ;  /* 0x006780542e007988 */ /* 0x0003e80008000009 */
[----:B------:R2:W-:Y:S04]  /*193a0*/  STS.U8 [R46+UR9+0x6b80], R82 ;  /* 0x006b80522e007988 */ /* 0x0005e80008000009 */
[----:B0-----:R0:W5:Y:S04]  /*193b0*/  LDL.LU R86, [R1+0x804] ;  /* 0x0008040001567983 */ /* 0x0011680000300800 */
[----:B-1----:R0:W5:Y:S04]  /*193c0*/  LDL.LU R84, [R1+0x800] ;  /* 0x0008000001547983 */ /* 0x0021680000300800 */
[----:B--2---:R0:W5:Y:S04]  /*193d0*/  LDL.LU R82, [R1+0x7fc] ;  /* 0x0007fc0001527983 */ /* 0x0041680000300800 */
[----:B------:R1:W-:Y:S04]  /*193e0*/  STS.U8 [R46+UR9+0x6f80], R68 ;  /* 0x006f80442e007988 */ /* 0x0003e80008000009 */
[----:B-1----:R0:W5:Y:S04]  /*193f0*/  LDL.LU R68, [R1+0x7f8] ;  /* 0x0007f80001447983 */ /* 0x0021680000300800 */
[----:B------:R-:W-:Y:S04]  /*19400*/  STS.U8 [R46+UR9+0x7380], R88 ;  /* 0x007380582e007988 */ /* 0x000fe80008000009 */
[----:B----4-:R-:W-:Y:S04]  /*19410*/  STS.U8 [R46+UR9+0x7780], R76 ;  /* 0x0077804c2e007988 */ /* 0x010fe80008000009 */
[----:B------:R-:W-:Y:S04]  /*19420*/  STS.U8 [R46+UR9+0x7b80], R67 ;  /* 0x007b80432e007988 */ /* 0x000fe80008000009 */
[----:B------:R-:W-:Y:S01]  /*19430*/  STS.U8 [R46+UR9+0x7f80], R60 ;  /* 0x007f803c2e007988 */ /* 0x000fe20008000009 */
[----:B------:R-:W-:-:S03]  /*19440*/  LOP3.LUT R72, R79, 0x10, RZ, 0x3c, !PT ;  /* 0x000000104f487812 */ /* 0x000fc600078e3cff */
        /* <DEDUP_REMOVED lines=8> */
[----:B------:R0:W-:Y:S04]  /*194d0*/  STS.U8 [R72+UR9+0xa080], R14 ;  /* 0x00a0800e48007988 */ /* 0x0001e80008000009 */
[----:B------:R0:W-:Y:S01]  /*194e0*/  STS.U8 [R72+UR9+0xa480], R15 ;  /* 0x00a4800f48007988 */ /* 0x0001e20008000009 */
[----:B-1----:R-:W-:-:S03]  /*194f0*/  LOP3.LUT R79, R79, 0x20, RZ, 0x3c, !PT ;  /* 0x000000204f4f7812 */ /* 0x002fc600078e3cff */
[----:B------:R0:W-:Y:S04]  /*19500*/  STS.U8 [R72+UR9+0xa880], R16 ;  /* 0x00a8801048007988 */ /* 0x0001e80008000009 */
        /* <DEDUP_REMOVED lines=52> */
[----:B------:R0:W-:Y:S01]  /*19850*/  STS.U8 [R46+UR9+0xbb80], R93 ;  /* 0x00bb805d2e007988 */ /* 0x0001e20008000009 */
[----:B------:R1:W-:Y:S06]  /*19860*/  MEMBAR.ALL.CTA ;  /* 0x0000000000007992 */ /* 0x0003ec0000008000 */
[----:B-1----:R-:W1:Y:S01]  /*19870*/  FENCE.VIEW.ASYNC.S ;  /* 0x00000000000073c6 */ /* 0x002e620000000000 */
[----:B------:R-:W-:Y:S01]  /*19880*/  ULEA UR6, UR11, UR9, 0x3 ;  /* 0x000000090b067291 */ /* 0x000fe2000f8e18ff */
[----:B------:R-:W-:-:S03]  /*19890*/  UMOV UR4, UR5 ;  /* 0x0000000500047c82 */ /* 0x000fc60008000000 */
[----:B------:R-:W-:Y:S01]  /*198a0*/  UIADD3 UR6, UPT, UPT, UR6, 0xc000, URZ ;  /* 0x0000c00006067890 */ /* 0x000fe2000fffe0ff */
[----:B-1----:R-:W-:Y:S06]  /*198b0*/  BAR.SYNC.DEFER_BLOCKING 0x0 ;  /* 0x0000000000007b1d */ /* 0x002fec0000010000 */
[----:B0-----:R-:W-:Y:S05]  /*198c0*/  @P0 BRA `(.L_x_9) ;  /* 0x0000000000480947 */ /* 0x001fea0003800000 */
[----:B------:R-:W-:Y:S01]  /*198d0*/  UMOV UR13, 0x40004040 ;  /* 0x40004040000d7882 */ /* 0x000fe20000000000 */
[----:B------:R-:W-:Y:S01]  /*198e0*/  UMOV UR15, 0x40004040 ;  /* 0x40004040000f7882 */ /* 0x000fe20000000000 */
[----:B------:R-:W-:Y:S01]  /*198f0*/  UMOV UR16, 0x0 ;  /* 0x0000000000107882 */ /* 0x000fe20000000000 */
[----:B------:R-:W-:Y:S01]  /*19900*/  UMOV UR17, 0x8108010 ;  /* 0x0810801000117882 */ /* 0x000fe20000000000 */
[----:B------:R-:W-:Y:S01]  /*19910*/  UMOV UR32, 0x0 ;  /* 0x0000000000207882 */ /* 0x000fe20000000000 */
[----:B------:R-:W-:Y:S01]  /*19920*/  UMOV UR33, 0x8108010 ;  /* 0x0810801000217882 */ /* 0x000fe20000000000 */
[----:B------:R-:W-:Y:S01]  /*19930*/  UMOV UR34, 0x0 ;  /* 0x0000000000227882 */ /* 0x000fe20000000000 */
[----:B------:R-:W-:Y:S01]  /*19940*/  UMOV UR35, 0x8108010 ;  /* 0x0810801000237882 */ /* 0x000fe20000000000 */
[----:B------:R-:W-:Y:S01]  /*19950*/  UMOV UR7, URZ ;  /* 0x000000ff00077c82 */ /* 0x000fe20008000000 */
[----:B------:R0:W-:Y:S01]  /*19960*/  UTCQMMA gdesc[UR12], gdesc[UR14], tmem[UR8], tmem[UR16], idesc[UR17], UPT ;  /* 0x00ff100e0c0075ea */ /* 0x0001e2000b800308 */
        /* <DEDUP_REMOVED lines=8> */
.L_x_9:
[----:B------:R-:W2:Y:S04]  /*199f0*/  LDL R7, [R1+0x6f4] ;  /* 0x0006f40001077983 */ /* 0x000ea80000100800 */
[----:B------:R-:W2:Y:S01]  /*19a00*/  LDL.LU R6, [R1+0x6b8] ;  /* 0x0006b80001067983 */ /* 0x000ea20000300800 */
[----:B------:R-:W-:-:S04]  /*19a10*/  UIADD3 UR11, UPT, UPT, UR11, 0x1, URZ ;  /* 0x000000010b0b7890 */ /* 0x000fc8000fffe0ff */
[----:B------:R-:W-:-:S04]  /*19a20*/  UISETP.GT.AND UP1, UPT, UR11, 0x1, UPT ;  /* 0x000000010b00788c */ /* 0x000fc8000bf24270 */
[----:B0-----:R-:W-:Y:S02]  /*19a30*/  USEL UR5, URZ, 0x1, !UP1 ;  /* 0x00000001ff057887 */ /* 0x001fe4000c800000 */
[----:B------:R-:W-:Y:S02]  /*19a40*/  USEL UR11, UR11, URZ, !UP1 ;  /* 0x000000ff0b0b7287 */ /* 0x000fe4000c800000 */
[----:B------:R-:W-:Y:S01]  /*19a50*/  ULOP3.LUT UR5, UR4, UR5, URZ, 0x3c, !UPT ;  /* 0x0000000504057292 */ /* 0x000fe2000f8e3cff */
[----:B--2---:R-:W-:Y:S02]  /*19a60*/  ISETP.NE.U32.AND P1, PT, R6, R7, PT ;  /* 0x000000070600720c */ /* 0x004fe40003f25070 */
[----:B------:R-:W2:Y:S01]  /*19a70*/  LDL.LU R7, [R1+0x6cc] ;  /* 0x0006cc0001077983 */ /* 0x000ea20000300800 */
[----:B------:R-:W-:-:S03]  /*19a80*/  IMAD.U32 R6, RZ, RZ, UR4 ;  /* 0x00000004ff067e24 */ /* 0x000fc6000f8e00ff */
[----:B--2---:R1:W-:Y:S07]  /*19a90*/  STL [R1+0x6b8], R7 ;  /* 0x0006b80701007387 */ /* 0x0043ee0000100800 */
[----:B------:R-:W-:Y:S05]  /*19aa0*/  @P1 BRA `(.L_x_10) ;  /* 0xffffff5c00a81947 */ /* 0x000fea000383ffff */
.L_x_7:
[----:B-1----:R-:W1:Y:S01]  /*19ab0*/  LDC R7, c[0x0][0x3a0] ;  /* 0x0000e800ff077b82 */ /* 0x002e620000000800 */
[----:B------:R-:W2:Y:S01]  /*19ac0*/  LDCU UR7, c[0x0][0x3b8] ;  /* 0x00007700ff0777ac */ /* 0x000ea20008000800 */
[----:B------:R-:W3:Y:S01]  /*19ad0*/  LDCU UR5, c[0x0][0x3b4] ;  /* 0x00007680ff0577ac */ /* 0x000ee20008000800 */
[----:B------:R-:W4:Y:S01]  /*19ae0*/  LDCU.128 UR12, c[0x0][0x390] ;  /* 0x00007200ff0c77ac */ /* 0x000f220008000c00 */
[----:B--2--5:R-:W-:Y:S02]  /*19af0*/  IMAD R69, R68, UR7, RZ ;  /* 0x0000000744457c24 */ /* 0x024fe4000f8e02ff */
[----:B-1----:R-:W-:-:S05]  /*19b00*/  VIADD R7, R7, 0x7f ;  /* 0x0000007f07077836 */ /* 0x002fca0000000000 */
[----:B------:R-:W-:-:S13]  /*19b10*/  ISETP.GE.AND P0, PT, R7, 0x80, PT ;  /* 0x000000800700780c */ /* 0x000fda0003f06270 */
[----:B---34-:R-:W-:Y:S05]  /*19b20*/  @!P0 BRA `(.L_x_11) ;  /* 0x0000000000108947 */ /* 0x018fea0003800000 */
[----:B------:R-:W-:-:S06]  /*19b30*/  USHF.L.U32 UR4, UR4, 0x1f, URZ ;  /* 0x0000001f04047899 */ /* 0x000fcc00080006ff */
[----:B------:R-:W-:-:S04]  /*19b40*/  IMAD.U32 R0, RZ, RZ, UR4 ;  /* 0x00000004ff007e24 */ /* 0x000fc8000f8e00ff */
[----:B------:R-:W1:Y:S02]  /*19b50*/  SYNCS.PHASECHK.TRANS64.TRYWAIT P0, [UR6], R0 ;  /* 0x00000000ff0075a7 */ /* 0x000e640008001106 */
[----:B-1----:R-:W-:Y:S05]  /*19b60*/  @!P0 BRA `(.L_x_12) ;  /* 0x00000020007c8947 */ /* 0x002fea0003800000 */
.L_x_11:
[----:B------:R-:W-:Y:S06]  /*19b70*/  BAR.SYNC.DEFER_BLOCKING 0x0 ;  /* 0x0000000000007b1d */ /* 0x000fec0000010000 */
[----:B------:R-:W2:Y:S04]  /*19b80*/  LDL.LU R2, [R1+0x6f8] ;  /* 0x0006f80001027983 */ /* 0x000ea80000300800 */
[----:B------:R-:W3:Y:S04]  /*19b90*/  LDL.LU R72, [R1+0x744] ;  /* 0x0007440001487983 */ /* 0x000ee80000300800 */
[----:B------:R-:W4:Y:S04]  /*19ba0*/  LDL.LU R71, [R1+0x740] ;  /* 0x0007400001477983 */ /* 0x000f280000300800 */
[----:B------:R-:W5:Y:S01]  /*19bb0*/  LDL.LU R70, [R1+0x748] ;  /* 0x0007480001467983 */ /* 0x000f620000300800 */
[----:B------:R-:W-:Y:S01]  /*19bc0*/  VIADD R74, R69, UR7 ;  /* 0x00000007454a7c36 */ /* 0x000fe20008000000 */
[----:B------:R-:W1:Y:S02]  /*19bd0*/  @!P3 SYNCS.CCTL.IV [UR9+0xc000] ;  /* 0x00c00000ff00b9b1 */ /* 0x000e640008000009 */
[----:B-1----:R-:W-:Y:S01]  /*19be0*/  BAR.SYNC.DEFER_BLOCKING 0x0 ;  /* 0x0000000000007b1d */ /* 0x002fe20000010000 */
[----:B0-----:R-:W-:-:S04]  /*19bf0*/  VIADD R3, R74, UR7 ;  /* 0x000000074a037c36 */ /* 0x001fc80008000000 */
[----:B------:R-:W-:Y:S01]  /*19c00*/  VIADD R73, R3, UR7 ;  /* 0x0000000703497c36 */ /* 0x000fe20008000000 */
[----:B------:R-:W0:Y:S01]  /*19c10*/  LDTM.x64 R4, tmem[UR10] ;  /* 0x0000000a000479ee */ /* 0x000e220008340000 */
[----:B------:R-:W1:Y:S01]  /*19c20*/  @!P3 SYNCS.CCTL.IV [UR9+0xc008] ;  /* 0x00c00800ff00b9b1 */ /* 0x000e620008000009 */
[----:B------:R-:W-:Y:S01]  /*19c30*/  NOP ;  /* 0x0000000000007918 */ /* 0x000fe20000000000 */
[----:B0-----:R0:W-:Y:S04]  /*19c40*/  STL [R1+0x7fc], R66 ;  /* 0x0007fc4201007387 */ /* 0x0011e80000100800 */
[----:B------:R1:W-:Y:S04]  /*19c50*/  STL [R1+0x7f8], R67 ;  /* 0x0007f84301007387 */ /* 0x0003e80000100800 */
[----:B0-----:R-:W5:Y:S04]  /*19c60*/  LDL.LU R66, [R1+0x74c] ;  /* 0x00074c0001427983 */ /* 0x001f680000300800 */
[----:B-1----:R-:W5:Y:S04]  /*19c70*/  LDL.LU R67, [R1+0x754] ;  /* 0x0007540001437983 */ /* 0x002f680000300800 */
[----:B------:R-:W5:Y:S01]  /*19c80*/  LDL.LU R91, [R1+0x750] ;  /* 0x00075000015b7983 */ /* 0x000f620000300800 */
[----:B------:R-:W-:-:S04]  /*19c90*/  F2FP.SATFINITE.E4M3.F32.PACK_AB_MERGE_C R92, R5, R4, RZ ;  /* 0x00000004055c723e */ /* 0x000fc800048070ff */
[----:B------:R-:W-:-:S04]  /*19ca0*/  PRMT R93, R92, 0x9910, RZ ;  /* 0x000099105c5d7816 */ /* 0x000fc800000000ff */
[----:B------:R-:W-:Y:S02]  /*19cb0*/  SHF.R.S32.HI R93, RZ, 0x8, R93 ;  /* 0x00000008ff5d7819 */ /* 0x000fe4000001145d */
[C---:B--2---:R-:W-:Y:S01]  /*19cc0*/  ISETP.GE.AND P0, PT, R2.reuse, UR14, PT ;  /* 0x0000000e02007c0c */ /* 0x044fe2000bf06270 */
[----:B------:R-:W-:-:S03]  /*19cd0*/  IMAD R2, R2, UR5, RZ ;  /* 0x0000000502027c24 */ /* 0x000fc6000f8e02ff */
[----:B---3--:R-:W-:Y:S02]  /*19ce0*/  ISETP.LT.AND P1, PT, R72, UR15, !P0 ;  /* 0x0000000f48007c0c */ /* 0x008fe4000c721270 */
[----:B------:R-:W-:Y:S02]  /*19cf0*/  IADD3 R0, P4, PT, R2, UR12, RZ ;  /* 0x0000000c02007c10 */ /* 0x000fe4000ff9e0ff */
[----:B----4-:R-:W-:Y:S01]  /*19d00*/  ISETP.LT.AND P2, PT, R71, UR15, !P0 ;  /* 0x0000000f47007c0c */ /* 0x010fe2000c741270 */
[----:B------:R-:W-:Y:S01]  /*19d10*/  VIADD R71, R73, UR7 ;  /* 0x0000000749477c36 */ /* 0x000fe20008000000 */
[----:B------:R-:W-:Y:S02]  /*19d20*/  ISETP.LT.AND P5, PT, R68, UR15, !P0 ;  /* 0x0000000f44007c0c */ /* 0x000fe4000c7a1270 */
[----:B------:R-:W-:Y:S01]  /*19d30*/  LEA.HI.X.SX32 R2, R2, UR13, 0x1, P4 ;  /* 0x0000000d02027c11 */ /* 0x000fe2000a0f0eff */
[----:B------:R-:W-:Y:S01]  /*19d40*/  VIADD R72, R71, UR7 ;  /* 0x0000000747487c36 */ /* 0x000fe20008000000 */
[----:B------:R-:W-:-:S02]  /*19d50*/  IADD3 R68, P3, PT, R69, R0, RZ ;  /* 0x0000000045447210 */ /* 0x000fc40007f7e0ff */
[----:B-----5:R-:W-:Y:S01]  /*19d60*/  ISETP.LT.AND P6, PT, R70, UR15, !P0 ;  /* 0x0000000f46007c0c */ /* 0x020fe2000c7c1270 */
[----:B------:R-:W-:Y:S01]  /*19d70*/  VIADD R70, R72, UR7 ;  /* 0x0000000748467c36 */ /* 0x000fe20008000000 */
[----:B------:R-:W-:Y:S02]  /*19d80*/  LEA.HI.X.SX32 R69, R69, R2, 0x1, P3 ;  /* 0x0000000245457211 */ /* 0x000fe400018f0eff */
[-C--:B------:R-:W-:Y:S02]  /*19d90*/  IADD3 R86, P4, PT, R74, R0.reuse, RZ ;  /* 0x000000004a567210 */ /* 0x080fe40007f9e0ff */
[C---:B------:R-:W-:Y:S01]  /*19da0*/  IADD3 R84, P3, PT, R3.reuse, R0, RZ ;  /* 0x0000000003547210 */ /* 0x040fe20007f7e0ff */
[----:B------:R-:W-:Y:S01]  /*19db0*/  VIADD R4, R70, UR7 ;  /* 0x0000000746047c36 */ /* 0x000fe20008000000 */
[-C--:B------:R-:W-:Y:S02]  /*19dc0*/  LEA.HI.X.SX32 R87, R74, R2.reuse, 0x1, P4 ;  /* 0x000000024a577211 */ /* 0x080fe400020f0eff */
[----:B------:R-:W-:Y:S01]  /*19dd0*/  LEA.HI.X.SX32 R85, R3, R2, 0x1, P3 ;  /* 0x0000000203557211 */ /* 0x000fe200018f0eff */
[----:B------:R-:W-:Y:S01]  /*19de0*/  VIADD R3, R4, UR7 ;  /* 0x0000000704037c36 */ /* 0x000fe20008000000 */
[----:B------:R-:W-:-:S02]  /*19df0*/  IADD3 R82, P4, PT, R73, R0, RZ ;  /* 0x0000000049527210 */ /* 0x000fc40007f9e0ff */
[----:B------:R-:W-:Y:S02]  /*19e00*/  IADD3 R80, P3, PT, R71, R0, RZ ;  /* 0x0000000047507210 */ /* 0x000fe40007f7e0ff */
[-C--:B------:R-:W-:Y:S02]  /*19e10*/  LEA.HI.X.SX32 R83, R73, R2.reuse, 0x1, P4 ;  /* 0x0000000249537211 */ /* 0x080fe400020f0eff */
[----:B------:R-:W-:Y:S01]  /*19e20*/  LEA.HI.X.SX32 R81, R71, R2, 0x1, P3 ;  /* 0x0000000247517211 */ /* 0x000fe200018f0eff */
[----:B------:R-:W-:Y:S01]  /*19e30*/  VIADD R71, R3, UR7 ;  /* 0x0000000703477c36 */ /* 0x000fe20008000000 */
[-C--:B------:R-:W-:Y:S02]  /*19e40*/  IADD3 R76, P4, PT, R72, R0.reuse, RZ ;  /* 0x00000000484c7210 */ /* 0x080fe40007f9e0ff */
[----:B------:R-:W-:Y:S01]  /*19e50*/  IADD3 R78, P3, PT, R70, R0, RZ ;  /* 0x00000000464e7210 */ /* 0x000fe20007f7e0ff */
[----:B------:R-:W-:Y:S01]  /*19e60*/  VIADD R5, R71, UR7 ;  /* 0x0000000747057c36 */ /* 0x000fe20008000000 */
[----:B------:R-:W-:-:S02]  /*19e70*/  LEA.HI.X.SX32 R77, R72, R2, 0x1, P4 ;  /* 0x00000002484d7211 */ /* 0x000fc400020f0eff */
[----:B------:R-:W-:Y:S02]  /*19e80*/  IADD3 R72, P4, PT, R4, R0, RZ ;  /* 0x0000000004487210 */ /* 0x000fe40007f9e0ff */
[----:B------:R-:W-:Y:S01]  /*19e90*/  LEA.HI.X.SX32 R79, R70, R2, 0x1, P3 ;  /* 0x00000002464f7211 */ /* 0x000fe200018f0eff */
[----:B------:R-:W-:Y:S01]  /*19ea0*/  VIADD R89, R5, UR7 ;  /* 0x0000000705597c36 */ /* 0x000fe20008000000 */
[----:B------:R-:W-:Y:S02]  /*19eb0*/  IADD3 R74, P3, PT, R3, R0, RZ ;  /* 0x00000000034a7210 */ /* 0x000fe40007f7e0ff */
[----:B------:R-:W-:Y:S02]  /*19ec0*/  LEA.HI.X.SX32 R73, R4, R2, 0x1, P4 ;  /* 0x0000000204497211 */ /* 0x000fe400020f0eff */
[----:B------:R-:W-:Y:S02]  /*19ed0*/  IADD3 R70, P4, PT, R71, R0, RZ ;  /* 0x0000000047467210 */ /* 0x000fe40007f9e0ff */
[----:B------:R-:W-:Y:S01]  /*19ee0*/  LEA.HI.X.SX32 R75, R3, R2, 0x1, P3 ;  /* 0x00000002034b7211 */ /* 0x000fe200018f0eff */
[----:B------:R-:W-:Y:S01]  /*19ef0*/  VIADD R3, R89, UR7 ;  /* 0x0000000759037c36 */ /* 0x000fe20008000000 */
[----:B------:R-:W-:-:S02]  /*19f00*/  IADD3 R4, P3, PT, R5, R0, RZ ;  /* 0x0000000005047210 */ /* 0x000fc40007f7e0ff */
[----:B------:R-:W-:Y:S02]  /*19f10*/  LEA.HI.X.SX32 R71, R71, R2, 0x1, P4 ;  /* 0x0000000247477211 */ /* 0x000fe400020f0eff */
[----:B------:R-:W-:Y:S02]  /*19f20*/  IADD3 R88, P4, PT, R89, R0, RZ ;  /* 0x0000000059587210 */ /* 0x000fe40007f9e0ff */
[----:B------:R-:W-:Y:S02]  /*19f30*/  LEA.HI.X.SX32 R5, R5, R2, 0x1, P3 ;  /* 0x0000000205057211 */ /* 0x000fe400018f0eff */
[----:B------:R-:W-:Y:S02]  /*19f40*/  IADD3 R90, P3, PT, R3, R0, RZ ;  /* 0x00000000035a7210 */ /* 0x000fe40007f7e0ff */
[----:B------:R-:W-:Y:S02]  /*19f50*/  LEA.HI.X.SX32 R89, R89, R2, 0x1, P4 ;  /* 0x0000000259597211 */ /* 0x000fe400020f0eff */
[----:B------:R-:W-:-:S02]  /*19f60*/  ISETP.LT.AND P4, PT, R91, UR15, !P0 ;  /* 0x0000000f5b007c0c */ /* 0x000fc4000c781270 */
[----:B------:R-:W-:Y:S01]  /*19f70*/  LEA.HI.X.SX32 R91, R3, R2, 0x1, P3 ;  /* 0x00000002035b7211 */ /* 0x000fe200018f0eff */
[----:B------:R0:W-:Y:S01]  /*19f80*/  @P5 STG.E.U8 desc[UR18][R68.64], R92 ;  /* 0x0000005c44005986 */ /* 0x0001e2000c101112 */
[----:B------:R-:W-:-:S03]  /*19f90*/  ISETP.LT.AND P3, PT, R66, UR15, !P0 ;  /* 0x0000000f42007c0c */ /* 0x000fc6000c761270 */
[----:B------:R-:W2:Y:S04]  /*19fa0*/  LDL.LU R66, [R1+0x7fc] ;  /* 0x0007fc0001427983 */ /* 0x000ea80000300800 */
[----:B0-----:R-:W3:Y:S01]  /*19fb0*/  LDL.LU R92, [R1+0x758] ;  /* 0x00075800015c7983 */ /* 0x001ee20000300800 */
[----:B------:R-:W-:-:S03]  /*19fc0*/  ISETP.LT.AND P5, PT, R67, UR15, !P0 ;  /* 0x0000000f43007c0c */ /* 0x000fc6000c7a1270 */
[----:B------:R-:W4:Y:S04]  /*19fd0*/  LDL.LU R69, [R1+0x75c] ;  /* 0x00075c0001457983 */ /* 0x000f280000300800 */
[----:B------:R-:W5:Y:S04]  /*19fe0*/  LDL.LU R68, [R1+0x760] ;  /* 0x0007600001447983 */ /* 0x000f680000300800 */
[----:B------:R-:W2:Y:S04]  /*19ff0*/  LDL.LU R67, [R1+0x7f8] ;  /* 0x0007f80001437983 */ /* 0x000ea80000300800 */
[----:B------:R0:W-:Y:S04]  /*1a000*/  @P1 STG.E.U8 desc[UR18][R86.64], R93 ;  /* 0x0000005d56001986 */ /* 0x0001e8000c101112 */
[----:B0-----:R-:W2:Y:S01]  /*1a010*/  LDL.LU R93, [R1+0x764] ;  /* 0x00076400015d7983 */ /* 0x001ea20000300800 */
[----:B------:R-:W-:-:S02]  /*1a020*/  F2FP.SATFINITE.E4M3.F32.PACK_AB_MERGE_C R6, R7, R6, RZ ;  /* 0x000000060706723e */ /* 0x000fc400048070ff */
[----:B------:R-:W-:Y:S02]  /*1a030*/  F2FP.SATFINITE.E4M3.F32.PACK_AB_MERGE_C R8, R9, R8, RZ ;  /* 0x000000080908723e */ /* 0x000fe400048070ff */
[----:B------:R-:W-:Y:S01]  /*1a040*/  PRMT R7, R6, 0x9910, RZ ;  /* 0x0000991006077816 */ /* 0x000fe200000000ff */
[----:B------:R0:W-:Y:S03]  /*1a050*/  @P2 STG.E.U8 desc[UR18][R84.64], R6 ;  /* 0x0000000654002986 */ /* 0x0001e6000c101112 */
[----:B------:R-:W-:Y:S02]  /*1a060*/  SHF.R.S32.HI R7, RZ, 0x8, R7 ;  /* 0x00000008ff077819 */ /* 0x000fe40000011407 */
[----:B------:R-:W-:Y:S02]  /*1a070*/  F2FP.SATFINITE.E4M3.F32.PACK_AB_MERGE_C R10, R11, R10, RZ ;  /* 0x0000000a0b0a723e */ /* 0x000fe400048070ff */
[----:B0-----:R-:W-:Y:S01]  /*1a080*/  PRMT R6, R8, 0x9910, RZ ;  /* 0x0000991008067816 */ /* 0x001fe200000000ff */
[----:B------:R0:W-:Y:S03]  /*1a090*/  @P6 STG.E.U8 desc[UR18][R82.64], R7 ;  /* 0x0000000752006986 */ /* 0x0001e6000c101112 */
[----:B------:R-:W-:Y:S01]  /*1a0a0*/  SHF.R.S32.HI R6, RZ, 0x8, R6 ;  /* 0x00000008ff067819 */ /* 0x000fe20000011406 */
[----:B------:R-:W-:Y:S01]  /*1a0b0*/  @P4 STG.E.U8 desc[UR18][R80.64], R8 ;  /* 0x0000000850004986 */ /* 0x000fe2000c101112 */
[----:B------:R-:W-:-:S03]  /*1a0c0*/  F2FP.SATFINITE.E4M3.F32.PACK_AB_MERGE_C R12, R13, R12, RZ ;  /* 0x0000000c0d0c723e */ /* 0x000fc600048070ff */
[----:B------:R1:W-:Y:S01]  /*1a0d0*/  @P3 STG.E.U8 desc[UR18][R76.64], R6 ;  /* 0x000000064c003986 */ /* 0x0003e2000c101112 */
[----:B0-----:R-:W-:-:S03]  /*1a0e0*/  PRMT R7, R10, 0x9910, RZ ;  /* 0x000099100a077816 */ /* 0x001fc600000000ff */
[----:B------:R0:W-:Y:S01]  /*1a0f0*/  @P5 STG.E.U8 desc[UR18][R78.64], R10 ;  /* 0x0000000a4e005986 */ /* 0x0001e2000c101112 */
[----:B------:R-:W-:Y:S02]  /*1a100*/  SHF.R.S32.HI R7, RZ, 0x8, R7 ;  /* 0x00000008ff077819 */ /* 0x000fe40000011407 */
[----:B-1----:R-:W-:Y:S02]  /*1a110*/  PRMT R6, R12, 0x9910, RZ ;  /* 0x000099100c067816 */ /* 0x002fe400000000ff */
[----:B------:R-:W-:Y:S02]  /*1a120*/  F2FP.SATFINITE.E4M3.F32.PACK_AB_MERGE_C R14, R15, R14, RZ ;  /* 0x0000000e0f0e723e */ /* 0x000fe400048070ff */
[----:B------:R-:W-:Y:S02]  /*1a130*/  SHF.R.S32.HI R6, RZ, 0x8, R6 ;  /* 0x00000008ff067819 */ /* 0x000fe40000011406 */
[----:B---3--:R-:W-:Y:S02]  /*1a140*/  ISETP.LT.AND P1, PT, R92, UR15, !P0 ;  /* 0x0000000f5c007c0c */ /* 0x008fe4000c721270 */
[----:B------:R-:W3:Y:S04]  /*1a150*/  LDL.LU R92, [R1+0x76c] ;  /* 0x00076c00015c7983 */ /* 0x000ee80000300800 */
[----:B------:R-:W3:Y:S04]  /*1a160*/  LDL.LU R87, [R1+0x77c] ;  /* 0x00077c0001577983 */ /* 0x000ee80000300800 */
[----:B------:R-:W3:Y:S04]  /*1a170*/  LDL.LU R86, [R1+0x778] ;  /* 0x0007780001567983 */ /* 0x000ee80000300800 */
[----:B------:R-:W3:Y:S01]  /*1a180*/  LDL.LU R84, [R1+0x774] ;  /* 0x0007740001547983 */ /* 0x000ee20000300800 */
[----:B----4-:R-:W-:-:S02]  /*1a190*/  ISETP.LT.AND P2, PT, R69, UR15, !P0 ;  /* 0x0000000f45007c0c */ /* 0x010fc4000c741270 */
[----:B-----5:R-:W-:Y:S01]  /*1a1a0*/  ISETP.LT.AND P6, PT, R68, UR15, !P0 ;  /* 0x0000000f44007c0c */ /* 0x020fe2000c7c1270 */
[----:B------:R-:W4:Y:S04]  /*1a1b0*/  LDL.LU R69, [R1+0x770] ;  /* 0x0007700001457983 */ /* 0x000f280000300800 */
[----:B------:R-:W5:Y:S04]  /*1a1c0*/  LDL.LU R68, [R1+0x768] ;  /* 0x0007680001447983 */ /* 0x000f680000300800 */
[----:B------:R-:W4:Y:S01]  /*1a1d0*/  LDL.LU R11, [R1+0x780] ;  /* 0x00078000010b7983 */ /* 0x000f220000300800 */
[----:B--2---:R-:W-:-:S03]  /*1a1e0*/  ISETP.LT.AND P4, PT, R93, UR15, !P0 ;  /* 0x0000000f5d007c0c */ /* 0x004fc6000c781270 */
[----:B0-----:R-:W2:Y:S04]  /*1a1f0*/  LDL.LU R10, [R1+0x790] ;  /* 0x00079000010a7983 */ /* 0x001ea80000300800 */
[----:B------:R-:W2:Y:S04]  /*1a200*/  LDL.LU R9, [R1+0x78c] ;  /* 0x00078c0001097983 */ /* 0x000ea80000300800 */
[----:B------:R0:W-:Y:S04]  /*1a210*/  @P1 STG.E.U8 desc[UR18][R72.64], R7 ;  /* 0x0000000748001986 */ /* 0x0001e8000c101112 */
[----:B------:R-:W-:Y:S04]  /*1a220*/  @P2 STG.E.U8 desc[UR18][R74.64], R12 ;  /* 0x0000000c4a002986 */ /* 0x000fe8000c101112 */
[----:B------:R-:W-:Y:S01]  /*1a230*/  @P6 STG.E.U8 desc[UR18][R70.64], R6 ;  /* 0x0000000646006986 */ /* 0x000fe2000c101112 */
[----:B0-----:R-:W-:-:S03]  /*1a240*/  PRMT R7, R14, 0x9910, RZ ;  /* 0x000099100e077816 */ /* 0x001fc600000000ff */
[----:B------:R0:W-:Y:S04]  /*1a250*/  @P4 STG.E.U8 desc[UR18][R4.64], R14 ;  /* 0x0000000e04004986 */ /* 0x0001e8000c101112 */
[----:B0-----:R-:W5:Y:S04]  /*1a260*/  LDL.LU R14, [R1+0x794] ;  /* 0x00079400010e7983 */ /* 0x001f680000300800 */
[----:B------:R-:W5:Y:S04]  /*1a270*/  LDL.LU R13, [R1+0x798] ;  /* 0x00079800010d7983 */ /* 0x000f680000300800 */
[----:B------:R-:W5:Y:S01]  /*1a280*/  LDL.LU R12, [R1+0x7a8] ;  /* 0x0007a800010c7983 */ /* 0x000f620000300800 */
[----:B------:R-:W-:Y:S01]  /*1a290*/  F2FP.SATFINITE.E4M3.F32.PACK_AB_MERGE_C R16, R17, R16, RZ ;  /* 0x000000101110723e */ /* 0x000fe200048070ff */
[----:B------:R-:W-:Y:S01]  /*1a2a0*/  VIADD R3, R3, UR7 ;  /* 0x0000000703037c36 */ /* 0x000fe20008000000 */
[----:B------:R-:W-:-:S02]  /*1a2b0*/  SHF.R.S32.HI R7, RZ, 0x8, R7 ;  /* 0x00000008ff077819 */ /* 0x000fc40000011407 */
[----:B------:R-:W-:Y:S01]  /*1a2c0*/  PRMT R4, R16, 0x9910, RZ ;  /* 0x0000991010047816 */ /* 0x000fe200000000ff */
[----:B------:R-:W-:-:S04]  /*1a2d0*/  VIADD R8, R3, UR7 ;  /* 0x0000000703087c36 */ /* 0x000fc80008000000 */
[----:B------:R-:W-:Y:S01]  /*1a2e0*/  IMAD.MOV.U32 R6, RZ, RZ, R4 ;  /* 0x000000ffff067224 */ /* 0x000fe200078e0004 */
[----:B------:R-:W-:Y:S02]  /*1a2f0*/  F2FP.SATFINITE.E4M3.F32.PACK_AB_MERGE_C R18, R19, R18, RZ ;  /* 0x000000121312723e */ /* 0x000fe400048070ff */
[----:B------:R-:W-:Y:S02]  /*1a300*/  F2FP.SATFINITE.E4M3.F32.PACK_AB_MERGE_C R20, R21, R20, RZ ;  /* 0x000000141514723e */ /* 0x000fe400048070ff */
[----:B---3--:R-:W-:Y:S02]  /*1a310*/  ISETP.LT.AND P3, PT, R92, UR15, !P0 ;  /* 0x0000000f5c007c0c */ /* 0x008fe4000c761270 */
[----:B------:R-:W-:Y:S02]  /*1a320*/  ISETP.LT.AND P5, PT, R87, UR15, !P0 ;  /* 0x0000000f57007c0c */ /* 0x000fe4000c7a1270 */
[----:B------:R-:W-:-:S09]  /*1a330*/  ISETP.LT.AND P1, PT, R86, UR15, !P0 ;  /* 0x0000000f56007c0c */ /* 0x000fd2000c721270 */
[----:B------:R0:W-:Y:S01]  /*1a340*/  @P3 STG.E.U8 desc[UR18][R88.64], R7 ;  /* 0x0000000758003986 */ /* 0x0001e2000c101112 */
[C---:B------:R-:W-:Y:S02]  /*1a350*/  IADD3 R4, P3, PT, R3.reuse, R0, RZ ;  /* 0x0000000003047210 */ /* 0x040fe40007f7e0ff */
[----:B------:R-:W-:Y:S02]  /*1a360*/  ISETP.LT.AND P2, PT, R84, UR15, !P0 ;  /* 0x0000000f54007c0c */ /* 0x000fe4000c741270 */
[----:B------:R-:W-:Y:S01]  /*1a370*/  LEA.HI.X.SX32 R5, R3, R2, 0x1, P3 ;  /* 0x0000000203057211 */ /* 0x000fe200018f0eff */
[----:B------:R-:W-:Y:S01]  /*1a380*/  @P5 STG.E.U8 desc[UR18][R90.64], R16 ;  /* 0x000000105a005986 */ /* 0x000fe2000c101112 */
[----:B------:R-:W-:Y:S02]  /*1a390*/  SHF.R.S32.HI R3, RZ, 0x8, R6 ;  /* 0x00000008ff037819 */ /* 0x000fe40000011406 */
[----:B------:R-:W-:-:S03]  /*1a3a0*/  IADD3 R6, P5, PT, R8, R0, RZ ;  /* 0x0000000008067210 */ /* 0x000fc60007fbe0ff */
[----:B------:R1:W-:Y:S01]  /*1a3b0*/  @P1 STG.E.U8 desc[UR18][R4.64], R3 ;  /* 0x0000000304001986 */ /* 0x0003e2000c101112 */
[C---:B0-----:R-:W-:Y:S01]  /*1a3c0*/  LEA.HI.X.SX32 R7, R8.reuse, R2, 0x1, P5 ;  /* 0x0000000208077211 */ /* 0x041fe200028f0eff */
[----:B------:R-:W-:-:S04]  /*1a3d0*/  VIADD R8, R8, UR7 ;  /* 0x0000000708087c36 */ /* 0x000fc80008000000 */
[----:B------:R0:W-:Y:S01]  /*1a3e0*/  @P2 STG.E.U8 desc[UR18][R6.64], R18 ;  /* 0x0000001206002986 */ /* 0x0001e2000c101112 */
[----:B--2---:R-:W-:Y:S02]  /*1a3f0*/  ISETP.LT.AND P5, PT, R9, UR15, !P0 ;  /* 0x0000000f09007c0c */ /* 0x004fe4000c7a1270 */
[----:B-1----:R-:W-:Y:S02]  /*1a400*/  PRMT R3, R18, 0x9910, RZ ;  /* 0x0000991012037816 */ /* 0x002fe400000000ff */
[----:B------:R-:W-:-:S03]  /*1a410*/  IADD3 R4, P2, PT, R8, R0, RZ ;  /* 0x0000000008047210 */ /* 0x000fc60007f5e0ff */
[----:B------:R-:W-:Y:S02]  /*1a420*/  IMAD.MOV.U32 R9, RZ, RZ, R3 ;  /* 0x000000ffff097224 */ /* 0x000fe400078e0003 */
[C---:B------:R-:W-:Y:S01]  /*1a430*/  VIADD R3, R8.reuse, UR7 ;  /* 0x0000000708037c36 */ /* 0x040fe20008000000 */
[----:B------:R-:W-:-:S04]  /*1a440*/  LEA.HI.X.SX32 R5, R8, R2, 0x1, P2 ;  /* 0x0000000208057211 */ /* 0x000fc800010f0eff */
[----:B0-----:R-:W-:Y:S02]  /*1a450*/  IADD3 R6, P2, PT, R3, R0, RZ ;  /* 0x0000000003067210 */ /* 0x001fe40007f5e0ff */
[----:B----4-:R-:W-:Y:S02]  /*1a460*/  ISETP.LT.AND P6, PT, R69, UR15, !P0 ;  /* 0x0000000f45007c0c */ /* 0x010fe4000c7c1270 */
[----:B------:R-:W-:Y:S02]  /*1a470*/  ISETP.LT.AND P3, PT, R11, UR15, !P0 ;  /* 0x0000000f0b007c0c */ /* 0x000fe4000c761270 */
[----:B------:R-:W-:Y:S01]  /*1a480*/  LEA.HI.X.SX32 R7, R3, R2, 0x1, P2 ;  /* 0x0000000203077211 */ /* 0x000fe200010f0eff */
[----:B------:R-:W2:Y:S01]  /*1a490*/  LDL.LU R11, [R1+0x7a4] ;  /* 0x0007a400010b7983 */ /* 0x000ea20000300800 */
[----:B-----5:R-:W-:-:S03]  /*1a4a0*/  ISETP.LT.AND P2, PT, R14, UR15, !P0 ;  /* 0x0000000f0e007c0c */ /* 0x020fc6000c741270 */
[----:B------:R-:W3:Y:S01]  /*1a4b0*/  LDL.LU R14, [R1+0x7ac] ;  /* 0x0007ac00010e7983 */ /* 0x000ee20000300800 */
[----:B------:R-:W-:Y:S01]  /*1a4c0*/  SHF.R.S32.HI R9, RZ, 0x8, R9 ;  /* 0x00000008ff097819 */ /* 0x000fe20000011409 */
[----:B------:R-:W-:Y:S01]  /*1a4d0*/  VIADD R8, R3, UR7 ;  /* 0x0000000703087c36 */ /* 0x000fe20008000000 */
[----:B------:R-:W-:Y:S01]  /*1a4e0*/  ISETP.LT.AND P4, PT, R68, UR15, !P0 ;  /* 0x0000000f44007c0c */ /* 0x000fe2000c781270 */
[----:B------:R-:W4:Y:S01]  /*1a4f0*/  LDL.LU R15, [R1+0x7b0] ;  /* 0x0007b000010f7983 */ /* 0x000f220000300800 */
[----:B------:R-:W-:Y:S02]  /*1a500*/  ISETP.LT.AND P1, PT, R10, UR15, !P0 ;  /* 0x0000000f0a007c0c */ /* 0x000fe4000c721270 */
[----:B------:R-:W-:Y:S01]  /*1a510*/  PRMT R10, R20, 0x9910, RZ ;  /* 0x00009910140a7816 */ /* 0x000fe200000000ff */
[----:B------:R0:W-:Y:S03]  /*1a520*/  @P6 STG.E.U8 desc[UR18][R4.64], R9 ;  /* 0x0000000904006986 */ /* 0x0001e6000c101112 */
[----:B------:R-:W-:-:S02]  /*1a530*/  SHF.R.S32.HI R10, RZ, 0x8, R10 ;  /* 0x00000008ff0a7819 */ /* 0x000fc4000001140a */
[----:B0-----:R-:W-:-:S04]  /*1a540*/  IADD3 R4, P6, PT, R8, R0, RZ ;  /* 0x0000000008047210 */ /* 0x001fc80007fde0ff */
[----:B------:R-:W-:Y:S01]  /*1a550*/  LEA.HI.X.SX32 R5, R8, R2, 0x1, P6 ;  /* 0x0000000208057211 */ /* 0x000fe200030f0eff */
[----:B------:R0:W-:Y:S04]  /*1a560*/  @P4 STG.E.U8 desc[UR18][R6.64], R20 ;  /* 0x0000001406004986 */ /* 0x0001e8000c101112 */
[----:B------:R1:W-:Y:S01]  /*1a570*/  @P3 STG.E.U8 desc[UR18][R4.64], R10 ;  /* 0x0000000a04003986 */ /* 0x0003e2000c101112 */
[----:B------:R-:W-:-:S03]  /*1a580*/  ISETP.LT.AND P3, PT, R12, UR15, !P0 ;  /* 0x0000000f0c007c0c */ /* 0x000fc6000c761270 */
[----:B------:R-:W5:Y:S01]  /*1a590*/  LDL.LU R12, [R1+0x7c0] ;  /* 0x0007c000010c7983 */ /* 0x000f620000300800 */
[----:B------:R-:W-:Y:S01]  /*1a5a0*/  VIADD R3, R8, UR7 ;  /* 0x0000000708037c36 */ /* 0x000fe20008000000 */
[----:B------:R-:W-:Y:S02]  /*1a5b0*/  F2FP.SATFINITE.E4M3.F32.PACK_AB_MERGE_C R22, R23, R22, RZ ;  /* 0x000000161716723e */ /* 0x000fe400048070ff */
[----:B------:R-:W4:Y:S02]  /*1a5c0*/  LDL.LU R8, [R1+0x7bc] ;  /* 0x0007bc0001087983 */ /* 0x000f240000300800 */
[----:B0-----:R-:W-:-:S04]  /*1a5d0*/  IADD3 R6, P6, PT, R3, R0, RZ ;  /* 0x0000000003067210 */ /* 0x001fc80007fde0ff */
[C---:B------:R-:W-:Y:S01]  /*1a5e0*/  LEA.HI.X.SX32 R7, R3.reuse, R2, 0x1, P6 ;  /* 0x0000000203077211 */ /* 0x040fe200030f0eff */
[----:B------:R-:W-:-:S04]  /*1a5f0*/  VIADD R3, R3, UR7 ;  /* 0x0000000703037c36 */ /* 0x000fc80008000000 */
[----:B------:R0:W-:Y:S01]  /*1a600*/  @P1 STG.E.U8 desc[UR18][R6.64], R22 ;  /* 0x0000001606001986 */ /* 0x0001e2000c101112 */
[C---:B-1----:R-:W-:Y:S01]  /*1a610*/  IADD3 R4, P1, PT, R3.reuse, R0, RZ ;  /* 0x0000000003047210 */ /* 0x042fe20007f3e0ff */
[----:B------:R-:W-:-:S03]  /*1a620*/  VIADD R9, R3, UR7 ;  /* 0x0000000703097c36 */ /* 0x000fc60008000000 */
[----:B------:R-:W-:Y:S02]  /*1a630*/  LEA.HI.X.SX32 R5, R3, R2, 0x1, P1 ;  /* 0x0000000203057211 */ /* 0x000fe400008f0eff */
[----:B0-----:R-:W-:-:S04]  /*1a640*/  IADD3 R6, P1, PT, R9, R0, RZ ;  /* 0x0000000009067210 */ /* 0x001fc80007f3e0ff */
[C---:B------:R-:W-:Y:S01]  /*1a650*/  LEA.HI.X.SX32 R7, R9.reuse, R2, 0x1, P1 ;  /* 0x0000000209077211 */ /* 0x040fe200008f0eff */
[----:B------:R-:W-:Y:S01]  /*1a660*/  VIADD R3, R9, UR7 ;  /* 0x0000000709037c36 */ /* 0x000fe20008000000 */
[----:B------:R-:W-:Y:S02]  /*1a670*/  ISETP.LT.AND P4, PT, R13, UR15, !P0 ;  /* 0x0000000f0d007c0c */ /* 0x000fe4000c781270 */
[----:B------:R-:W-:-:S04]  /*1a680*/  F2FP.SATFINITE.E4M3.F32.PACK_AB_MERGE_C R25, R25, R24, RZ ;  /* 0x000000181919723e */ /* 0x000fc800048070ff */
[----:B------:R-:W-:-:S04]  /*1a690*/  PRMT R13, R25, 0x9910, RZ ;  /* 0x00009910190d7816 */ /* 0x000fc800000000ff */
[----:B------:R-:W-:Y:S02]  /*1a6a0*/  SHF.R.S32.HI R13, RZ, 0x8, R13 ;  /* 0x00000008ff0d7819 */ /* 0x000fe4000001140d */
[----:B--2---:R-:W-:Y:S02]  /*1a6b0*/  ISETP.LT.AND P6, PT, R11, UR15, !P0 ;  /* 0x0000000f0b007c0c */ /* 0x004fe4000c7c1270 */
[----:B------:R-:W-:Y:S02]  /*1a6c0*/  PRMT R11, R22, 0x9910, RZ ;  /* 0x00009910160b7816 */ /* 0x000fe400000000ff */
[----:B---3--:R-:W-:Y:S02]  /*1a6d0*/  ISETP.LT.AND P1, PT, R14, UR15, !P0 ;  /* 0x0000000f0e007c0c */ /* 0x008fe4000c721270 */
[----:B------:R-:W2:Y:S04]  /*1a6e0*/  LDL.LU R14, [R1+0x7c4] ;  /* 0x0007c400010e7983 */ /* 0x000ea80000300800 */
[----:B------:R-:W3:Y:S01]  /*1a6f0*/  LDL.LU R10, [R1+0x7c8] ;  /* 0x0007c800010a7983 */ /* 0x000ee20000300800 */
[----:B------:R-:W-:-:S05]  /*1a700*/  SHF.R.S32.HI R11, RZ, 0x8, R11 ;  /* 0x00000008ff0b7819 */ /* 0x000fca000001140b */
[----:B------:R0:W-:Y:S04]  /*1a710*/  @P5 STG.E.U8 desc[UR18][R4.64], R11 ;  /* 0x0000000b04005986 */ /* 0x0001e8000c101112 */
[----:B------:R1:W-:Y:S01]  /*1a720*/  @P2 STG.E.U8 desc[UR18][R6.64], R25 ;  /* 0x0000001906002986 */ /* 0x0003e2000c101112 */
[----:B0-----:R-:W-:-:S04]  /*1a730*/  IADD3 R4, P5, PT, R3, R0, RZ ;  /* 0x0000000003047210 */ /* 0x001fc80007fbe0ff */
[----:B------:R-:W-:-:S05]  /*1a740*/  LEA.HI.X.SX32 R5, R3, R2, 0x1, P5 ;  /* 0x0000000203057211 */ /* 0x000fca00028f0eff */
[----:B------:R0:W-:Y:S01]  /*1a750*/  @P4 STG.E.U8 desc[UR18][R4.64], R13 ;  /* 0x0000000d04004986 */ /* 0x0001e2000c101112 */
[----:B-----5:R-:W-:-:S03]  /*1a760*/  ISETP.LT.AND P4, PT, R12, UR15, !P0 ;  /* 0x0000000f0c007c0c */ /* 0x020fc6000c781270 */
[----:B------:R-:W5:Y:S01]  /*1a770*/  LDL.LU R12, [R1+0x7d8] ;  /* 0x0007d800010c7983 */ /* 0x000f620000300800 */
[----:B------:R-:W-:Y:S01]  /*1a780*/  VIADD R9, R3, UR7 ;  /* 0x0000000703097c36 */ /* 0x000fe20008000000 */
[----:B------:R-:W-:-:S04]  /*1a790*/  F2FP.SATFINITE.E4M3.F32.PACK_AB_MERGE_C R27, R27, R26, RZ ;  /* 0x0000001a1b1b723e */ /* 0x000fc800048070ff */
[----:B-1----:R-:W-:-:S04]  /*1a7a0*/  IADD3 R6, P5, PT, R9, R0, RZ ;  /* 0x0000000009067210 */ /* 0x002fc80007fbe0ff */
[C---:B------:R-:W-:Y:S01]  /*1a7b0*/  LEA.HI.X.SX32 R7, R9.reuse, R2, 0x1, P5 ;  /* 0x0000000209077211 */ /* 0x040fe200028f0eff */
[----:B------:R-:W-:Y:S01]  /*1a7c0*/  VIADD R9, R9, UR7 ;  /* 0x0000000709097c36 */ /* 0x000fe20008000000 */
[----:B----4-:R-:W-:Y:S02]  /*1a7d0*/  ISETP.LT.AND P5, PT, R8, UR15, !P0 ;  /* 0x0000000f08007c0c */ /* 0x010fe4000c7a1270 */
[----:B------:R-:W4:Y:S01]  /*1a7e0*/  LDL.LU R8, [R1+0x7d4] ;  /* 0x0007d40001087983 */ /* 0x000f220000300800 */
[----:B------:R-:W-:-:S03]  /*1a7f0*/  VIADD R3, R9, UR7 ;  /* 0x0000000709037c36 */ /* 0x000fc60008000000 */
[----:B------:R1:W-:Y:S01]  /*1a800*/  @P3 STG.E.U8 desc[UR18][R6.64], R27 ;  /* 0x0000001b06003986 */ /* 0x0003e2000c101112 */
[----:B0-----:R-:W-:Y:S02]  /*1a810*/  IADD3 R4, P3, PT, R9, R0, RZ ;  /* 0x0000000009047210 */ /* 0x001fe40007f7e0ff */
[----:B------:R-:W-:Y:S02]  /*1a820*/  PRMT R11, R27, 0x9910, RZ ;  /* 0x000099101b0b7816 */ /* 0x000fe400000000ff */
[----:B------:R-:W-:Y:S02]  /*1a830*/  LEA.HI.X.SX32 R5, R9, R2, 0x1, P3 ;  /* 0x0000000209057211 */ /* 0x000fe400018f0eff */
[----:B------:R-:W-:Y:S02]  /*1a840*/  SHF.R.S32.HI R11, RZ, 0x8, R11 ;  /* 0x00000008ff0b7819 */ /* 0x000fe4000001140b */
[----:B-1----:R-:W-:Y:S02]  /*1a850*/  IADD3 R6, P3, PT, R3, R0, RZ ;  /* 0x0000000003067210 */ /* 0x002fe40007f7e0ff */
[----:B------:R-:W-:-:S02]  /*1a860*/  F2FP.SATFINITE.E4M3.F32.PACK_AB_MERGE_C R29, R29, R28, RZ ;  /* 0x0000001c1d1d723e */ /* 0x000fc400048070ff */
[C---:B------:R-:W-:Y:S01]  /*1a870*/  LEA.HI.X.SX32 R7, R3.reuse, R2, 0x1, P3 ;  /* 0x0000000203077211 */ /* 0x040fe200018f0eff */
[----:B------:R0:W-:Y:S04]  /*1a880*/  @P6 STG.E.U8 desc[UR18][R4.64], R11 ;  /* 0x0000000b04006986 */ /* 0x0001e8000c101112 */
[----:B------:R1:W-:Y:S01]  /*1a890*/  @P1 STG.E.U8 desc[UR18][R6.64], R29 ;  /* 0x0000001d06001986 */ /* 0x0003e2000c101112 */
[----:B------:R-:W-:Y:S01]  /*1a8a0*/  VIADD R9, R3, UR7 ;  /* 0x0000000703097c36 */ /* 0x000fe20008000000 */
[----:B------:R-:W-:Y:S02]  /*1a8b0*/  ISETP.LT.AND P2, PT, R15, UR15, !P0 ;  /* 0x0000000f0f007c0c */ /* 0x000fe4000c741270 */
[----:B------:R-:W-:Y:S02]  /*1a8c0*/  PRMT R13, R29, 0x9910, RZ ;  /* 0x000099101d0d7816 */ /* 0x000fe400000000ff */
[----:B0-----:R-:W-:-:S02]  /*1a8d0*/  IADD3 R4, P6, PT, R9, R0, RZ ;  /* 0x0000000009047210 */ /* 0x001fc40007fde0ff */
[----:B------:R-:W-:Y:S02]  /*1a8e0*/  SHF.R.S32.HI R13, RZ, 0x8, R13 ;  /* 0x00000008ff0d7819 */ /* 0x000fe4000001140d */
[----:B------:R-:W-:-:S05]  /*1a8f0*/  LEA.HI.X.SX32 R5, R9, R2, 0x1, P6 ;  /* 0x0000000209057211 */ /* 0x000fca00030f0eff */
[----:B------:R0:W-:Y:S01]  /*1a900*/  @P2 STG.E.U8 desc[UR18][R4.64], R13 ;  /* 0x0000000d04002986 */ /* 0x0001e2000c101112 */
[----:B--2---:R-:W-:-:S03]  /*1a910*/  ISETP.LT.AND P3, PT, R14, UR15, !P0 ;  /* 0x0000000f0e007c0c */ /* 0x004fc6000c761270 */
[----:B------:R-:W2:Y:S01]  /*1a920*/  LDL.LU R14, [R1+0x7dc] ;  /* 0x0007dc00010e7983 */ /* 0x000ea20000300800 */
[----:B---3--:R-:W-:-:S03]  /*1a930*/  ISETP.LT.AND P1, PT, R10, UR15, !P0 ;  /* 0x0000000f0a007c0c */ /* 0x008fc6000c721270 */
[----:B------:R-:W3:Y:S01]  /*1a940*/  LDL.LU R10, [R1+0x7e0] ;  /* 0x0007e000010a7983 */ /* 0x000ee20000300800 */
        /* <DEDUP_REMOVED lines=20> */
[----:B------:R-:W-:-:S03]  /*1aa90*/  VIADD R3, R9, UR7 ;  /* 0x0000000709037c36 */ /* 0x000fc60008000000 */
[----:B0-----:R-:W4:Y:S01]  /*1aaa0*/  LDL.LU R11, [R1+0x7f4] ;  /* 0x0007f400010b7983 */ /* 0x001f220000300800 */
[----:B------:R-:W-:Y:S02]  /*1aab0*/  PRMT R13, R33, 0x9910, RZ ;  /* 0x00009910210d7816 */ /* 0x000fe400000000ff */
[C---:B------:R-:W-:Y:S02]  /*1aac0*/  IADD3 R4, P5, PT, R3.reuse, R0, RZ ;  /* 0x0000000003047210 */ /* 0x040fe40007fbe0ff */
[----:B------:R-:W-:Y:S02]  /*1aad0*/  SHF.R.S32.HI R13, RZ, 0x8, R13 ;  /* 0x00000008ff0d7819 */ /* 0x000fe4000001140d */
[----:B------:R-:W-:-:S05]  /*1aae0*/  LEA.HI.X.SX32 R5, R3, R2, 0x1, P5 ;  /* 0x0000000203057211 */ /* 0x000fca00028f0eff */
[----:B------:R0:W-:Y:S01]  /*1aaf0*/  @P1 STG.E.U8 desc[UR18][R4.64], R13 ;  /* 0x0000000d04001986 */ /* 0x0001e2000c101112 */
[----:B---3--:R-:W-:-:S03]  /*1ab00*/  ISETP.LT.AND P3, PT, R10, UR15, !P0 ;  /* 0x0000000f0a007c0c */ /* 0x008fc6000c761270 */
[----:B------:R-:W3:Y:S04]  /*1ab10*/  LDL.LU R10, [R1+0x7e8] ;  /* 0x0007e800010a7983 */ /* 0x000ee80000300800 */
[----:B------:R-:W3:Y:S04]  /*1ab20*/  LDL.LU R16, [R1+0x7e4] ;  /* 0x0007e40001107983 */ /* 0x000ee80000300800 */
[----:B------:R-:W3:Y:S01]  /*1ab30*/  LDL.LU R17, [R1+0x7d0] ;  /* 0x0007d00001117983 */ /* 0x000ee20000300800 */
[----:B--2---:R-:W-:Y:S02]  /*1ab40*/  ISETP.LT.AND P4, PT, R14, UR15, !P0 ;  /* 0x0000000f0e007c0c */ /* 0x004fe4000c781270 */
[----:B-----5:R-:W-:-:S02]  /*1ab50*/  ISETP.LT.AND P1, PT, R12, UR15, !P0 ;  /* 0x0000000f0c007c0c */ /* 0x020fc4000c721270 */
[----:B------:R-:W2:Y:S04]  /*1ab60*/  LDL.LU R12, [R1+0x7cc] ;  /* 0x0007cc00010c7983 */ /* 0x000ea80000300800 */
[----:B------:R-:W5:Y:S01]  /*1ab70*/  LDL.LU R14, [R1+0x7b8] ;  /* 0x0007b800010e7983 */ /* 0x000f620000300800 */
[----:B------:R-:W-:Y:S01]  /*1ab80*/  VIADD R9, R3, UR7 ;  /* 0x0000000703097c36 */ /* 0x000fe20008000000 */
[----:B------:R-:W-:-:S04]  /*1ab90*/  F2FP.SATFINITE.E4M3.F32.PACK_AB_MERGE_C R35, R35, R34, RZ ;  /* 0x000000222323723e */ /* 0x000fc800048070ff */
[----:B-1----:R-:W-:-:S04]  /*1aba0*/  IADD3 R6, P5, PT, R9, R0, RZ ;  /* 0x0000000009067210 */ /* 0x002fc80007fbe0ff */
[C---:B------:R-:W-:Y:S01]  /*1abb0*/  LEA.HI.X.SX32 R7, R9.reuse, R2, 0x1, P5 ;  /* 0x0000000209077211 */ /* 0x040fe200028f0eff */
[----:B------:R-:W-:Y:S01]  /*1abc0*/  VIADD R9, R9, UR7 ;  /* 0x0000000709097c36 */ /* 0x000fe20008000000 */
[----:B----4-:R-:W-:-:S03]  /*1abd0*/  ISETP.LT.AND P5, PT, R8, UR15, !P0 ;  /* 0x0000000f08007c0c */ /* 0x010fc6000c7a1270 */
[----:B------:R1:W-:Y:S01]  /*1abe0*/  @P2 STG.E.U8 desc[UR18][R6.64], R35 ;  /* 0x0000002306002986 */ /* 0x0003e2000c101112 */
[C---:B0-----:R-:W-:Y:S01]  /*1abf0*/  IADD3 R4, P2, PT, R9.reuse, R0, RZ ;  /* 0x0000000009047210 */ /* 0x041fe20007f5e0ff */
[----:B------:R-:W-:Y:S01]  /*1ac00*/  VIADD R3, R9, UR7 ;  /* 0x0000000709037c36 */ /* 0x000fe20008000000 */
[----:B------:R-:W-:Y:S02]  /*1ac10*/  PRMT R8, R35, 0x9910, RZ ;  /* 0x0000991023087816 */ /* 0x000fe400000000ff */
[----:B------:R-:W-:Y:S01]  /*1ac20*/  LEA.HI.X.SX32 R5, R9, R2, 0x1, P2 ;  /* 0x0000000209057211 */ /* 0x000fe200010f0eff */
[C---:B------:R-:W-:Y:S01]  /*1ac30*/  VIADD R9, R3.reuse, UR7 ;  /* 0x0000000703097c36 */ /* 0x040fe20008000000 */
[----:B------:R-:W-:Y:S02]  /*1ac40*/  SHF.R.S32.HI R13, RZ, 0x8, R8 ;  /* 0x00000008ff0d7819 */ /* 0x000fe40000011408 */
[----:B-1----:R-:W-:-:S03]  /*1ac50*/  IADD3 R6, P2, PT, R3, R0, RZ ;  /* 0x0000000003067210 */ /* 0x002fc60007f5e0ff */
[----:B------:R-:W-:Y:S01]  /*1ac60*/  @P6 STG.E.U8 desc[UR18][R4.64], R13 ;  /* 0x0000000d04006986 */ /* 0x000fe2000c101112 */
[----:B------:R-:W-:Y:S02]  /*1ac70*/  F2FP.SATFINITE.E4M3.F32.PACK_AB_MERGE_C R37, R37, R36, RZ ;  /* 0x000000242525723e */ /* 0x000fe400048070ff */
[----:B------:R-:W-:Y:S01]  /*1ac80*/  LEA.HI.X.SX32 R7, R3, R2, 0x1, P2 ;  /* 0x0000000203077211 */ /* 0x000fe200010f0eff */
[C---:B------:R-:W-:Y:S01]  /*1ac90*/  VIADD R3, R9.reuse, UR7 ;  /* 0x0000000709037c36 */ /* 0x040fe20008000000 */
[----:B------:R-:W-:Y:S02]  /*1aca0*/  IADD3 R8, P6, PT, R9, R0, RZ ;  /* 0x0000000009087210 */ /* 0x000fe40007fde0ff */
[----:B------:R-:W-:Y:S01]  /*1acb0*/  PRMT R15, R37, 0x9910, RZ ;  /* 0x00009910250f7816 */ /* 0x000fe200000000ff */
[----:B------:R0:W-:Y:S01]  /*1acc0*/  @P4 STG.E.U8 desc[UR18][R6.64], R37 ;  /* 0x0000002506004986 */ /* 0x0001e2000c101112 */
[----:B------:R-:W-:Y:S02]  /*1acd0*/  LEA.HI.X.SX32 R9, R9, R2, 0x1, P6 ;  /* 0x0000000209097211 */ /* 0x000fe400030f0eff */
[----:B------:R-:W-:-:S02]  /*1ace0*/  SHF.R.S32.HI R15, RZ, 0x8, R15 ;  /* 0x00000008ff0f7819 */ /* 0x000fc4000001140f */
[----:B------:R-:W-:Y:S02]  /*1acf0*/  ISETP.LT.AND P2, PT, R11, UR15, !P0 ;  /* 0x0000000f0b007c0c */ /* 0x000fe4000c741270 */
[----:B------:R-:W-:Y:S01]  /*1ad00*/  F2FP.SATFINITE.E4M3.F32.PACK_AB_MERGE_C R39, R39, R38, RZ ;  /* 0x000000262727723e */ /* 0x000fe200048070ff */
[----:B------:R1:W-:Y:S03]  /*1ad10*/  @P3 STG.E.U8 desc[UR18][R8.64], R15 ;  /* 0x0000000f08003986 */ /* 0x0003e6000c101112 */
[----:B0-----:R-:W-:-:S04]  /*1ad20*/  PRMT R6, R39, 0x9910, RZ ;  /* 0x0000991027067816 */ /* 0x001fc800000000ff */
[----:B-1----:R-:W-:Y:S02]  /*1ad30*/  SHF.R.S32.HI R15, RZ, 0x8, R6 ;  /* 0x00000008ff0f7819 */ /* 0x002fe40000011406 */
[----:B------:R-:W-:Y:S02]  /*1ad40*/  F2FP.SATFINITE.E4M3.F32.PACK_AB_MERGE_C R41, R41, R40, RZ ;  /* 0x000000282929723e */ /* 0x000fe400048070ff */
[----:B---3--:R-:W-:Y:S02]  /*1ad50*/  ISETP.LT.AND P4, PT, R10, UR15, !P0 ;  /* 0x0000000f0a007c0c */ /* 0x008fe4000c781270 */
[----:B------:R-:W-:-:S04]  /*1ad60*/  IADD3 R10, P6, PT, R3, R0, RZ ;  /* 0x00000000030a7210 */ /* 0x000fc80007fde0ff */
[C---:B------:R-:W-:Y:S01]  /*1ad70*/  LEA.HI.X.SX32 R11, R3.reuse, R2, 0x1, P6 ;  /* 0x00000002030b7211 */ /* 0x040fe200030f0eff */
[----:B------:R-:W-:-:S04]  /*1ad80*/  VIADD R3, R3, UR7 ;  /* 0x0000000703037c36 */ /* 0x000fc80008000000 */
[----:B------:R0:W-:Y:S01]  /*1ad90*/  @P1 STG.E.U8 desc[UR18][R10.64], R39 ;  /* 0x000000270a001986 */ /* 0x0001e2000c101112 */
[C---:B------:R-:W-:Y:S01]  /*1ada0*/  IADD3 R4, P1, PT, R3.reuse, R0, RZ ;  /* 0x0000000003047210 */ /* 0x040fe20007f3e0ff */
[----:B------:R-:W-:-:S03]  /*1adb0*/  VIADD R7, R3, UR7 ;  /* 0x0000000703077c36 */ /* 0x000fc60008000000 */
[----:B------:R-:W-:Y:S02]  /*1adc0*/  LEA.HI.X.SX32 R5, R3, R2, 0x1, P1 ;  /* 0x0000000203057211 */ /* 0x000fe400008f0eff */
[C---:B------:R-:W-:Y:S01]  /*1add0*/  IADD3 R6, P1, PT, R7.reuse, R0, RZ ;  /* 0x0000000007067210 */ /* 0x040fe20007f3e0ff */
[C---:B------:R-:W-:Y:S01]  /*1ade0*/  VIADD R3, R7.reuse, UR7 ;  /* 0x0000000707037c36 */ /* 0x040fe20008000000 */
[----:B------:R-:W-:Y:S02]  /*1adf0*/  ISETP.LT.AND P3, PT, R16, UR15, !P0 ;  /* 0x0000000f10007c0c */ /* 0x000fe4000c761270 */
[----:B------:R-:W3:Y:S01]  /*1ae00*/  LDL.LU R16, [R1+0x7b4] ;  /* 0x0007b40001107983 */ /* 0x000ee20000300800 */
[----:B------:R-:W-:-:S03]  /*1ae10*/  LEA.HI.X.SX32 R7, R7, R2, 0x1, P1 ;  /* 0x0000000207077211 */ /* 0x000fc600008f0eff */
[----:B------:R-:W4:Y:S01]  /*1ae20*/  LDL.LU R18, [R1+0x7a0] ;  /* 0x0007a00001127983 */ /* 0x000f220000300800 */
[----:B--2---:R-:W-:-:S03]  /*1ae30*/  ISETP.LT.AND P1, PT, R12, UR15, !P0 ;  /* 0x0000000f0c007c0c */ /* 0x004fc6000c721270 */
[----:B------:R-:W2:Y:S04]  /*1ae40*/  LDL.LU R12, [R1+0x79c] ;  /* 0x00079c00010c7983 */ /* 0x000ea80000300800 */
[----:B------:R-:W-:Y:S04]  /*1ae50*/  @P5 STG.E.U8 desc[UR18][R4.64], R15 ;  /* 0x0000000f04005986 */ /* 0x000fe8000c101112 */
[----:B------:R1:W-:Y:S01]  /*1ae60*/  @P2 STG.E.U8 desc[UR18][R6.64], R41 ;  /* 0x0000002906002986 */ /* 0x0003e2000c101112 */
[----:B-----5:R-:W-:-:S03]  /*1ae70*/  ISETP.LT.AND P2, PT, R14, UR15, !P0 ;  /* 0x0000000f0e007c0c */ /* 0x020fc6000c741270 */
[----:B------:R-:W5:Y:S01]  /*1ae80*/  LDL.LU R14, [R1+0x788] ;  /* 0x00078800010e7983 */ /* 0x000f620000300800 */
[C---:B------:R-:W-:Y:S01]  /*1ae90*/  IADD3 R8, P5, PT, R3.reuse, R0, RZ ;  /* 0x0000000003087210 */ /* 0x040fe20007fbe0ff */
[----:B------:R-:W-:Y:S01]  /*1aea0*/  VIADD R13, R3, UR7 ;  /* 0x00000007030d7c36 */ /* 0x000fe20008000000 */
[----:B------:R-:W-:Y:S02]  /*1aeb0*/  ISETP.LT.AND P6, PT, R17, UR15, !P0 ;  /* 0x0000000f11007c0c */ /* 0x000fe4000c7c1270 */
[----:B------:R-:W-:Y:S02]  /*1aec0*/  PRMT R17, R41, 0x9910, RZ ;  /* 0x0000991029117816 */ /* 0x000fe400000000ff */
[----:B------:R-:W-:Y:S02]  /*1aed0*/  LEA.HI.X.SX32 R9, R3, R2, 0x1, P5 ;  /* 0x0000000203097211 */ /* 0x000fe400028f0eff */
[----:B0-----:R-:W-:Y:S02]  /*1aee0*/  IADD3 R10, P5, PT, R13, R0, RZ ;  /* 0x000000000d0a7210 */ /* 0x001fe40007fbe0ff */
[----:B------:R-:W-:-:S02]  /*1aef0*/  SHF.R.S32.HI R17, RZ, 0x8, R17 ;  /* 0x00000008ff117819 */ /* 0x000fc40000011411 */
[----:B------:R-:W-:Y:S02]  /*1af00*/  F2FP.SATFINITE.E4M3.F32.PACK_AB_MERGE_C R43, R43, R42, RZ ;  /* 0x0000002a2b2b723e */ /* 0x000fe400048070ff */
[C---:B------:R-:W-:Y:S01]  /*1af10*/  LEA.HI.X.SX32 R11, R13.reuse, R2, 0x1, P5 ;  /* 0x000000020d0b7211 */ /* 0x040fe200028f0eff */
[----:B------:R-:W-:Y:S01]  /*1af20*/  VIADD R13, R13, UR7 ;  /* 0x000000070d0d7c36 */ /* 0x000fe20008000000 */
[----:B------:R0:W-:Y:S01]  /*1af30*/  @P4 STG.E.U8 desc[UR18][R8.64], R17 ;  /* 0x0000001108004986 */ /* 0x0001e2000c101112 */
[----:B-1----:R-:W-:-:S03]  /*1af40*/  PRMT R6, R43, 0x9910, RZ ;  /* 0x000099102b067816 */ /* 0x002fc600000000ff */
[----:B------:R1:W-:Y:S01]  /*1af50*/  @P3 STG.E.U8 desc[UR18][R10.64], R43 ;  /* 0x0000002b0a003986 */ /* 0x0003e2000c101112 */
[C---:B------:R-:W-:Y:S01]  /*1af60*/  IADD3 R4, P3, PT, R13.reuse, R0, RZ ;  /* 0x000000000d047210 */ /* 0x040fe20007f7e0ff */
[----:B------:R-:W-:-:S03]  /*1af70*/  VIADD R3, R13, UR7 ;  /* 0x000000070d037c36 */ /* 0x000fc60008000000 */
[----:B------:R-:W-:Y:S02]  /*1af80*/  LEA.HI.X.SX32 R5, R13, R2, 0x1, P3 ;  /* 0x000000020d057211 */ /* 0x000fe400018f0eff */
[----:B------:R-:W-:Y:S02]  /*1af90*/  SHF.R.S32.HI R13, RZ, 0x8, R6 ;  /* 0x00000008ff0d7819 */ /* 0x000fe40000011406 */
[----:B------:R-:W-:-:S04]  /*1afa0*/  IADD3 R6, P3, PT, R3, R0, RZ ;  /* 0x0000000003067210 */ /* 0x000fc80007f7e0ff */
[----:B------:R-:W-:Y:S02]  /*1afb0*/  LEA.HI.X.SX32 R7, R3, R2, 0x1, P3 ;  /* 0x0000000203077211 */ /* 0x000fe400018f0eff */
[----:B------:R-:W-:Y:S01]  /*1afc0*/  F2FP.SATFINITE.E4M3.F32.PACK_AB_MERGE_C R45, R45, R44, RZ ;  /* 0x0000002c2d2d723e */ /* 0x000fe200048070ff */
[----:B------:R-:W-:Y:S04]  /*1afd0*/  @P6 STG.E.U8 desc[UR18][R4.64], R13 ;  /* 0x0000000d04006986 */ /* 0x000fe8000c101112 */
[----:B------:R0:W-:Y:S01]  /*1afe0*/  @P1 STG.E.U8 desc[UR18][R6.64], R45 ;  /* 0x0000002d06001986 */ /* 0x0001e2000c101112 */
[----:B---3--:R-:W-:-:S03]  /*1aff0*/  ISETP.LT.AND P4, PT, R16, UR15, !P0 ;  /* 0x0000000f10007c0c */ /* 0x008fc6000c781270 */
[----:B------:R-:W3:Y:S04]  /*1b000*/  LDL.LU R16, [R1+0x784] ;  /* 0x0007840001107983 */ /* 0x000ee80000300800 */
[----:B0-----:R-:W3:Y:S01]  /*1b010*/  LDL.LU R17, [R1+0x73c] ;  /* 0x00073c0001117983 */ /* 0x001ee20000300800 */
[----:B--2---:R-:W-:-:S03]  /*1b020*/  ISETP.LT.AND P3, PT, R12, UR15, !P0 ;  /* 0x0000000f0c007c0c */ /* 0x004fc6000c761270 */
[----:B------:R-:W2:Y:S01]  /*1b030*/  LDL.LU R12, [R1+0x738] ;  /* 0x00073800010c7983 */ /* 0x000ea20000300800 */
[----:B-----5:R-:W-:-:S03]  /*1b040*/  ISETP.LT.AND P1, PT, R14, UR15, !P0 ;  /* 0x0000000f0e007c0c */ /* 0x020fc6000c721270 */
[----:B------:R-:W5:Y:S01]  /*1b050*/  LDL.LU R14, [R1+0x734] ;  /* 0x00073400010e7983 */ /* 0x000f620000300800 */
[----:B------:R-:W-:-:S04]  /*1b060*/  VIADD R9, R3, UR7 ;  /* 0x0000000703097c36 */ /* 0x000fc80008000000 */
[C---:B------:R-:W-:Y:S01]  /*1b070*/  VIADD R3, R9.reuse, UR7 ;  /* 0x0000000709037c36 */ /* 0x040fe20008000000 */
[----:B------:R-:W-:Y:S02]  /*1b080*/  IADD3 R8, P6, PT, R9, R0, RZ ;  /* 0x0000000009087210 */ /* 0x000fe40007fde0ff */
[----:B------:R-:W-:Y:S02]  /*1b090*/  PRMT R15, R45, 0x9910, RZ ;  /* 0x000099102d0f7816 */ /* 0x000fe400000000ff */
[----:B------:R-:W-:Y:S02]  /*1b0a0*/  LEA.HI.X.SX32 R9, R9, R2, 0x1, P6 ;  /* 0x0000000209097211 */ /* 0x000fe400030f0eff */
[----:B-1----:R-:W-:Y:S02]  /*1b0b0*/  IADD3 R10, P6, PT, R3, R0, RZ ;  /* 0x00000000030a7210 */ /* 0x002fe40007fde0ff */
[----:B------:R-:W-:Y:S02]  /*1b0c0*/  SHF.R.S32.HI R15, RZ, 0x8, R15 ;  /* 0x00000008ff0f7819 */ /* 0x000fe4000001140f */
[----:B------:R-:W-:-:S02]  /*1b0d0*/  F2FP.SATFINITE.E4M3.F32.PACK_AB_MERGE_C R47, R47, R46, RZ ;  /* 0x0000002e2f2f723e */ /* 0x000fc400048070ff */
[C---:B------:R-:W-:Y:S01]  /*1b0e0*/  LEA.HI.X.SX32 R11, R3.reuse, R2, 0x1, P6 ;  /* 0x00000002030b7211 */ /* 0x040fe200030f0eff */
[----:B------:R-:W-:Y:S01]  /*1b0f0*/  VIADD R3, R3, UR7 ;  /* 0x0000000703037c36 */ /* 0x000fe20008000000 */
[----:B------:R0:W-:Y:S01]  /*1b100*/  @P2 STG.E.U8 desc[UR18][R8.64], R15 ;  /* 0x0000000f08002986 */ /* 0x0001e2000c101112 */
[----:B------:R-:W-:Y:S02]  /*1b110*/  PRMT R6, R47, 0x9910, RZ ;  /* 0x000099102f067816 */ /* 0x000fe400000000ff */
[C---:B------:R-:W-:Y:S01]  /*1b120*/  VIADD R7, R3.reuse, UR7 ;  /* 0x0000000703077c36 */ /* 0x040fe20008000000 */
[----:B------:R1:W-:Y:S01]  /*1b130*/  @P4 STG.E.U8 desc[UR18][R10.64], R47 ;  /* 0x0000002f0a004986 */ /* 0x0003e2000c101112 */
[----:B------:R-:W-:-:S04]  /*1b140*/  IADD3 R4, P4, PT, R3, R0, RZ ;  /* 0x0000000003047210 */ /* 0x000fc80007f9e0ff */
[----:B------:R-:W-:Y:S02]  /*1b150*/  LEA.HI.X.SX32 R5, R3, R2, 0x1, P4 ;  /* 0x0000000203057211 */ /* 0x000fe400020f0eff */
[----:B0-----:R-:W-:Y:S02]  /*1b160*/  SHF.R.S32.HI R15, RZ, 0x8, R6 ;  /* 0x00000008ff0f7819 */ /* 0x001fe40000011406 */
[C---:B------:R-:W-:Y:S01]  /*1b170*/  IADD3 R6, P4, PT, R7.reuse, R0, RZ ;  /* 0x0000000007067210 */ /* 0x040fe20007f9e0ff */
[C---:B------:R-:W-:Y:S01]  /*1b180*/  VIADD R3, R7.reuse, UR7 ;  /* 0x0000000707037c36 */ /* 0x040fe20008000000 */
[----:B----4-:R-:W-:Y:S02]  /*1b190*/  ISETP.LT.AND P5, PT, R18, UR15, !P0 ;  /* 0x0000000f12007c0c */ /* 0x010fe4000c7a1270 */
[----:B------:R-:W4:Y:S01]  /*1b1a0*/  LDL.LU R18, [R1+0x730] ;  /* 0x0007300001127983 */ /* 0x000f220000300800 */
[----:B------:R-:W-:Y:S02]  /*1b1b0*/  LEA.HI.X.SX32 R7, R7, R2, 0x1, P4 ;  /* 0x0000000207077211 */ /* 0x000fe400020f0eff */
[----:B------:R-:W-:-:S08]  /*1b1c0*/  F2FP.SATFINITE.E4M3.F32.PACK_AB_MERGE_C R49, R49, R48, RZ ;  /* 0x000000303131723e */ /* 0x000fd000048070ff */
[----:B------:R-:W-:Y:S04]  /*1b1d0*/  @P5 STG.E.U8 desc[UR18][R4.64], R15 ;  /* 0x0000000f04005986 */ /* 0x000fe8000c101112 */
[----:B------:R0:W-:Y:S01]  /*1b1e0*/  @P3 STG.E.U8 desc[UR18][R6.64], R49 ;  /* 0x0000003106003986 */ /* 0x0001e2000c101112 */
[----:B---3--:R-:W-:-:S03]  /*1b1f0*/  ISETP.LT.AND P2, PT, R16, UR15, !P0 ;  /* 0x0000000f10007c0c */ /* 0x008fc6000c741270 */
[----:B------:R-:W3:Y:S01]  /*1b200*/  LDL.LU R16, [R1+0x72c] ;  /* 0x00072c0001107983 */ /* 0x000ee20000300800 */
[----:B--2---:R-:W-:-:S03]  /*1b210*/  ISETP.LT.AND P4, PT, R12, UR15, !P0 ;  /* 0x0000000f0c007c0c */ /* 0x004fc6000c781270 */
[----:B------:R-:W2:Y:S01]  /*1b220*/  LDL.LU R12, [R1+0x728] ;  /* 0x00072800010c7983 */ /* 0x000ea20000300800 */
[----:B-----5:R-:W-:-:S03]  /*1b230*/  ISETP.LT.AND P3, PT, R14, UR15, !P0 ;  /* 0x0000000f0e007c0c */ /* 0x020fc6000c761270 */
[----:B------:R-:W5:Y:S01]  /*1b240*/  LDL.LU R14, [R1+0x724] ;  /* 0x00072400010e7983 */ /* 0x000f620000300800 */
[C---:B------:R-:W-:Y:S01]  /*1b250*/  IADD3 R8, P5, PT, R3.reuse, R0, RZ ;  /* 0x0000000003087210 */ /* 0x040fe20007fbe0ff */
[----:B------:R-:W-:Y:S01]  /*1b260*/  VIADD R13, R3, UR7 ;  /* 0x00000007030d7c36 */ /* 0x000fe20008000000 */
[----:B------:R-:W-:Y:S01]  /*1b270*/  ISETP.LT.AND P6, PT, R17, UR15, !P0 ;  /* 0x0000000f11007c0c */ /* 0x000fe2000c7c1270 */
[----:B------:R-:W5:Y:S01]  /*1b280*/  LDL.LU R19, [R1+0x720] ;  /* 0x0007200001137983 */ /* 0x000f620000300800 */
[----:B------:R-:W-:Y:S02]  /*1b290*/  PRMT R17, R49, 0x9910, RZ ;  /* 0x0000991031117816 */ /* 0x000fe400000000ff */
[----:B------:R-:W-:Y:S02]  /*1b2a0*/  LEA.HI.X.SX32 R9, R3, R2, 0x1, P5 ;  /* 0x0000000203097211 */ /* 0x000fe400028f0eff */
[----:B-1----:R-:W-:Y:S02]  /*1b2b0*/  IADD3 R10, P5, PT, R13, R0, RZ ;  /* 0x000000000d0a7210 */ /* 0x002fe40007fbe0ff */
[----:B------:R-:W-:-:S02]  /*1b2c0*/  SHF.R.S32.HI R17, RZ, 0x8, R17 ;  /* 0x00000008ff117819 */ /* 0x000fc40000011411 */
[----:B------:R-:W-:Y:S02]  /*1b2d0*/  F2FP.SATFINITE.E4M3.F32.PACK_AB_MERGE_C R51, R51, R50, RZ ;  /* 0x000000323333723e */ /* 0x000fe400048070ff */
[C---:B------:R-:W-:Y:S01]  /*1b2e0*/  LEA.HI.X.SX32 R11, R13.reuse, R2, 0x1, P5 ;  /* 0x000000020d0b7211 */ /* 0x040fe200028f0eff */
[----:B------:R-:W-:Y:S01]  /*1b2f0*/  VIADD R13, R13, UR7 ;  /* 0x000000070d0d7c36 */ /* 0x000fe20008000000 */
[----:B------:R1:W-:Y:S01]  /*1b300*/  @P1 STG.E.U8 desc[UR18][R8.64], R17 ;  /* 0x0000001108001986 */ /* 0x0003e2000c101112 */
[----:B0-----:R-:W-:-:S03]  /*1b310*/  PRMT R6, R51, 0x9910, RZ ;  /* 0x0000991033067816 */ /* 0x001fc600000000ff */
[----:B------:R0:W-:Y:S01]  /*1b320*/  @P2 STG.E.U8 desc[UR18][R10.64], R51 ;  /* 0x000000330a002986 */ /* 0x0001e2000c101112 */
[C---:B------:R-:W-:Y:S01]  /*1b330*/  IADD3 R4, P2, PT, R13.reuse, R0, RZ ;  /* 0x000000000d047210 */ /* 0x040fe20007f5e0ff */
[----:B------:R-:W-:-:S03]  /*1b340*/  VIADD R3, R13, UR7 ;  /* 0x000000070d037c36 */ /* 0x000fc60008000000 */
[----:B------:R-:W-:Y:S02]  /*1b350*/  LEA.HI.X.SX32 R5, R13, R2, 0x1, P2 ;  /* 0x000000020d057211 */ /* 0x000fe400010f0eff */
[----:B------:R-:W-:Y:S01]  /*1b360*/  SHF.R.S32.HI R13, RZ, 0x8, R6 ;  /* 0x00000008ff0d7819 */ /* 0x000fe20000011406 */
[----:B-1----:R-:W5:Y:S01]  /*1b370*/  LDL.LU R17, [R1+0x71c] ;  /* 0x00071c0001117983 */ /* 0x002f620000300800 */
[----:B------:R-:W-:-:S04]  /*1b380*/  IADD3 R6, P2, PT, R3, R0, RZ ;  /* 0x0000000003067210 */ /* 0x000fc80007f5e0ff */
[----:B------:R-:W-:Y:S02]  /*1b390*/  LEA.HI.X.SX32 R7, R3, R2, 0x1, P2 ;  /* 0x0000000203077211 */ /* 0x000fe400010f0eff */
[----:B------:R-:W-:Y:S02]  /*1b3a0*/  F2FP.SATFINITE.E4M3.F32.PACK_AB_MERGE_C R53, R53, R52, RZ ;  /* 0x000000343535723e */ /* 0x000fe400048070ff */
[----:B----4-:R-:W-:Y:S01]  /*1b3b0*/  ISETP.LT.AND P1, PT, R18, UR15, !P0 ;  /* 0x0000000f12007c0c */ /* 0x010fe2000c721270 */
[----:B------:R-:W-:Y:S04]  /*1b3c0*/  @P6 STG.E.U8 desc[UR18][R4.64], R13 ;  /* 0x0000000d04006986 */ /* 0x000fe8000c101112 */
[----:B------:R1:W-:Y:S01]  /*1b3d0*/  @P4 STG.E.U8 desc[UR18][R6.64], R53 ;  /* 0x0000003506004986 */ /* 0x0003e2000c101112 */
[----:B---3--:R-:W-:-:S02]  /*1b3e0*/  ISETP.LT.AND P5, PT, R16, UR15, !P0 ;  /* 0x0000000f10007c0c */ /* 0x008fc4000c7a1270 */
[----:B--2---:R-:W-:Y:S02]  /*1b3f0*/  ISETP.LT.AND P2, PT, R12, UR15, !P0 ;  /* 0x0000000f0c007c0c */ /* 0x004fe4000c741270 */
[----:B------:R-:W2:Y:S04]  /*1b400*/  LDL.LU R12, [R1+0x718] ;  /* 0x00071800010c7983 */ /* 0x000ea80000300800 */
[----:B------:R-:W3:Y:S04]  /*1b410*/  LDL.LU R18, [R1+0x714] ;  /* 0x0007140001127983 */ /* 0x000ee80000300800 */
[----:B------:R-:W4:Y:S01]  /*1b420*/  LDL.LU R16, [R1+0x710] ;  /* 0x0007100001107983 */ /* 0x000f220000300800 */
[----:B-----5:R-:W-:-:S03]  /*1b430*/  ISETP.LT.AND P4, PT, R14, UR15, !P0 ;  /* 0x0000000f0e007c0c */ /* 0x020fc6000c781270 */
[----:B------:R-:W5:Y:S01]  /*1b440*/  LDL.LU R14, [R1+0x70c] ;  /* 0x00070c00010e7983 */ /* 0x000f620000300800 */
[----:B------:R-:W-:-:S04]  /*1b450*/  VIADD R9, R3, UR7 ;  /* 0x0000000703097c36 */ /* 0x000fc80008000000 */
[C---:B------:R-:W-:Y:S01]  /*1b460*/  VIADD R3, R9.reuse, UR7 ;  /* 0x0000000709037c36 */ /* 0x040fe20008000000 */
[----:B------:R-:W-:Y:S02]  /*1b470*/  IADD3 R8, P6, PT, R9, R0, RZ ;  /* 0x0000000009087210 */ /* 0x000fe40007fde0ff */
[----:B------:R-:W-:Y:S02]  /*1b480*/  PRMT R15, R53, 0x9910, RZ ;  /* 0x00009910350f7816 */ /* 0x000fe400000000ff */
[----:B------:R-:W-:Y:S02]  /*1b490*/  LEA.HI.X.SX32 R9, R9, R2, 0x1, P6 ;  /* 0x0000000209097211 */ /* 0x000fe400030f0eff */
[----:B0-----:R-:W-:Y:S02]  /*1b4a0*/  IADD3 R10, P6, PT, R3, R0, RZ ;  /* 0x00000000030a7210 */ /* 0x001fe40007fde0ff */
[----:B------:R-:W-:Y:S02]  /*1b4b0*/  SHF.R.S32.HI R15, RZ, 0x8, R15 ;  /* 0x00000008ff0f7819 */ /* 0x000fe4000001140f */
[----:B------:R-:W-:-:S02]  /*1b4c0*/  F2FP.SATFINITE.E4M3.F32.PACK_AB_MERGE_C R55, R55, R54, RZ ;  /* 0x000000363737723e */ /* 0x000fc400048070ff */
[C---:B------:R-:W-:Y:S01]  /*1b4d0*/  LEA.HI.X.SX32 R11, R3.reuse, R2, 0x1, P6 ;  /* 0x00000002030b7211 */ /* 0x040fe200030f0eff */
[----:B------:R-:W-:Y:S01]  /*1b4e0*/  VIADD R3, R3, UR7 ;  /* 0x0000000703037c36 */ /* 0x000fe20008000000 */
[----:B------:R0:W-:Y:S01]  /*1b4f0*/  @P3 STG.E.U8 desc[UR18][R8.64], R15 ;  /* 0x0000000f08003986 */ /* 0x0001e2000c101112 */
[----:B-1----:R-:W-:Y:S02]  /*1b500*/  PRMT R6, R55, 0x9910, RZ ;  /* 0x0000991037067816 */ /* 0x002fe400000000ff */
[C---:B------:R-:W-:Y:S01]  /*1b510*/  VIADD R7, R3.reuse, UR7 ;  /* 0x0000000703077c36 */ /* 0x040fe20008000000 */
[----:B------:R1:W-:Y:S01]  /*1b520*/  @P1 STG.E.U8 desc[UR18][R10.64], R55 ;  /* 0x000000370a001986 */ /* 0x0003e2000c101112 */
[----:B------:R-:W-:-:S04]  /*1b530*/  IADD3 R4, P1, PT, R3, R0, RZ ;  /* 0x0000000003047210 */ /* 0x000fc80007f3e0ff */
[----:B------:R-:W-:Y:S01]  /*1b540*/  LEA.HI.X.SX32 R5, R3, R2, 0x1, P1 ;  /* 0x0000000203057211 */ /* 0x000fe200008f0eff */
[C---:B------:R-:W-:Y:S01]  /*1b550*/  VIADD R3, R7.reuse, UR7 ;  /* 0x0000000707037c36 */ /* 0x040fe20008000000 */
[----:B0-----:R-:W-:Y:S02]  /*1b560*/  SHF.R.S32.HI R15, RZ, 0x8, R6 ;  /* 0x00000008ff0f7819 */ /* 0x001fe40000011406 */
[----:B------:R-:W-:Y:S01]  /*1b570*/  IADD3 R6, P1, PT, R7, R0, RZ ;  /* 0x0000000007067210 */ /* 0x000fe20007f3e0ff */
[----:B------:R-:W-:Y:S01]  /*1b580*/  VIADD R13, R3, UR7 ;  /* 0x00000007030d7c36 */ /* 0x000fe20008000000 */
[----:B------:R-:W-:Y:S01]  /*1b590*/  F2FP.SATFINITE.E4M3.F32.PACK_AB_MERGE_C R57, R57, R56, RZ ;  /* 0x000000383939723e */ /* 0x000fe200048070ff */
[----:B------:R0:W-:Y:S01]  /*1b5a0*/  @P5 STG.E.U8 desc[UR18][R4.64], R15 ;  /* 0x0000000f04005986 */ /* 0x0001e2000c101112 */
[----:B------:R-:W-:Y:S02]  /*1b5b0*/  LEA.HI.X.SX32 R7, R7, R2, 0x1, P1 ;  /* 0x0000000207077211 */ /* 0x000fe400008f0eff */
[----:B------:R-:W-:-:S02]  /*1b5c0*/  IADD3 R8, P5, PT, R3, R0, RZ ;  /* 0x0000000003087210 */ /* 0x000fc40007fbe0ff */
[----:B------:R-:W-:Y:S02]  /*1b5d0*/  ISETP.LT.AND P6, PT, R17, UR15, !P0 ;  /* 0x0000000f11007c0c */ /* 0x000fe4000c7c1270 */
[----:B------:R-:W-:Y:S02]  /*1b5e0*/  PRMT R17, R57, 0x9910, RZ ;  /* 0x0000991039117816 */ /* 0x000fe400000000ff */
[----:B------:R-:W-:Y:S02]  /*1b5f0*/  LEA.HI.X.SX32 R9, R3, R2, 0x1, P5 ;  /* 0x0000000203097211 */ /* 0x000fe400028f0eff */
[C---:B-1----:R-:W-:Y:S01]  /*1b600*/  IADD3 R10, P5, PT, R13.reuse, R0, RZ ;  /* 0x000000000d0a7210 */ /* 0x042fe20007fbe0ff */
[----:B------:R-:W-:Y:S01]  /*1b610*/  @P2 STG.E.U8 desc[UR18][R6.64], R57 ;  /* 0x0000003906002986 */ /* 0x000fe2000c101112 */
[----:B------:R-:W-:Y:S02]  /*1b620*/  SHF.R.S32.HI R17, RZ, 0x8, R17 ;  /* 0x00000008ff117819 */ /* 0x000fe40000011411 */
[----:B------:R-:W-:-:S03]  /*1b630*/  LEA.HI.X.SX32 R11, R13, R2, 0x1, P5 ;  /* 0x000000020d0b7211 */ /* 0x000fc600028f0eff */
[----:B------:R1:W-:Y:S01]  /*1b640*/  @P4 STG.E.U8 desc[UR18][R8.64], R17 ;  /* 0x0000001108004986 */ /* 0x0003e2000c101112 */
[----:B--2---:R-:W-:-:S03]  /*1b650*/  ISETP.LT.AND P1, PT, R12, UR15, !P0 ;  /* 0x0000000f0c007c0c */ /* 0x004fc6000c721270 */
[----:B------:R-:W2:Y:S01]  /*1b660*/  LDL.LU R12, [R1+0x708] ;  /* 0x00070800010c7983 */ /* 0x000ea20000300800 */
[----:B---3--:R-:W-:-:S03]  /*1b670*/  ISETP.LT.AND P2, PT, R18, UR15, !P0 ;  /* 0x0000000f12007c0c */ /* 0x008fc6000c741270 */
[----:B------:R-:W3:Y:S01]  /*1b680*/  LDL.LU R18, [R1+0x700] ;  /* 0x0007000001127983 */ /* 0x000ee20000300800 */
[----:B----4-:R-:W-:-:S03]  /*1b690*/  ISETP.LT.AND P5, PT, R16, UR15, !P0 ;  /* 0x0000000f10007c0c */ /* 0x010fc6000c7a1270 */
[----:B------:R-:W4:Y:S01]  /*1b6a0*/  LDL.LU R16, [R1+0x6fc] ;  /* 0x0006fc0001107983 */ /* 0x000f220000300800 */
[----:B-----5:R-:W-:-:S03]  /*1b6b0*/  ISETP.LT.AND P4, PT, R14, UR15, !P0 ;  /* 0x0000000f0e007c0c */ /* 0x020fc6000c781270 */
[----:B------:R-:W5:Y:S01]  /*1b6c0*/  LDL.LU R14, [R1+0x704] ;  /* 0x00070400010e7983 */ /* 0x000f620000300800 */
[----:B------:R-:W-:Y:S01]  /*1b6d0*/  ISETP.LT.AND P3, PT, R19, UR15, !P0 ;  /* 0x0000000f13007c0c */ /* 0x000fe2000c761270 */
[----:B------:R-:W-:Y:S01]  /*1b6e0*/  VIADD R13, R13, UR7 ;  /* 0x000000070d0d7c36 */ /* 0x000fe20008000000 */
[----:B------:R-:W-:-:S03]  /*1b6f0*/  F2FP.SATFINITE.E4M3.F32.PACK_AB_MERGE_C R59, R59, R58, RZ ;  /* 0x0000003a3b3b723e */ /* 0x000fc600048070ff */
[----:B------:R-:W-:Y:S01]  /*1b700*/  VIADD R3, R13, UR7 ;  /* 0x000000070d037c36 */ /* 0x000fe20008000000 */
[----:B0-----:R-:W-:-:S07]  /*1b710*/  PRMT R15, R59, 0x9910, RZ ;  /* 0x000099103b0f7816 */ /* 0x001fce00000000ff */
[----:B------:R0:W-:Y:S01]  /*1b720*/  @P3 STG.E.U8 desc[UR18][R10.64], R59 ;  /* 0x0000003b0a003986 */ /* 0x0001e2000c101112 */
[----:B------:R-:W-:Y:S01]  /*1b730*/  IADD3 R4, P3, PT, R13, R0, RZ ;  /* 0x000000000d047210 */ /* 0x000fe20007f7e0ff */
[----:B-1----:R-:W-:-:S03]  /*1b740*/  VIADD R9, R3, UR7 ;  /* 0x0000000703097c36 */ /* 0x002fc60008000000 */
[----:B------:R-:W-:Y:S02]  /*1b750*/  LEA.HI.X.SX32 R5, R13, R2, 0x1, P3 ;  /* 0x000000020d057211 */ /* 0x000fe400018f0eff */
[C---:B------:R-:W-:Y:S02]  /*1b760*/  IADD3 R6, P3, PT, R3.reuse, R0, RZ ;  /* 0x0000000003067210 */ /* 0x040fe40007f7e0ff */
[----:B------:R-:W-:Y:S02]  /*1b770*/  SHF.R.S32.HI R15, RZ, 0x8, R15 ;  /* 0x00000008ff0f7819 */ /* 0x000fe4000001140f */
[----:B------:R-:W-:Y:S01]  /*1b780*/  LEA.HI.X.SX32 R7, R3, R2, 0x1, P3 ;  /* 0x0000000203077211 */ /* 0x000fe200018f0eff */
[----:B------:R-:W-:Y:S01]  /*1b790*/  VIADD R3, R9, UR7 ;  /* 0x0000000709037c36 */ /* 0x000fe20008000000 */
[----:B------:R-:W-:Y:S01]  /*1b7a0*/  F2FP.SATFINITE.E4M3.F32.PACK_AB_MERGE_C R61, R61, R60, RZ ;  /* 0x0000003c3d3d723e */ /* 0x000fe200048070ff */
[----:B------:R1:W-:Y:S02]  /*1b7b0*/  @P6 STG.E.U8 desc[UR18][R4.64], R15 ;  /* 0x0000000f04006986 */ /* 0x0003e4000c101112 */
[----:B------:R-:W-:-:S02]  /*1b7c0*/  VIADD R13, R3, UR7 ;  /* 0x00000007030d7c36 */ /* 0x000fc40008000000 */
[----:B------:R-:W-:Y:S01]  /*1b7d0*/  @P1 STG.E.U8 desc[UR18][R6.64], R61 ;  /* 0x0000003d06001986 */ /* 0x000fe2000c101112 */
[-C--:B0-----:R-:W-:Y:S02]  /*1b7e0*/  IADD3 R10, P1, PT, R3, R0.reuse, RZ ;  /* 0x00000000030a7210 */ /* 0x081fe40007f3e0ff */
[----:B------:R-:W-:Y:S02]  /*1b7f0*/  IADD3 R8, P6, PT, R9, R0, RZ ;  /* 0x0000000009087210 */ /* 0x000fe40007fde0ff */
[-C--:B------:R-:W-:Y:S01]  /*1b800*/  LEA.HI.X.SX32 R11, R3, R2.reuse, 0x1, P1 ;  /* 0x00000002030b7211 */ /* 0x080fe200008f0eff */
[----:B-1----:R-:W-:Y:S01]  /*1b810*/  VIADD R15, R13, UR7 ;  /* 0x000000070d0f7c36 */ /* 0x002fe20008000000 */
[----:B------:R-:W-:Y:S02]  /*1b820*/  LEA.HI.X.SX32 R9, R9, R2, 0x1, P6 ;  /* 0x0000000209097211 */ /* 0x000fe400030f0eff */
[----:B------:R-:W-:Y:S01]  /*1b830*/  IADD3 R4, P1, PT, R13, R0, RZ ;  /* 0x000000000d047210 */ /* 0x000fe20007f3e0ff */
[----:B------:R-:W-:Y:S01]  /*1b840*/  VIADD R3, R15, UR7 ;  /* 0x000000070f037c36 */ /* 0x000fe20008000000 */
[----:B------:R-:W-:-:S02]  /*1b850*/  PRMT R17, R61, 0x9910, RZ ;  /* 0x000099103d117816 */ /* 0x000fc400000000ff */
[----:B------:R-:W-:Y:S02]  /*1b860*/  LEA.HI.X.SX32 R5, R13, R2, 0x1, P1 ;  /* 0x000000020d057211 */ /* 0x000fe400008f0eff */
[----:B------:R-:W-:Y:S02]  /*1b870*/  SHF.R.S32.HI R17, RZ, 0x8, R17 ;  /* 0x00000008ff117819 */ /* 0x000fe40000011411 */
[----:B------:R-:W-:-:S03]  /*1b880*/  F2FP.SATFINITE.E4M3.F32.PACK_AB_MERGE_C R63, R63, R62, RZ ;  /* 0x0000003e3f3f723e */ /* 0x000fc600048070ff */
[----:B------:R0:W-:Y:S01]  /*1b890*/  @P2 STG.E.U8 desc[UR18][R8.64], R17 ;  /* 0x0000001108002986 */ /* 0x0001e2000c101112 */
[----:B------:R-:W-:Y:S02]  /*1b8a0*/  F2FP.SATFINITE.E4M3.F32.PACK_AB_MERGE_C R65, R65, R64, RZ ;  /* 0x000000404141723e */ /* 0x000fe400048070ff */
[----:B------:R-:W-:-:S04]  /*1b8b0*/  F2FP.SATFINITE.E4M3.F32.PACK_AB_MERGE_C R67, R67, R66, RZ ;  /* 0x000000424343723e */ /* 0x000fc800048070ff */
[----:B------:R-:W-:Y:S02]  /*1b8c0*/  PRMT R19, R67, 0x9910, RZ ;  /* 0x0000991043137816 */ /* 0x000fe400000000ff */
[----:B0-----:R-:W-:Y:S01]  /*1b8d0*/  PRMT R17, R65, 0x9910, RZ ;  /* 0x0000991041117816 */ /* 0x001fe200000000ff */
[----:B------:R0:W-:Y:S01]  /*1b8e0*/  @P5 STG.E.U8 desc[UR18][R10.64], R63 ;  /* 0x0000003f0a005986 */ /* 0x0001e2000c101112 */
[----:B------:R-:W-:Y:S02]  /*1b8f0*/  SHF.R.S32.HI R19, RZ, 0x8, R19 ;  /* 0x00000008ff137819 */ /* 0x000fe40000011413 */
[----:B------:R-:W-:Y:S02]  /*1b900*/  SHF.R.S32.HI R17, RZ, 0x8, R17 ;  /* 0x00000008ff117819 */ /* 0x000fe40000011411 */
[----:B--2---:R-:W-:Y:S02]  /*1b910*/  ISETP.LT.AND P3, PT, R12, UR15, !P0 ;  /* 0x0000000f0c007c0c */ /* 0x004fe4000c761270 */
[----:B------:R-:W-:-:S04]  /*1b920*/  IADD3 R12, P6, PT, R15, R0, RZ ;  /* 0x000000000f0c7210 */ /* 0x000fc80007fde0ff */
[----:B------:R-:W-:Y:S01]  /*1b930*/  LEA.HI.X.SX32 R13, R15, R2, 0x1, P6 ;  /* 0x000000020f0d7211 */ /* 0x000fe200030f0eff */
[C---:B------:R-:W-:Y:S01]  /*1b940*/  VIADD R15, R3.reuse, UR7 ;  /* 0x00000007030f7c36 */ /* 0x040fe20008000000 */
[C---:B------:R-:W-:Y:S02]  /*1b950*/  IADD3 R6, P6, PT, R3.reuse, R0, RZ ;  /* 0x0000000003067210 */ /* 0x040fe40007fde0ff */
[----:B----4-:R-:W-:Y:S02]  /*1b960*/  ISETP.LT.AND P1, PT, R16, UR15, !P0 ;  /* 0x0000000f10007c0c */ /* 0x010fe4000c721270 */
[----:B------:R-:W-:Y:S01]  /*1b970*/  LEA.HI.X.SX32 R7, R3, R2, 0x1, P6 ;  /* 0x0000000203077211 */ /* 0x000fe200030f0eff */
[C---:B------:R-:W-:Y:S01]  /*1b980*/  VIADD R3, R15.reuse, UR7 ;  /* 0x000000070f037c36 */ /* 0x040fe20008000000 */
[----:B------:R-:W-:Y:S02]  /*1b990*/  IADD3 R8, P6, PT, R15, R0, RZ ;  /* 0x000000000f087210 */ /* 0x000fe40007fde0ff */
[----:B------:R-:W-:-:S02]  /*1b9a0*/  PRMT R16, R63, 0x9910, RZ ;  /* 0x000099103f107816 */ /* 0x000fc400000000ff */
[----:B---3--:R-:W-:Y:S02]  /*1b9b0*/  ISETP.LT.AND P2, PT, R18, UR15, !P0 ;  /* 0x0000000f12007c0c */ /* 0x008fe4000c741270 */
[----:B-----5:R-:W-:Y:S02]  /*1b9c0*/  ISETP.LT.AND P0, PT, R14, UR15, !P0 ;  /* 0x0000000f0e007c0c */ /* 0x020fe4000c701270 */
[----:B------:R-:W-:Y:S02]  /*1b9d0*/  LEA.HI.X.SX32 R9, R15, R2, 0x1, P6 ;  /* 0x000000020f097211 */ /* 0x000fe400030f0eff */
[----:B------:R-:W-:Y:S01]  /*1b9e0*/  IADD3 R14, P6, PT, R3, R0, RZ ;  /* 0x00000000030e7210 */ /* 0x000fe20007fde0ff */
[----:B------:R-:W-:-:S03]  /*1b9f0*/  IMAD.MOV.U32 R0, RZ, RZ, R16 ;  /* 0x000000ffff007224 */ /* 0x000fc600078e0010 */
[----:B------:R-:W-:Y:S02]  /*1ba00*/  LEA.HI.X.SX32 R15, R3, R2, 0x1, P6 ;  /* 0x00000002030f7211 */ /* 0x000fe400030f0eff */
[----:B------:R-:W-:-:S05]  /*1ba10*/  SHF.R.S32.HI R3, RZ, 0x8, R0 ;  /* 0x00000008ff037819 */ /* 0x000fca0000011400 */
[----:B------:R0:W-:Y:S04]  /*1ba20*/  @P4 STG.E.U8 desc[UR18][R4.64], R3 ;  /* 0x0000000304004986 */ /* 0x0001e8000c101112 */
[----:B------:R0:W-:Y:S04]  /*1ba30*/  @P3 STG.E.U8 desc[UR18][R12.64], R65 ;  /* 0x000000410c003986 */ /* 0x0001e8000c101112 */
[----:B------:R0:W-:Y:S04]  /*1ba40*/  @P2 STG.E.U8 desc[UR18][R6.64], R17 ;  /* 0x0000001106002986 */ /* 0x0001e8000c101112 */
[----:B------:R0:W-:Y:S04]  /*1ba50*/  @P1 STG.E.U8 desc[UR18][R8.64], R67 ;  /* 0x0000004308001986 */ /* 0x0001e8000c101112 */
[----:B------:R0:W-:Y:S01]  /*1ba60*/  @P0 STG.E.U8 desc[UR18][R14.64], R19 ;  /* 0x000000130e000986 */ /* 0x0001e2000c101112 */
[----:B------:R-:W-:Y:S06]  /*1ba70*/  BAR.SYNC.DEFER_BLOCKING 0x0 ;  /* 0x0000000000007b1d */ /* 0x000fec0000010000 */
[----:B------:R-:W-:Y:S05]  /*1ba80*/  BRA.U UP0, `(.L_x_13) ;  /* 0x0000000100a07547 */ /* 0x000fea000b800000 */
[----:B------:R-:W1:Y:S01]  /*1ba90*/  S2UR UR5, SR_CgaCtaId ;  /* 0x00000000000579c3 */ /* 0x000e620000008800 */
[----:B------:R-:W-:Y:S01]  /*1baa0*/  NOP ;  /* 0x0000000000007918 */ /* 0x000fe20000000000 */
[----:B------:R-:W-:Y:S01]  /*1bab0*/  UMOV UR4, 0x50 ;  /* 0x0000005000047882 */ /* 0x000fe20000000000 */
[----:B------:R-:W-:Y:S02]  /*1bac0*/  IMAD.U32 R0, RZ, RZ, UR8 ;  /* 0x00000008ff007e24 */ /* 0x000fe4000f8e00ff */
[----:B0-----:R-:W-:Y:S02]  /*1bad0*/  IMAD.MOV.U32 R3, RZ, RZ, 0x3 ;  /* 0x00000003ff037424 */ /* 0x001fe400078e00ff */
[----:B------:R-:W-:Y:S01]  /*1bae0*/  IMAD.MOV.U32 R7, RZ, RZ, 0x1 ;  /* 0x00000001ff077424 */ /* 0x000fe200078e00ff */
[----:B------:R-:W-:-:S04]  /*1baf0*/  LOP3.LUT R0, R0, 0xffff, RZ, 0xc0, !PT ;  /* 0x0000ffff00007812 */ /* 0x000fc800078ec0ff */
[----:B------:R-:W-:-:S05]  /*1bb00*/  SHF.R.U32.HI R0, RZ, 0x5, R0 ;  /* 0x00000005ff007819 */ /* 0x000fca0000011600 */
[----:B------:R-:W-:Y:S01]  /*1bb10*/  VIADD R2, R0, 0x10 ;  /* 0x0000001000027836 */ /* 0x000fe20000000000 */
[----:B------:R-:W-:Y:S01]  /*1bb20*/  SHF.L.U32 R0, R3, R0, RZ ;  /* 0x0000000003007219 */ /* 0x000fe200000006ff */
[----:B-1----:R-:W-:-:S03]  /*1bb30*/  ULEA UR6, UR5, UR4, 0x18 ;  /* 0x0000000405067291 */ /* 0x002fc6000f8ec0ff */
[----:B------:R-:W-:-:S04]  /*1bb40*/  SHF.L.U32 R3, R7, R2, RZ ;  /* 0x0000000207037219 */ /* 0x000fc800000006ff */
[----:B------:R-:W-:Y:S02]  /*1bb50*/  LOP3.LUT R0, R3, R0, RZ, 0xfc, !PT ;  /* 0x0000000003007212 */ /* 0x000fe400078efcff */
[----:B------:R-:W0:Y:S02]  /*1bb60*/  LDS R5, [UR6] ;  /* 0x00000006ff057984 */ /* 0x000e240008000800 */
[C---:B------:R-:W-:Y:S02]  /*1bb70*/  LOP3.LUT R2, R0.reuse, 0xffff, RZ, 0xc0, !PT ;  /* 0x0000ffff00027812 */ /* 0x040fe400078ec0ff */
[----:B0-----:R-:W-:-:S04]  /*1bb80*/  LOP3.LUT R3, R0, 0xffff, R5, 0x80, !PT ;  /* 0x0000ffff00037812 */ /* 0x001fc800078e8005 */
[----:B------:R-:W-:-:S13]  /*1bb90*/  ISETP.NE.AND P0, PT, R3, R2, PT ;  /* 0x000000020300720c */ /* 0x000fda0003f05270 */
[----:B------:R-:W-:Y:S05]  /*1bba0*/  @P0 BRA `(.L_x_14) ;  /* 0x0000000000500947 */ /* 0x000fea0003800000 */
[----:B------:R-:W-:Y:S02]  /*1bbb0*/  SHF.R.U32.HI R5, RZ, 0x10, R5 ;  /* 0x00000010ff057819 */ /* 0x000fe40000011605 */
[----:B------:R-:W-:-:S04]  /*1bbc0*/  SHF.R.U32.HI R2, RZ, 0x10, R0 ;  /* 0x00000010ff027819 */ /* 0x000fc80000011600 */
[----:B------:R-:W-:-:S04]  /*1bbd0*/  LOP3.LUT R5, R5, R2, RZ, 0xc0, !PT ;  /* 0x0000000205057212 */ /* 0x000fc800078ec0ff */
[----:B------:R-:W-:-:S13]  /*1bbe0*/  ISETP.NE.AND P0, PT, R5, R2, PT ;  /* 0x000000020500720c */ /* 0x000fda0003f05270 */
[----:B------:R-:W-:Y:S05]  /*1bbf0*/  @P0 BRA `(.L_x_15) ;  /* 0x0000000000300947 */ /* 0x000fea0003800000 */
[----:B------:R-:W-:Y:S01]  /*1bc00*/  R2UR UR4, R0 ;  /* 0x00000000000472ca */ /* 0x000fe200000e0000 */
[----:B------:R-:W-:Y:S01]  /*1bc10*/  VOTEU.ANY UR5, UPT, PT ;  /* 0x0000000000057886 */ /* 0x000fe200038e0100 */
[----:B------:R-:W0:Y:S01]  /*1bc20*/  S2R R0, SR_LANEID ;  /* 0x0000000000007919 */ /* 0x000e220000000000 */
[----:B------:R-:W-:-:S10]  /*1bc30*/  UFLO.U32 UR5, UR5 ;  /* 0x00000005000572bd */ /* 0x000fd400080e0000 */
[----:B------:R-:W-:-:S06]  /*1bc40*/  ULOP3.LUT UR4, URZ, UR4, URZ, 0x33, !UPT ;  /* 0x00000004ff047292 */ /* 0x000fcc000f8e33ff */
[----:B------:R-:W-:-:S04]  /*1bc50*/  IMAD.U32 R2, RZ, RZ, UR4 ;  /* 0x00000004ff027e24 */ /* 0x000fc8000f8e00ff */
[----:B------:R-:W1:Y:S02]  /*1bc60*/  REDUX UR7, R2 ;  /* 0x00000000020773c4 */ /* 0x000e640000000000 */
[----:B------:R2:W-:Y:S01]  /*1bc70*/  UTCATOMSWS.AND URZ, UR4 ;  /* 0x0000000400ff79e3 */ /* 0x0005e20008000000 */
[----:B0-----:R-:W-:Y:S01]  /*1bc80*/  ISETP.EQ.U32.AND P0, PT, R0, UR5, PT ;  /* 0x0000000500007c0c */ /* 0x001fe2000bf02070 */
[----:B-1----:R-:W-:-:S12]  /*1bc90*/  IMAD.U32 R0, RZ, RZ, UR7 ;  /* 0x00000007ff007e24 */ /* 0x002fd8000f8e00ff */
[----:B------:R2:W-:Y:S01]  /*1bca0*/  @P0 ATOMS.AND RZ, [UR6], R0 ;  /* 0x00000000ffff098c */ /* 0x0005e2000a800006 */
[----:B------:R-:W-:Y:S05]  /*1bcb0*/  BRA `(.L_x_13) ;  /* 0x0000000000147947 */ /* 0x000fea0003800000 */
.L_x_15:
[----:B------:R-:W-:-:S07]  /*1bcc0*/  MOV R2, 0x1bce0 ;  /* 0x0001bce000027802 */ /* 0x000fce0000000f00 */
[----:B------:R-:W-:Y:S05]  /*1bcd0*/  CALL.REL.NOINC `($__internal_0_$__cuda_sm10x_tcgen05_guardrail_trap_col_being_dealloced_not_returned_by_alloc) ;  /* 0x00000000002c7944 */ /* 0x000fea0003c00000 */
[----:B------:R-:W-:Y:S05]  /*1bce0*/  BRA `(.L_x_13) ;  /* 0x0000000000087947 */ /* 0x000fea0003800000 */
.L_x_14:
[----:B------:R-:W-:-:S07]  /*1bcf0*/  MOV R2, 0x1bd10 ;  /* 0x0001bd1000027802 */ /* 0x000fce0000000f00 */
[----:B------:R-:W-:Y:S05]  /*1bd00*/  CALL.REL.NOINC `($__internal_2_$__cuda_sm10x_tcgen05_guardrail_trap_unallocated_columns_being_dealloced) ;  /* 0x0000000000387944 */ /* 0x000fea0003c00000 */
.L_x_13:
[----:B------:R-:W-:Y:S01]  /*1bd10*/  NOP ;  /* 0x0000000000007918 */ /* 0x000fe20000000000 */
[----:B--2---:R-:W-:Y:S05]  /*1bd20*/  EXIT ;  /* 0x000000000000794d */ /* 0x004fea0003800000 */
.L_x_8:
[----:B------:R-:W0:Y:S02]  /*1bd30*/  SYNCS.PHASECHK.TRANS64.TRYWAIT P6, [UR6], R6 ;  /* 0x00000006ff0075a7 */ /* 0x000e2400080c1106 */
[----:B0-----:R-:W-:Y:S05]  /*1bd40*/  @!P6 BRA `(.L_x_8) ;  /* 0xfffffffc00f8e947 */ /* 0x001fea000383ffff */
[----:B------:R-:W-:Y:S05]  /*1bd50*/  BRA `(.L_x_16) ;  /* 0xffffff3c00347947 */ /* 0x000fea000383ffff */
.L_x_12:
[----:B------:R-:W1:Y:S02]  /*1bd60*/  SYNCS.PHASECHK.TRANS64.TRYWAIT P0, [UR6], R0 ;  /* 0x00000000ff0075a7 */ /* 0x000e640008001106 */
[----:B-1----:R-:W-:Y:S05]  /*1bd70*/  @!P0 BRA `(.L_x_12) ;  /* 0xfffffffc00f88947 */ /* 0x002fea000383ffff */
[----:B------:R-:W-:Y:S05]  /*1bd80*/  BRA `(.L_x_11) ;  /* 0xffffffdc00787947 */ /* 0x000fea000383ffff */
        .weak           $__internal_0_$__cuda_sm10x_tcgen05_guardrail_trap_col_being_dealloced_not_returned_by_alloc
        .type           $__internal_0_$__cuda_sm10x_tcgen05_guardrail_trap_col_being_dealloced_not_returned_by_alloc,@function
        .size           $__internal_0_$__cuda_sm10x_tcgen05_guardrail_trap_col_being_dealloced_not_returned_by_alloc,($__internal_1_$__cuda_sm10x_tcgen05_guardrail_trap_phase_invalid_during_alloc - $__internal_0_$__cuda_sm10x_tcgen05_guardrail_trap_col_being_dealloced_not_returned_by_alloc)
$__internal_0_$__cuda_sm10x_tcgen05_guardrail_trap_col_being_dealloced_not_returned_by_alloc:
[----:B------:R-:W-:Y:S05]  /*1bd90*/  BPT.TRAP 0x1 ;  /* 0x000000040000795c */ /* 0x000fea0000300000 */
[----:B------:R-:W-:-:S04]  /*1bda0*/  IMAD.MOV.U32 R3, RZ, RZ, 0x0 ;  /* 0x00000000ff037424 */ /* 0x000fc800078e00ff */
[----:B------:R-:W-:Y:S05]  /*1bdb0*/  RET.REL.NODEC R2 `(matmul_kernel) ;  /* 0xfffffe4002907950 */ /* 0x000fea0003c3ffff */
        .weak           $__internal_1_$__cuda_sm10x_tcgen05_guardrail_trap_phase_invalid_during_alloc
        .type           $__internal_1_$__cuda_sm10x_tcgen05_guardrail_trap_phase_invalid_during_alloc,@function
        .size           $__internal_1_$__cuda_sm10x_tcgen05_guardrail_trap_phase_invalid_during_alloc,($__internal_2_$__cuda_sm10x_tcgen05_guardrail_trap_unallocated_columns_being_dealloced - $__internal_1_$__cuda_sm10x_tcgen05_guardrail_trap_phase_invalid_during_alloc)
$__internal_1_$__cuda_sm10x_tcgen05_guardrail_trap_phase_invalid_during_alloc:
[----:B------:R-:W-:Y:S05]  /*1bdc0*/  BPT.TRAP 0x1 ;  /* 0x000000040000795c */ /* 0x000fea0000300000 */
[----:B------:R-:W-:-:S04]  /*1bdd0*/  IMAD.MOV.U32 R3, RZ, RZ, 0x0 ;  /* 0x00000000ff037424 */ /* 0x000fc800078e00ff */
[----:B------:R-:W-:Y:S05]  /*1bde0*/  RET.REL.NODEC R2 `(matmul_kernel) ;  /* 0xfffffe4002847950 */ /* 0x000fea0003c3ffff */
        .weak           $__internal_2_$__cuda_sm10x_tcgen05_guardrail_trap_unallocated_columns_being_dealloced
        .type           $__internal_2_$__cuda_sm10x_tcgen05_guardrail_trap_unallocated_columns_being_dealloced,@function
        .size           $__internal_2_$__cuda_sm10x_tcgen05_guardrail_trap_unallocated_columns_being_dealloced,(.L_x_20 - $__internal_2_$__cuda_sm10x_tcgen05_guardrail_trap_unallocated_columns_being_dealloced)
$__internal_2_$__cuda_sm10x_tcgen05_guardrail_trap_unallocated_columns_being_dealloced:
[----:B------:R-:W-:Y:S05]  /*1bdf0*/  BPT.TRAP 0x1 ;  /* 0x000000040000795c */ /* 0x000fea0000300000 */
[----:B------:R-:W-:-:S04]  /*1be00*/  IMAD.MOV.U32 R3, RZ, RZ, 0x0 ;  /* 0x00000000ff037424 */ /* 0x000fc800078e00ff */
[----:B------:R-:W-:Y:S05]  /*1be10*/  RET.REL.NODEC R2 `(matmul_kernel) ;  /* 0xfffffe4002787950 */ /* 0x000fea0003c3ffff */
.L_x_17:
[----:B------:R-:W-:-:S00]  /*1be20*/  BRA `(.L_x_17) ;  /* 0xfffffffc00fc7947 */ /* 0x000fc0000383ffff */
[----:B------:R-:W-:-:S00]  /*1be30*/  NOP ;  /* 0x0000000000007918 */ /* 0x000fc00000000000 */
        /* <DEDUP_REMOVED lines=12> */
.L_x_20:


//--------------------- .nv.shared.matmul_kernel  --------------------------
	.section	.nv.shared.matmul_kernel,"aw",@nobits
	.sectionflags	@""
	.align	16
	.zero		1024


//--------------------- .nv.shared.reserved.0     --------------------------
	.section	.nv.shared.reserved.0,"aw",@nobits
	.align	8
	.weak		__nv_reservedSMEM_offset_0_alias
	.size		__nv_reservedSMEM_offset_0_alias, 0, 64
	.other		__nv_reservedSMEM_offset_0_alias,@"STO_CUDA_RESERVED_SHARED STV_DEFAULT"
__nv_reservedSMEM_offset_0_alias:
	.zero		0
.nv.shared.reserved.0:
	.zero		64
	.weak		__nv_reservedSMEM_allocation_phase
	.type		__nv_reservedSMEM_allocation_phase,@object
	.size		__nv_reservedSMEM_allocation_phase,(.L_0 - __nv_reservedSMEM_allocation_phase)
__nv_reservedSMEM_allocation_phase:
	.zero		1
.L_0:
	.zero		7
	.weak		__nv_reservedSMEM_devtool_atexit_pc
	.type		__nv_reservedSMEM_devtool_atexit_pc,@object
	.size		__nv_reservedSMEM_devtool_atexit_pc,(__nv_reservedSMEM_allocation_mask - __nv_reservedSMEM_devtool_atexit_pc)
__nv_reservedSMEM_devtool_atexit_pc:
	.zero		8
	.weak		__nv_reservedSMEM_allocation_mask
	.type		__nv_reservedSMEM_allocation_mask,@object
	.size		__nv_reservedSMEM_allocation_mask,(.L_2 - __nv_reservedSMEM_allocation_mask)
__nv_reservedSMEM_allocation_mask:
	.zero		4
.L_2:


//--------------------- .nv.constant0.matmul_kernel --------------------------
	.section	.nv.constant0.matmul_kernel,"a",@progbits
	.sectionflags	@""
	.align	4
.nv.constant0.matmul_kernel:
	.zero		976


//--------------------- SYMBOLS --------------------------

	.type		.nv.reservedSmem.offset0,@object
	.size		.nv.reservedSmem.offset0,0x4
	.type		.nv.reservedSmem.cap,@object
	.size		.nv.reservedSmem.cap,0x4
